	.target	sm_100a

	.elftype	@"ET_EXEC"


//--------------------- .note.nv.tkinfo           --------------------------
	.section	.note.nv.tkinfo,"",@"SHT_NOTE"
	.sectionflags	@"SHF_NOTE_NV_TKINFO"
	.tkinfo
        /*0018*/ 	.word	0x00000002
        /*0030*/ 	.string	""
        /*0030*/ 	.string	"ptxas"
        /*0030*/ 	.string	"Cuda compilation tools, release 13.0, V13.0.88"
        /*0030*/ 	.string	"Build cuda_13.0.r13.0/compiler.36424714_0"
        /*0030*/ 	.string	"-arch sm_100a -m 64 "



//--------------------- .note.nv.cuinfo           --------------------------
	.section	.note.nv.cuinfo,"",@"SHT_NOTE"
	.sectionflags	@"SHF_NOTE_NV_CUINFO"
        /*0018*/ 	.short	0x0002
        /*001a*/ 	.short	0x0064
        /*001c*/ 	.short	0x0082
	.zero		2


//--------------------- .nv.info                  --------------------------
	.section	.nv.info,"",@"SHT_CUDA_INFO"
	.align	4


	//----- nvinfo : EIATTR_REGCOUNT
	.align		4
        /*0000*/ 	.byte	0x04, 0x2f
        /*0002*/ 	.short	(.L_19 - .L_18)
	.align		4
.L_18:
        /*0004*/ 	.word	index@(_ZN7cutlass13device_kernelINS_4gemm6kernel13GemmUniversalIN4cute5tupleIJiiiiEEENS1_10collective13CollectiveMmaINS1_46MainloopSm100TmaUmmaWarpSpecializedBlockScaledILi16ELi2ELi2ENS5_IJNS4_1CILi4EEENSA_ILi2EEENSA_ILi1EEEEEEEENS5_IJNSA_ILi128EEENSA_ILi64EEESG_EEENS5_IJNS_12float_e2m1_tENS_13float_ue8m0_tEEEENS5_IJNS5_IJlSD_lEEENS4_6LayoutINS5_IJNS5_IJNS5_IJNSA_ILi32EEESB_EEEiEEESQ_NS5_IJSD_iEEEEEENS5_IJNS5_IJNS5_IJNSA_ILi16EEESB_EEEiEEENS5_IJNS5_IJNSA_ILi0EEESD_EEENSA_ILi512EEEEEENS5_IJSW_iEEEEEEEEEEESL_S13_NS4_8TiledMMAINS4_8MMA_AtomIJNS4_17SM100_MMA_MXF4_SSISJ_SJ_fSK_Li128ELi64ELi32ELNS4_4UMMA5MajorE0ELS18_0ELNS17_7ScaleInE0ELS19_0EEEEEENSN_INS5_IJSD_SD_SD_EEENS5_IJSW_SW_SW_EEEEENS5_IJNS4_10UnderscoreES1F_S1F_EEEEENS5_IJNS4_23SM90_TMA_LOAD_MULTICASTES1I_EEENS5_IJNS4_14ComposedLayoutINS4_7SwizzleILi2ELi4ELi3EEENS4_18smem_ptr_flag_bitsILi4EEENSN_INS5_IJNSA_ILi8EEESG_EEENS5_IJSG_SD_EEEEEEENSN_INS5_IJNS5_IJNS5_IJSP_SD_EEENS5_IJSO_SC_EEEEEESD_NS5_IJSC_SD_EEEEEENS5_IJNS5_IJNS5_IJSU_SY_EEESX_EEESW_NS5_IJSC_SY_EEEEEEEEEEEvNS4_8identityES1J_S24_vS25_EENS_8epilogue10collective18CollectiveEpilogueINS27_23Sm100TmaWarpSpecializedILi3ELi2ELi16ELb1ELb0EEEJNS5_IJSH_SH_SG_EEENS5_IJNSN_ISH_SD_EENSN_INS5_IJST_SC_EEENS5_IJSD_SO_EEEEEEEENS_10bfloat16_tESM_S2I_SM_NS27_6fusion15FusionCallbacksIS2B_NS2J_17LinearCombinationIS2I_fS2I_fLNS_15FloatRoundStyleE2EEES2C_S2H_JEEENS4_5SM1004TMEM4LOAD26SM100_TMEM_LOAD_32dp32b16xENS4_13SM90_TMA_LOADENS1K_INS1L_ILi1ELi4ELi3EEENS1N_ILi16EEENSN_INS5_IJS1P_ST_EEENS5_IJST_SD_EEEEEEENS4_39AutoVectorizingCopyWithAssumedAlignmentILi128EEENS4_14SM90_TMA_STOREES2Z_S31_S31_EEEvvEEEEvNT_6ParamsE)
        /*0008*/ 	.word	0x00000074


	//----- nvinfo : EIATTR_FRAME_SIZE
	.align		4
.L_19:
        /*000c*/ 	.byte	0x04, 0x11
        /*000e*/ 	.short	(.L_21 - .L_20)
	.align		4
.L_20:
        /*0010*/ 	.word	index@($__internal_2_$__cuda_sm10x_tcgen05_guardrail_trap_unallocated_columns_being_dealloced)
        /*0014*/ 	.word	0x00000000


	//----- nvinfo : EIATTR_FRAME_SIZE
	.align		4
.L_21:
        /*0018*/ 	.byte	0x04, 0x11
        /*001a*/ 	.short	(.L_23 - .L_22)
	.align		4
.L_22:
        /*001c*/ 	.word	index@($__internal_1_$__cuda_sm10x_tcgen05_guardrail_trap_phase_invalid_during_alloc)
        /*0020*/ 	.word	0x00000000


	//----- nvinfo : EIATTR_FRAME_SIZE
	.align		4
.L_23:
        /*0024*/ 	.byte	0x04, 0x11
        /*0026*/ 	.short	(.L_25 - .L_24)
	.align		4
.L_24:
        /*0028*/ 	.word	index@($__internal_0_$__cuda_sm10x_tcgen05_guardrail_trap_col_being_dealloced_not_returned_by_alloc)
        /*002c*/ 	.word	0x00000000


	//----- nvinfo : EIATTR_FRAME_SIZE
	.align		4
.L_25:
        /*0030*/ 	.byte	0x04, 0x11
        /*0032*/ 	.short	(.L_27 - .L_26)
	.align		4
.L_26:
        /*0034*/ 	.word	index@(_ZN7cutlass13device_kernelINS_4gemm6kernel13GemmUniversalIN4cute5tupleIJiiiiEEENS1_10collective13CollectiveMmaINS1_46MainloopSm100TmaUmmaWarpSpecializedBlockScaledILi16ELi2ELi2ENS5_IJNS4_1CILi4EEENSA_ILi2EEENSA_ILi1EEEEEEEENS5_IJNSA_ILi128EEENSA_ILi64EEESG_EEENS5_IJNS_12float_e2m1_tENS_13float_ue8m0_tEEEENS5_IJNS5_IJlSD_lEEENS4_6LayoutINS5_IJNS5_IJNS5_IJNSA_ILi32EEESB_EEEiEEESQ_NS5_IJSD_iEEEEEENS5_IJNS5_IJNS5_IJNSA_ILi16EEESB_EEEiEEENS5_IJNS5_IJNSA_ILi0EEESD_EEENSA_ILi512EEEEEENS5_IJSW_iEEEEEEEEEEESL_S13_NS4_8TiledMMAINS4_8MMA_AtomIJNS4_17SM100_MMA_MXF4_SSISJ_SJ_fSK_Li128ELi64ELi32ELNS4_4UMMA5MajorE0ELS18_0ELNS17_7ScaleInE0ELS19_0EEEEEENSN_INS5_IJSD_SD_SD_EEENS5_IJSW_SW_SW_EEEEENS5_IJNS4_10UnderscoreES1F_S1F_EEEEENS5_IJNS4_23SM90_TMA_LOAD_MULTICASTES1I_EEENS5_IJNS4_14ComposedLayoutINS4_7SwizzleILi2ELi4ELi3EEENS4_18smem_ptr_flag_bitsILi4EEENSN_INS5_IJNSA_ILi8EEESG_EEENS5_IJSG_SD_EEEEEEENSN_INS5_IJNS5_IJNS5_IJSP_SD_EEENS5_IJSO_SC_EEEEEESD_NS5_IJSC_SD_EEEEEENS5_IJNS5_IJNS5_IJSU_SY_EEESX_EEESW_NS5_IJSC_SY_EEEEEEEEEEEvNS4_8identityES1J_S24_vS25_EENS_8epilogue10collective18CollectiveEpilogueINS27_23Sm100TmaWarpSpecializedILi3ELi2ELi16ELb1ELb0EEEJNS5_IJSH_SH_SG_EEENS5_IJNSN_ISH_SD_EENSN_INS5_IJST_SC_EEENS5_IJSD_SO_EEEEEEEENS_10bfloat16_tESM_S2I_SM_NS27_6fusion15FusionCallbacksIS2B_NS2J_17LinearCombinationIS2I_fS2I_fLNS_15FloatRoundStyleE2EEES2C_S2H_JEEENS4_5SM1004TMEM4LOAD26SM100_TMEM_LOAD_32dp32b16xENS4_13SM90_TMA_LOADENS1K_INS1L_ILi1ELi4ELi3EEENS1N_ILi16EEENSN_INS5_IJS1P_ST_EEENS5_IJST_SD_EEEEEEENS4_39AutoVectorizingCopyWithAssumedAlignmentILi128EEENS4_14SM90_TMA_STOREES2Z_S31_S31_EEEvvEEEEvNT_6ParamsE)
        /*0038*/ 	.word	0x00000000


	//----- nvinfo : EIATTR_MIN_STACK_SIZE
	.align		4
.L_27:
        /*003c*/ 	.byte	0x04, 0x12
        /*003e*/ 	.short	(.L_29 - .L_28)
	.align		4
.L_28:
        /*0040*/ 	.word	index@(_ZN7cutlass13device_kernelINS_4gemm6kernel13GemmUniversalIN4cute5tupleIJiiiiEEENS1_10collective13CollectiveMmaINS1_46MainloopSm100TmaUmmaWarpSpecializedBlockScaledILi16ELi2ELi2ENS5_IJNS4_1CILi4EEENSA_ILi2EEENSA_ILi1EEEEEEEENS5_IJNSA_ILi128EEENSA_ILi64EEESG_EEENS5_IJNS_12float_e2m1_tENS_13float_ue8m0_tEEEENS5_IJNS5_IJlSD_lEEENS4_6LayoutINS5_IJNS5_IJNS5_IJNSA_ILi32EEESB_EEEiEEESQ_NS5_IJSD_iEEEEEENS5_IJNS5_IJNS5_IJNSA_ILi16EEESB_EEEiEEENS5_IJNS5_IJNSA_ILi0EEESD_EEENSA_ILi512EEEEEENS5_IJSW_iEEEEEEEEEEESL_S13_NS4_8TiledMMAINS4_8MMA_AtomIJNS4_17SM100_MMA_MXF4_SSISJ_SJ_fSK_Li128ELi64ELi32ELNS4_4UMMA5MajorE0ELS18_0ELNS17_7ScaleInE0ELS19_0EEEEEENSN_INS5_IJSD_SD_SD_EEENS5_IJSW_SW_SW_EEEEENS5_IJNS4_10UnderscoreES1F_S1F_EEEEENS5_IJNS4_23SM90_TMA_LOAD_MULTICASTES1I_EEENS5_IJNS4_14ComposedLayoutINS4_7SwizzleILi2ELi4ELi3EEENS4_18smem_ptr_flag_bitsILi4EEENSN_INS5_IJNSA_ILi8EEESG_EEENS5_IJSG_SD_EEEEEEENSN_INS5_IJNS5_IJNS5_IJSP_SD_EEENS5_IJSO_SC_EEEEEESD_NS5_IJSC_SD_EEEEEENS5_IJNS5_IJNS5_IJSU_SY_EEESX_EEESW_NS5_IJSC_SY_EEEEEEEEEEEvNS4_8identityES1J_S24_vS25_EENS_8epilogue10collective18CollectiveEpilogueINS27_23Sm100TmaWarpSpecializedILi3ELi2ELi16ELb1ELb0EEEJNS5_IJSH_SH_SG_EEENS5_IJNSN_ISH_SD_EENSN_INS5_IJST_SC_EEENS5_IJSD_SO_EEEEEEEENS_10bfloat16_tESM_S2I_SM_NS27_6fusion15FusionCallbacksIS2B_NS2J_17LinearCombinationIS2I_fS2I_fLNS_15FloatRoundStyleE2EEES2C_S2H_JEEENS4_5SM1004TMEM4LOAD26SM100_TMEM_LOAD_32dp32b16xENS4_13SM90_TMA_LOADENS1K_INS1L_ILi1ELi4ELi3EEENS1N_ILi16EEENSN_INS5_IJS1P_ST_EEENS5_IJST_SD_EEEEEEENS4_39AutoVectorizingCopyWithAssumedAlignmentILi128EEENS4_14SM90_TMA_STOREES2Z_S31_S31_EEEvvEEEEvNT_6ParamsE)
        /*0044*/ 	.word	0x00000000
.L_29:


//--------------------- .nv.compat                --------------------------
	.section	.nv.compat,"",@"SHT_CUDA_COMPAT_INFO"
	.align	4
        /*0000*/ 	.byte	0x02, 0x09, 0x01, 0x00, 0x02, 0x02, 0x02, 0x00, 0x02, 0x05, 0x05, 0x00, 0x03, 0x07, 0x01, 0x01
        /*0010*/ 	.byte	0x02, 0x03, 0x01, 0x00, 0x02, 0x06, 0x01, 0x00, 0x04, 0x0b, 0x08, 0x00, 0x09, 0x00, 0x00, 0x00
        /*0020*/ 	.byte	0x00, 0x00, 0x00, 0x00


//--------------------- .nv.info._ZN7cutlass13device_kernelINS_4gemm6kernel13GemmUniversalIN4cute5tupleIJiiiiEEENS1_10collective13CollectiveMmaINS1_46MainloopSm100TmaUmmaWarpSpecializedBlockScaledILi16ELi2ELi2ENS5_IJNS4_1CILi4EEENSA_ILi2EEENSA_ILi1EEEEEEEENS5_IJNSA_ILi128EEENSA_ILi64EEESG_EEENS5_IJNS_12float_e2m1_tENS_13float_ue8m0_tEEEENS5_IJNS5_IJlSD_lEEENS4_6LayoutINS5_IJNS5_IJNS5_IJNSA_ILi32EEESB_EEEiEEESQ_NS5_IJSD_iEEEEEENS5_IJNS5_IJNS5_IJNSA_ILi16EEESB_EEEiEEENS5_IJNS5_IJNSA_ILi0EEESD_EEENSA_ILi512EEEEEENS5_IJSW_iEEEEEEEEEEESL_S13_NS4_8TiledMMAINS4_8MMA_AtomIJNS4_17SM100_MMA_MXF4_SSISJ_SJ_fSK_Li128ELi64ELi32ELNS4_4UMMA5MajorE0ELS18_0ELNS17_7ScaleInE0ELS19_0EEEEEENSN_INS5_IJSD_SD_SD_EEENS5_IJSW_SW_SW_EEEEENS5_IJNS4_10UnderscoreES1F_S1F_EEEEENS5_IJNS4_23SM90_TMA_LOAD_MULTICASTES1I_EEENS5_IJNS4_14ComposedLayoutINS4_7SwizzleILi2ELi4ELi3EEENS4_18smem_ptr_flag_bitsILi4EEENSN_INS5_IJNSA_ILi8EEESG_EEENS5_IJSG_SD_EEEEEEENSN_INS5_IJNS5_IJNS5_IJSP_SD_EEENS5_IJSO_SC_EEEEEESD_NS5_IJSC_SD_EEEEEENS5_IJNS5_IJNS5_IJSU_SY_EEESX_EEESW_NS5_IJSC_SY_EEEEEEEEEEEvNS4_8identityES1J_S24_vS25_EENS_8epilogue10collective18CollectiveEpilogueINS27_23Sm100TmaWarpSpecializedILi3ELi2ELi16ELb1ELb0EEEJNS5_IJSH_SH_SG_EEENS5_IJNSN_ISH_SD_EENSN_INS5_IJST_SC_EEENS5_IJSD_SO_EEEEEEEENS_10bfloat16_tESM_S2I_SM_NS27_6fusion15FusionCallbacksIS2B_NS2J_17LinearCombinationIS2I_fS2I_fLNS_15FloatRoundStyleE2EEES2C_S2H_JEEENS4_5SM1004TMEM4LOAD26SM100_TMEM_LOAD_32dp32b16xENS4_13SM90_TMA_LOADENS1K_INS1L_ILi1ELi4ELi3EEENS1N_ILi16EEENSN_INS5_IJS1P_ST_EEENS5_IJST_SD_EEEEEEENS4_39AutoVectorizingCopyWithAssumedAlignmentILi128EEENS4_14SM90_TMA_STOREES2Z_S31_S31_EEEvvEEEEvNT_6ParamsE --------------------------
	.section	.nv.info._ZN7cutlass13device_kernelINS_4gemm6kernel13GemmUniversalIN4cute5tupleIJiiiiEEENS1_10collective13CollectiveMmaINS1_46MainloopSm100TmaUmmaWarpSpecializedBlockScaledILi16ELi2ELi2ENS5_IJNS4_1CILi4EEENSA_ILi2EEENSA_ILi1EEEEEEEENS5_IJNSA_ILi128EEENSA_ILi64EEESG_EEENS5_IJNS_12float_e2m1_tENS_13float_ue8m0_tEEEENS5_IJNS5_IJlSD_lEEENS4_6LayoutINS5_IJNS5_IJNS5_IJNSA_ILi32EEESB_EEEiEEESQ_NS5_IJSD_iEEEEEENS5_IJNS5_IJNS5_IJNSA_ILi16EEESB_EEEiEEENS5_IJNS5_IJNSA_ILi0EEESD_EEENSA_ILi512EEEEEENS5_IJSW_iEEEEEEEEEEESL_S13_NS4_8TiledMMAINS4_8MMA_AtomIJNS4_17SM100_MMA_MXF4_SSISJ_SJ_fSK_Li128ELi64ELi32ELNS4_4UMMA5MajorE0ELS18_0ELNS17_7ScaleInE0ELS19_0EEEEEENSN_INS5_IJSD_SD_SD_EEENS5_IJSW_SW_SW_EEEEENS5_IJNS4_10UnderscoreES1F_S1F_EEEEENS5_IJNS4_23SM90_TMA_LOAD_MULTICASTES1I_EEENS5_IJNS4_14ComposedLayoutINS4_7SwizzleILi2ELi4ELi3EEENS4_18smem_ptr_flag_bitsILi4EEENSN_INS5_IJNSA_ILi8EEESG_EEENS5_IJSG_SD_EEEEEEENSN_INS5_IJNS5_IJNS5_IJSP_SD_EEENS5_IJSO_SC_EEEEEESD_NS5_IJSC_SD_EEEEEENS5_IJNS5_IJNS5_IJSU_SY_EEESX_EEESW_NS5_IJSC_SY_EEEEEEEEEEEvNS4_8identityES1J_S24_vS25_EENS_8epilogue10collective18CollectiveEpilogueINS27_23Sm100TmaWarpSpecializedILi3ELi2ELi16ELb1ELb0EEEJNS5_IJSH_SH_SG_EEENS5_IJNSN_ISH_SD_EENSN_INS5_IJST_SC_EEENS5_IJSD_SO_EEEEEEEENS_10bfloat16_tESM_S2I_SM_NS27_6fusion15FusionCallbacksIS2B_NS2J_17LinearCombinationIS2I_fS2I_fLNS_15FloatRoundStyleE2EEES2C_S2H_JEEENS4_5SM1004TMEM4LOAD26SM100_TMEM_LOAD_32dp32b16xENS4_13SM90_TMA_LOADENS1K_INS1L_ILi1ELi4ELi3EEENS1N_ILi16EEENSN_INS5_IJS1P_ST_EEENS5_IJST_SD_EEEEEEENS4_39AutoVectorizingCopyWithAssumedAlignmentILi128EEENS4_14SM90_TMA_STOREES2Z_S31_S31_EEEvvEEEEvNT_6ParamsE,"",@"SHT_CUDA_INFO"
	.sectionflags	@""
	.align	4


	//----- nvinfo : EIATTR_CUDA_API_VERSION
	.align		4
        /*0000*/ 	.byte	0x04, 0x37
        /*0002*/ 	.short	(.L_31 - .L_30)
.L_30:
        /*0004*/ 	.word	0x00000082


	//----- nvinfo : EIATTR_KPARAM_INFO
	.align		4
.L_31:
        /*0008*/ 	.byte	0x04, 0x17
        /*000a*/ 	.short	(.L_33 - .L_32)
.L_32:
        /*000c*/ 	.word	0x00000000
        /*0010*/ 	.short	0x0000
        /*0012*/ 	.short	0x0000
        /*0014*/ 	.byte	0x00, 0xf0, 0x01, 0x30


	//----- nvinfo : EIATTR_AT_ENTRY_FRAGMENTS
	.align		4
.L_33:
        /*0018*/ 	.byte	0x04, 0x4f
        /*001a*/ 	.short	(.L_35 - .L_34)


	//   ....[0]....
.L_34:
        /*001c*/ 	.word	0x00000006


	//----- nvinfo : EIATTR_RESERVED_SMEM_USED
	.align		4
.L_35:
        /*0020*/ 	.byte	0x01, 0x41
	.zero		2


	//----- nvinfo : EIATTR_SPARSE_MMA_MASK
	.align		4
        /*0024*/ 	.byte	0x03, 0x50
        /*0026*/ 	.short	0x0000


	//----- nvinfo : EIATTR_TCGEN05_1CTA_USED
	.align		4
        /*0028*/ 	.byte	0x01, 0x51
	.zero		2


	//----- nvinfo : EIATTR_MAXREG_COUNT
	.align		4
        /*002c*/ 	.byte	0x03, 0x1b
        /*002e*/ 	.short	0x00ff


	//----- nvinfo : EIATTR_NUM_BARRIERS
	.align		4
        /*0030*/ 	.byte	0x02, 0x4c
        /*0032*/ 	.byte	0x07
	.zero		1


	//----- nvinfo : EIATTR_EXTERNS
	.align		4
        /*0034*/ 	.byte	0x04, 0x0f
        /*0036*/ 	.short	(.L_37 - .L_36)


	//   ....[0]....
	.align		4
.L_36:
        /*0038*/ 	.word	index@(__assertfail)


	//----- nvinfo : EIATTR_MERCURY_ISA_VERSION
	.align		4
.L_37:
        /*003c*/ 	.byte	0x03, 0x5f
        /*003e*/ 	.short	0x0101


	//----- nvinfo : EIATTR_INT_WARP_WIDE_INSTR_OFFSETS
	.align		4
        /*0040*/ 	.byte	0x04, 0x31
        /*0042*/ 	.short	(.L_39 - .L_38)


	//   ....[0]....
.L_38:
        /*0044*/ 	.word	0x00004fe0


	//   ....[1]....
        /*0048*/ 	.word	0x00005010


	//   ....[2]....
        /*004c*/ 	.word	0x00005030


	//   ....[3]....
        /*0050*/ 	.word	0x00005bd0


	//   ....[4]....
        /*0054*/ 	.word	0x00005ca0


	//   ....[5]....
        /*0058*/ 	.word	0x00005d10


	//   ....[6]....
        /*005c*/ 	.word	0x00005e60


	//   ....[7]....
        /*0060*/ 	.word	0x00005f30


	//   ....[8]....
        /*0064*/ 	.word	0x00005f80


	//   ....[9]....
        /*0068*/ 	.word	0x000060c0


	//   ....[10]....
        /*006c*/ 	.word	0x00006170


	//   ....[11]....
        /*0070*/ 	.word	0x000061d0


	//   ....[12]....
        /*0074*/ 	.word	0x00006300


	//   ....[13]....
        /*0078*/ 	.word	0x00006410


	//   ....[14]....
        /*007c*/ 	.word	0x00006450


	//----- nvinfo : EIATTR_COOP_GROUP_MASK_REGIDS
	.align		4
.L_39:
        /*0080*/ 	.byte	0x04, 0x29
        /*0082*/ 	.short	(.L_41 - .L_40)


	//   ....[0]....
.L_40:
        /*0084*/ 	.word	0xffffffff


	//   ....[1]....
        /*0088*/ 	.word	0xffffffff


	//   ....[2]....
        /*008c*/ 	.word	0xffffffff


	//   ....[3]....
        /*0090*/ 	.word	0xffffffff


	//   ....[4]....
        /*0094*/ 	.word	0xffffffff


	//   ....[5]....
        /*0098*/ 	.word	0xffffffff


	//   ....[6]....
        /*009c*/ 	.word	0xffffffff


	//   ....[7]....
        /*00a0*/ 	.word	0xffffffff


	//   ....[8]....
        /*00a4*/ 	.word	0xffffffff


	//   ....[9]....
        /*00a8*/ 	.word	0xffffffff


	//   ....[10]....
        /*00ac*/ 	.word	0xffffffff


	//   ....[11]....
        /*00b0*/ 	.word	0xffffffff


	//   ....[12]....
        /*00b4*/ 	.word	0xffffffff


	//   ....[13]....
        /*00b8*/ 	.word	0xffffffff


	//----- nvinfo : EIATTR_COOP_GROUP_INSTR_OFFSETS
	.align		4
.L_41:
        /*00bc*/ 	.byte	0x04, 0x28
        /*00be*/ 	.short	(.L_43 - .L_42)


	//   ....[0]....
.L_42:
        /*00c0*/ 	.word	0x00000080


	//   ....[1]....
        /*00c4*/ 	.word	0x00000550


	//   ....[2]....
        /*00c8*/ 	.word	0x000008b0


	//   ....[3]....
        /*00cc*/ 	.word	0x00000a30


	//   ....[4]....
        /*00d0*/ 	.word	0x00000b30


	//   ....[5]....
        /*00d4*/ 	.word	0x00000ca0


	//   ....[6]....
        /*00d8*/ 	.word	0x00000e00


	//   ....[7]....
        /*00dc*/ 	.word	0x00000fb0


	//   ....[8]....
        /*00e0*/ 	.word	0x00002730


	//   ....[9]....
        /*00e4*/ 	.word	0x00003cb0


	//   ....[10]....
        /*00e8*/ 	.word	0x00003ec0


	//   ....[11]....
        /*00ec*/ 	.word	0x00003ef0


	//   ....[12]....
        /*00f0*/ 	.word	0x00004ec0


	//   ....[13]....
        /*00f4*/ 	.word	0x000050f0


	//----- nvinfo : EIATTR_VRC_CTA_INIT_COUNT
	.align		4
.L_43:
        /*00f8*/ 	.byte	0x02, 0x4a
        /*00fa*/ 	.byte	0x80
	.zero		1


	//----- nvinfo : EIATTR_SYSCALL_OFFSETS
	.align		4
        /*00fc*/ 	.byte	0x04, 0x46
        /*00fe*/ 	.short	(.L_45 - .L_44)


	//   ....[0]....
.L_44:
        /*0100*/ 	.word	0x00007180


	//   ....[1]....
        /*0104*/ 	.word	0x00007270


	//   ....[2]....
        /*0108*/ 	.word	0x00007c50


	//   ....[3]....
        /*010c*/ 	.word	0x00007dc0


	//   ....[4]....
        /*0110*/ 	.word	0x00008ba0


	//   ....[5]....
        /*0114*/ 	.word	0x00008d10


	//   ....[6]....
        /*0118*/ 	.word	0x00009b80


	//   ....[7]....
        /*011c*/ 	.word	0x00009cf0


	//   ....[8]....
        /*0120*/ 	.word	0x0000ab00


	//   ....[9]....
        /*0124*/ 	.word	0x0000ac70


	//----- nvinfo : EIATTR_MBARRIER_INSTR_OFFSETS
	.align		4
.L_45:
        /*0128*/ 	.byte	0x04, 0x39
        /*012a*/ 	.short	(.L_47 - .L_46)


	//   ....[0]....
.L_46:
        /*012c*/ 	.word	0x00000690
        /*0130*/ 	.word	0x000000ff
        /*0134*/ 	.word	0x00000000
        /*0138*/ 	.short	0x0100
        /*013a*/ 	.byte	0x04
	.zero		1


	//   ....[1]....
        /*013c*/ 	.word	0x000006a0
        /*0140*/ 	.word	0x000000ff
        /*0144*/ 	.word	0x00000080
        /*0148*/ 	.short	0x0100
        /*014a*/ 	.byte	0x04
	.zero		1


	//   ....[2]....
        /*014c*/ 	.word	0x000006b0
        /*0150*/ 	.word	0x000000ff
        /*0154*/ 	.word	0x00000008
        /*0158*/ 	.short	0x0100
        /*015a*/ 	.byte	0x04
	.zero		1


	//   ....[3]....
        /*015c*/ 	.word	0x000006c0
        /*0160*/ 	.word	0x000000ff
        /*0164*/ 	.word	0x00000088
        /*0168*/ 	.short	0x0100
        /*016a*/ 	.byte	0x04
	.zero		1


	//   ....[4]....
        /*016c*/ 	.word	0x000006d0
        /*0170*/ 	.word	0x000000ff
        /*0174*/ 	.word	0x00000010
        /*0178*/ 	.short	0x0100
        /*017a*/ 	.byte	0x04
	.zero		1


	//   ....[5]....
        /*017c*/ 	.word	0x000006e0
        /*0180*/ 	.word	0x000000ff
        /*0184*/ 	.word	0x00000090
        /*0188*/ 	.short	0x0100
        /*018a*/ 	.byte	0x04
	.zero		1


	//   ....[6]....
        /*018c*/ 	.word	0x000006f0
        /*0190*/ 	.word	0x000000ff
        /*0194*/ 	.word	0x00000018
        /*0198*/ 	.short	0x0100
        /*019a*/ 	.byte	0x04
	.zero		1


	//   ....[7]....
        /*019c*/ 	.word	0x00000700
        /*01a0*/ 	.word	0x000000ff
        /*01a4*/ 	.word	0x00000098
        /*01a8*/ 	.short	0x0100
        /*01aa*/ 	.byte	0x04
	.zero		1


	//   ....[8]....
        /*01ac*/ 	.word	0x00000710
        /*01b0*/ 	.word	0x000000ff
        /*01b4*/ 	.word	0x00000020
        /*01b8*/ 	.short	0x0100
        /*01ba*/ 	.byte	0x04
	.zero		1


	//   ....[9]....
        /*01bc*/ 	.word	0x00000720
        /*01c0*/ 	.word	0x000000ff
        /*01c4*/ 	.word	0x000000a0
        /*01c8*/ 	.short	0x0100
        /*01ca*/ 	.byte	0x04
	.zero		1


	//   ....[10]....
        /*01cc*/ 	.word	0x00000730
        /*01d0*/ 	.word	0x000000ff
        /*01d4*/ 	.word	0x00000028
        /*01d8*/ 	.short	0x0100
        /*01da*/ 	.byte	0x04
	.zero		1


	//   ....[11]....
        /*01dc*/ 	.word	0x00000740
        /*01e0*/ 	.word	0x000000ff
        /*01e4*/ 	.word	0x000000a8
        /*01e8*/ 	.short	0x0100
        /*01ea*/ 	.byte	0x04
	.zero		1


	//   ....[12]....
        /*01ec*/ 	.word	0x00000750
        /*01f0*/ 	.word	0x000000ff
        /*01f4*/ 	.word	0x00000030
        /*01f8*/ 	.short	0x0100
        /*01fa*/ 	.byte	0x04
	.zero		1


	//   ....[13]....
        /*01fc*/ 	.word	0x00000760
        /*0200*/ 	.word	0x000000ff
        /*0204*/ 	.word	0x000000b0
        /*0208*/ 	.short	0x0100
        /*020a*/ 	.byte	0x04
	.zero		1


	//   ....[14]....
        /*020c*/ 	.word	0x00000770
        /*0210*/ 	.word	0x000000ff
        /*0214*/ 	.word	0x00000038
        /*0218*/ 	.short	0x0100
        /*021a*/ 	.byte	0x04
	.zero		1


	//   ....[15]....
        /*021c*/ 	.word	0x00000780
        /*0220*/ 	.word	0x000000ff
        /*0224*/ 	.word	0x000000b8
        /*0228*/ 	.short	0x0100
        /*022a*/ 	.byte	0x04
	.zero		1


	//   ....[16]....
        /*022c*/ 	.word	0x00000790
        /*0230*/ 	.word	0x000000ff
        /*0234*/ 	.word	0x00000040
        /*0238*/ 	.short	0x0100
        /*023a*/ 	.byte	0x04
	.zero		1


	//   ....[17]....
        /*023c*/ 	.word	0x000007a0
        /*0240*/ 	.word	0x000000ff
        /*0244*/ 	.word	0x000000c0
        /*0248*/ 	.short	0x0100
        /*024a*/ 	.byte	0x04
	.zero		1


	//   ....[18]....
        /*024c*/ 	.word	0x000007b0
        /*0250*/ 	.word	0x000000ff
        /*0254*/ 	.word	0x00000048
        /*0258*/ 	.short	0x0100
        /*025a*/ 	.byte	0x04
	.zero		1


	//   ....[19]....
        /*025c*/ 	.word	0x000007c0
        /*0260*/ 	.word	0x000000ff
        /*0264*/ 	.word	0x000000c8
        /*0268*/ 	.short	0x0100
        /*026a*/ 	.byte	0x04
	.zero		1


	//   ....[20]....
        /*026c*/ 	.word	0x000007d0
        /*0270*/ 	.word	0x000000ff
        /*0274*/ 	.word	0x00000050
        /*0278*/ 	.short	0x0100
        /*027a*/ 	.byte	0x04
	.zero		1


	//   ....[21]....
        /*027c*/ 	.word	0x000007e0
        /*0280*/ 	.word	0x000000ff
        /*0284*/ 	.word	0x000000d0
        /*0288*/ 	.short	0x0100
        /*028a*/ 	.byte	0x04
	.zero		1


	//   ....[22]....
        /*028c*/ 	.word	0x000007f0
        /*0290*/ 	.word	0x000000ff
        /*0294*/ 	.word	0x00000058
        /*0298*/ 	.short	0x0100
        /*029a*/ 	.byte	0x04
	.zero		1


	//   ....[23]....
        /*029c*/ 	.word	0x00000800
        /*02a0*/ 	.word	0x000000ff
        /*02a4*/ 	.word	0x000000d8
        /*02a8*/ 	.short	0x0100
        /*02aa*/ 	.byte	0x04
	.zero		1


	//   ....[24]....
        /*02ac*/ 	.word	0x00000810
        /*02b0*/ 	.word	0x000000ff
        /*02b4*/ 	.word	0x00000060
        /*02b8*/ 	.short	0x0100
        /*02ba*/ 	.byte	0x04
	.zero		1


	//   ....[25]....
        /*02bc*/ 	.word	0x00000820
        /*02c0*/ 	.word	0x000000ff
        /*02c4*/ 	.word	0x000000e0
        /*02c8*/ 	.short	0x0100
        /*02ca*/ 	.byte	0x04
	.zero		1


	//   ....[26]....
        /*02cc*/ 	.word	0x00000830
        /*02d0*/ 	.word	0x000000ff
        /*02d4*/ 	.word	0x00000068
        /*02d8*/ 	.short	0x0100
        /*02da*/ 	.byte	0x04
	.zero		1


	//   ....[27]....
        /*02dc*/ 	.word	0x00000840
        /*02e0*/ 	.word	0x000000ff
        /*02e4*/ 	.word	0x000000e8
        /*02e8*/ 	.short	0x0100
        /*02ea*/ 	.byte	0x04
	.zero		1


	//   ....[28]....
        /*02ec*/ 	.word	0x00000850
        /*02f0*/ 	.word	0x000000ff
        /*02f4*/ 	.word	0x00000070
        /*02f8*/ 	.short	0x0100
        /*02fa*/ 	.byte	0x04
	.zero		1


	//   ....[29]....
        /*02fc*/ 	.word	0x00000860
        /*0300*/ 	.word	0x000000ff
        /*0304*/ 	.word	0x000000f0
        /*0308*/ 	.short	0x0100
        /*030a*/ 	.byte	0x04
	.zero		1


	//   ....[30]....
        /*030c*/ 	.word	0x00000870
        /*0310*/ 	.word	0x000000ff
        /*0314*/ 	.word	0x00000078
        /*0318*/ 	.short	0x0100
        /*031a*/ 	.byte	0x04
	.zero		1


	//   ....[31]....
        /*031c*/ 	.word	0x00000880
        /*0320*/ 	.word	0x000000ff
        /*0324*/ 	.word	0x000000f8
        /*0328*/ 	.short	0x0100
        /*032a*/ 	.byte	0x04
	.zero		1


	//   ....[32]....
        /*032c*/ 	.word	0x000009c0
        /*0330*/ 	.word	0x000000ff
        /*0334*/ 	.word	0x00000100
        /*0338*/ 	.short	0x0100
        /*033a*/ 	.byte	0x04
	.zero		1


	//   ....[33]....
        /*033c*/ 	.word	0x000009d0
        /*0340*/ 	.word	0x000000ff
        /*0344*/ 	.word	0x00000118
        /*0348*/ 	.short	0x0100
        /*034a*/ 	.byte	0x04
	.zero		1


	//   ....[34]....
        /*034c*/ 	.word	0x000009e0
        /*0350*/ 	.word	0x000000ff
        /*0354*/ 	.word	0x00000108
        /*0358*/ 	.short	0x0100
        /*035a*/ 	.byte	0x04
	.zero		1


	//   ....[35]....
        /*035c*/ 	.word	0x000009f0
        /*0360*/ 	.word	0x000000ff
        /*0364*/ 	.word	0x00000120
        /*0368*/ 	.short	0x0100
        /*036a*/ 	.byte	0x04
	.zero		1


	//   ....[36]....
        /*036c*/ 	.word	0x00000a00
        /*0370*/ 	.word	0x000000ff
        /*0374*/ 	.word	0x00000110
        /*0378*/ 	.short	0x0100
        /*037a*/ 	.byte	0x04
	.zero		1


	//   ....[37]....
        /*037c*/ 	.word	0x00000a10
        /*0380*/ 	.word	0x000000ff
        /*0384*/ 	.word	0x00000128
        /*0388*/ 	.short	0x0100
        /*038a*/ 	.byte	0x04
	.zero		1


	//   ....[38]....
        /*038c*/ 	.word	0x00000b00
        /*0390*/ 	.word	0x000000ff
        /*0394*/ 	.word	0x00000130
        /*0398*/ 	.short	0x0100
        /*039a*/ 	.byte	0x06
	.zero		1


	//   ....[39]....
        /*039c*/ 	.word	0x00000b10
        /*03a0*/ 	.word	0x000000ff
        /*03a4*/ 	.word	0x00000138
        /*03a8*/ 	.short	0x0100
        /*03aa*/ 	.byte	0x06
	.zero		1


	//   ....[40]....
        /*03ac*/ 	.word	0x00000c50
        /*03b0*/ 	.word	0x000000ff
        /*03b4*/ 	.word	0x00000140
        /*03b8*/ 	.short	0x0100
        /*03ba*/ 	.byte	0x06
	.zero		1


	//   ....[41]....
        /*03bc*/ 	.word	0x00000c60
        /*03c0*/ 	.word	0x000000ff
        /*03c4*/ 	.word	0x00000150
        /*03c8*/ 	.short	0x0100
        /*03ca*/ 	.byte	0x06
	.zero		1


	//   ....[42]....
        /*03cc*/ 	.word	0x00000c70
        /*03d0*/ 	.word	0x000000ff
        /*03d4*/ 	.word	0x00000148
        /*03d8*/ 	.short	0x0100
        /*03da*/ 	.byte	0x06
	.zero		1


	//   ....[43]....
        /*03dc*/ 	.word	0x00000c80
        /*03e0*/ 	.word	0x000000ff
        /*03e4*/ 	.word	0x00000158
        /*03e8*/ 	.short	0x0100
        /*03ea*/ 	.byte	0x06
	.zero		1


	//   ....[44]....
        /*03ec*/ 	.word	0x00000db0
        /*03f0*/ 	.word	0x000000ff
        /*03f4*/ 	.word	0x00000160
        /*03f8*/ 	.short	0x0100
        /*03fa*/ 	.byte	0x04
	.zero		1


	//   ....[45]....
        /*03fc*/ 	.word	0x00000dc0
        /*0400*/ 	.word	0x000000ff
        /*0404*/ 	.word	0x00000170
        /*0408*/ 	.short	0x0100
        /*040a*/ 	.byte	0x04
	.zero		1


	//   ....[46]....
        /*040c*/ 	.word	0x00000dd0
        /*0410*/ 	.word	0x000000ff
        /*0414*/ 	.word	0x00000168
        /*0418*/ 	.short	0x0100
        /*041a*/ 	.byte	0x04
	.zero		1


	//   ....[47]....
        /*041c*/ 	.word	0x00000de0
        /*0420*/ 	.word	0x000000ff
        /*0424*/ 	.word	0x00000178
        /*0428*/ 	.short	0x0100
        /*042a*/ 	.byte	0x04
	.zero		1


	//   ....[48]....
        /*042c*/ 	.word	0x00000ed0
        /*0430*/ 	.word	0x000000ff
        /*0434*/ 	.word	0x00000180
        /*0438*/ 	.short	0x0100
        /*043a*/ 	.byte	0x04
	.zero		1


	//   ....[49]....
        /*043c*/ 	.word	0x00000ee0
        /*0440*/ 	.word	0x000000ff
        /*0444*/ 	.word	0x00000190
        /*0448*/ 	.short	0x0100
        /*044a*/ 	.byte	0x04
	.zero		1


	//   ....[50]....
        /*044c*/ 	.word	0x00000ef0
        /*0450*/ 	.word	0x000000ff
        /*0454*/ 	.word	0x00000188
        /*0458*/ 	.short	0x0100
        /*045a*/ 	.byte	0x04
	.zero		1


	//   ....[51]....
        /*045c*/ 	.word	0x00000f00
        /*0460*/ 	.word	0x000000ff
        /*0464*/ 	.word	0x00000198
        /*0468*/ 	.short	0x0100
        /*046a*/ 	.byte	0x04
	.zero		1


	//   ....[52]....
        /*046c*/ 	.word	0x00001cc0
        /*0470*/ 	.word	0x00000000
        /*0474*/ 	.word	0x00000190
        /*0478*/ 	.short	0x010a
        /*047a*/ 	.byte	0xff
	.zero		1


	//   ....[53]....
        /*047c*/ 	.word	0x00001cf0
        /*0480*/ 	.word	0x00000000
        /*0484*/ 	.word	0x00000180
        /*0488*/ 	.short	0x0101
        /*048a*/ 	.byte	0xff
	.zero		1


	//   ....[54]....
        /*048c*/ 	.word	0x00001dd0
        /*0490*/ 	.word	0x000000ff
        /*0494*/ 	.word	0x00000080
        /*0498*/ 	.short	0x010a
        /*049a*/ 	.byte	0x04
	.zero		1


	//   ....[55]....
        /*049c*/ 	.word	0x00001e70
        /*04a0*/ 	.word	0x000000ff
        /*04a4*/ 	.word	0x00000080
        /*04a8*/ 	.short	0x010a
        /*04aa*/ 	.byte	0x29
	.zero		1


	//   ....[56]....
        /*04ac*/ 	.word	0x00001fb0
        /*04b0*/ 	.word	0x000000ff
        /*04b4*/ 	.word	0x00000080
        /*04b8*/ 	.short	0x010a
        /*04ba*/ 	.byte	0x06
	.zero		1


	//   ....[57]....
        /*04bc*/ 	.word	0x00002280
        /*04c0*/ 	.word	0x000000ff
        /*04c4*/ 	.word	0x00000138
        /*04c8*/ 	.short	0x0101
        /*04ca*/ 	.byte	0x05
	.zero		1


	//   ....[58]....
        /*04cc*/ 	.word	0x000022a0
        /*04d0*/ 	.word	0x000000ff
        /*04d4*/ 	.word	0x00000080
        /*04d8*/ 	.short	0x010a
        /*04da*/ 	.byte	0x04
	.zero		1


	//   ....[59]....
        /*04dc*/ 	.word	0x00002320
        /*04e0*/ 	.word	0x000000ff
        /*04e4*/ 	.word	0x00000080
        /*04e8*/ 	.short	0x010a
        /*04ea*/ 	.byte	0x29
	.zero		1


	//   ....[60]....
        /*04ec*/ 	.word	0x00002460
        /*04f0*/ 	.word	0x000000ff
        /*04f4*/ 	.word	0x00000080
        /*04f8*/ 	.short	0x010a
        /*04fa*/ 	.byte	0x06
	.zero		1


	//   ....[61]....
        /*04fc*/ 	.word	0x00002760
        /*0500*/ 	.word	0x00000003
        /*0504*/ 	.word	0x00000140
        /*0508*/ 	.short	0x010a
        /*050a*/ 	.byte	0xff
	.zero		1


	//   ....[62]....
        /*050c*/ 	.word	0x000028b0
        /*0510*/ 	.word	0x00000000
        /*0514*/ 	.word	0x00000000
        /*0518*/ 	.short	0x0101
        /*051a*/ 	.byte	0xff
	.zero		1


	//   ....[63]....
        /*051c*/ 	.word	0x00002e70
        /*0520*/ 	.word	0x000000ff
        /*0524*/ 	.word	0x00000000
        /*0528*/ 	.short	0x010a
        /*052a*/ 	.byte	0x04
	.zero		1


	//   ....[64]....
        /*052c*/ 	.word	0x00002f00
        /*0530*/ 	.word	0x000000ff
        /*0534*/ 	.word	0x00000000
        /*0538*/ 	.short	0x010a
        /*053a*/ 	.byte	0x05
	.zero		1


	//   ....[65]....
        /*053c*/ 	.word	0x00002f90
        /*0540*/ 	.word	0x000000ff
        /*0544*/ 	.word	0x00000000
        /*0548*/ 	.short	0x010a
        /*054a*/ 	.byte	0x05
	.zero		1


	//   ....[66]....
        /*054c*/ 	.word	0x00003020
        /*0550*/ 	.word	0x000000ff
        /*0554*/ 	.word	0x00000000
        /*0558*/ 	.short	0x010a
        /*055a*/ 	.byte	0x05
	.zero		1


	//   ....[67]....
        /*055c*/ 	.word	0x000030b0
        /*0560*/ 	.word	0x000000ff
        /*0564*/ 	.word	0x00000000
        /*0568*/ 	.short	0x010a
        /*056a*/ 	.byte	0x05
	.zero		1


	//   ....[68]....
        /*056c*/ 	.word	0x00003140
        /*0570*/ 	.word	0x000000ff
        /*0574*/ 	.word	0x00000000
        /*0578*/ 	.short	0x010a
        /*057a*/ 	.byte	0x05
	.zero		1


	//   ....[69]....
        /*057c*/ 	.word	0x000031d0
        /*0580*/ 	.word	0x000000ff
        /*0584*/ 	.word	0x00000000
        /*0588*/ 	.short	0x010a
        /*058a*/ 	.byte	0x05
	.zero		1


	//   ....[70]....
        /*058c*/ 	.word	0x00003260
        /*0590*/ 	.word	0x000000ff
        /*0594*/ 	.word	0x00000000
        /*0598*/ 	.short	0x010a
        /*059a*/ 	.byte	0x05
	.zero		1


	//   ....[71]....
        /*059c*/ 	.word	0x000032f0
        /*05a0*/ 	.word	0x000000ff
        /*05a4*/ 	.word	0x00000000
        /*05a8*/ 	.short	0x010a
        /*05aa*/ 	.byte	0x05
	.zero		1


	//   ....[72]....
        /*05ac*/ 	.word	0x00003380
        /*05b0*/ 	.word	0x000000ff
        /*05b4*/ 	.word	0x00000000
        /*05b8*/ 	.short	0x010a
        /*05ba*/ 	.byte	0x05
	.zero		1


	//   ....[73]....
        /*05bc*/ 	.word	0x00003410
        /*05c0*/ 	.word	0x000000ff
        /*05c4*/ 	.word	0x00000000
        /*05c8*/ 	.short	0x010a
        /*05ca*/ 	.byte	0x05
	.zero		1


	//   ....[74]....
        /*05cc*/ 	.word	0x000034a0
        /*05d0*/ 	.word	0x000000ff
        /*05d4*/ 	.word	0x00000000
        /*05d8*/ 	.short	0x010a
        /*05da*/ 	.byte	0x05
	.zero		1


	//   ....[75]....
        /*05dc*/ 	.word	0x00003530
        /*05e0*/ 	.word	0x000000ff
        /*05e4*/ 	.word	0x00000000
        /*05e8*/ 	.short	0x010a
        /*05ea*/ 	.byte	0x05
	.zero		1


	//   ....[76]....
        /*05ec*/ 	.word	0x000035c0
        /*05f0*/ 	.word	0x000000ff
        /*05f4*/ 	.word	0x00000000
        /*05f8*/ 	.short	0x010a
        /*05fa*/ 	.byte	0x05
	.zero		1


	//   ....[77]....
        /*05fc*/ 	.word	0x00003650
        /*0600*/ 	.word	0x000000ff
        /*0604*/ 	.word	0x00000000
        /*0608*/ 	.short	0x010a
        /*060a*/ 	.byte	0x05
	.zero		1


	//   ....[78]....
        /*060c*/ 	.word	0x000036f0
        /*0610*/ 	.word	0x00000000
        /*0614*/ 	.word	0x00000000
        /*0618*/ 	.short	0x010a
        /*061a*/ 	.byte	0xff
	.zero		1


	//   ....[79]....
        /*061c*/ 	.word	0x00003810
        /*0620*/ 	.word	0x00000002
        /*0624*/ 	.word	0x00000180
        /*0628*/ 	.short	0x010a
        /*062a*/ 	.byte	0xff
	.zero		1


	//   ....[80]....
        /*062c*/ 	.word	0x00003880
        /*0630*/ 	.word	0x00000002
        /*0634*/ 	.word	0x00000000
        /*0638*/ 	.short	0x0101
        /*063a*/ 	.byte	0xff
	.zero		1


	//   ....[81]....
        /*063c*/ 	.word	0x000038a0
        /*0640*/ 	.word	0x000000ff
        /*0644*/ 	.word	0x00000150
        /*0648*/ 	.short	0x010a
        /*064a*/ 	.byte	0x04
	.zero		1


	//   ....[82]....
        /*064c*/ 	.word	0x000039c0
        /*0650*/ 	.word	0x00000002
        /*0654*/ 	.word	0x00000140
        /*0658*/ 	.short	0x010a
        /*065a*/ 	.byte	0xff
	.zero		1


	//   ....[83]....
        /*065c*/ 	.word	0x00003ac0
        /*0660*/ 	.word	0x00000002
        /*0664*/ 	.word	0x00000000
        /*0668*/ 	.short	0x0101
        /*066a*/ 	.byte	0xff
	.zero		1


	//   ....[84]....
        /*066c*/ 	.word	0x00003b50
        /*0670*/ 	.word	0x000000ff
        /*0674*/ 	.word	0x00000150
        /*0678*/ 	.short	0x0106
        /*067a*/ 	.byte	0x04
	.zero		1


	//   ....[85]....
        /*067c*/ 	.word	0x00003b70
        /*0680*/ 	.word	0x000000ff
        /*0684*/ 	.word	0x00000150
        /*0688*/ 	.short	0x010a
        /*068a*/ 	.byte	0x04
	.zero		1


	//   ....[86]....
        /*068c*/ 	.word	0x00003c00
        /*0690*/ 	.word	0x000000ff
        /*0694*/ 	.word	0x00000150
        /*0698*/ 	.short	0x0106
        /*069a*/ 	.byte	0x07
	.zero		1


	//   ....[87]....
        /*069c*/ 	.word	0x00003c40
        /*06a0*/ 	.word	0x00000000
        /*06a4*/ 	.word	0x00000150
        /*06a8*/ 	.short	0x010a
        /*06aa*/ 	.byte	0xff
	.zero		1


	//   ....[88]....
        /*06ac*/ 	.word	0x00004230
        /*06b0*/ 	.word	0x00000002
        /*06b4*/ 	.word	0x00000140
        /*06b8*/ 	.short	0x010a
        /*06ba*/ 	.byte	0xff
	.zero		1


	//   ....[89]....
        /*06bc*/ 	.word	0x00004350
        /*06c0*/ 	.word	0x00000000
        /*06c4*/ 	.word	0x00000000
        /*06c8*/ 	.short	0x0101
        /*06ca*/ 	.byte	0xff
	.zero		1


	//   ....[90]....
        /*06cc*/ 	.word	0x00004880
        /*06d0*/ 	.word	0x000000ff
        /*06d4*/ 	.word	0x00000000
        /*06d8*/ 	.short	0x010a
        /*06da*/ 	.byte	0x04
	.zero		1


	//   ....[91]....
        /*06dc*/ 	.word	0x000048d0
        /*06e0*/ 	.word	0x000000ff
        /*06e4*/ 	.word	0x00000170
        /*06e8*/ 	.short	0x010a
        /*06ea*/ 	.byte	0x28
	.zero		1


	//   ....[92]....
        /*06ec*/ 	.word	0x00004a50
        /*06f0*/ 	.word	0x000000ff
        /*06f4*/ 	.word	0x00000000
        /*06f8*/ 	.short	0x010a
        /*06fa*/ 	.byte	0x07
	.zero		1


	//   ....[93]....
        /*06fc*/ 	.word	0x00004b80
        /*0700*/ 	.word	0x000000ff
        /*0704*/ 	.word	0x00000000
        /*0708*/ 	.short	0x010a
        /*070a*/ 	.byte	0x05
	.zero		1


	//   ....[94]....
        /*070c*/ 	.word	0x00004e10
        /*0710*/ 	.word	0x000000ff
        /*0714*/ 	.word	0x00000000
        /*0718*/ 	.short	0x010a
        /*071a*/ 	.byte	0x04
	.zero		1


	//   ....[95]....
        /*071c*/ 	.word	0x00004ea0
        /*0720*/ 	.word	0x000000ff
        /*0724*/ 	.word	0x00000000
        /*0728*/ 	.short	0x010a
        /*072a*/ 	.byte	0x04
	.zero		1


	//   ....[96]....
        /*072c*/ 	.word	0x00005330
        /*0730*/ 	.word	0x0000000c
        /*0734*/ 	.word	0x00000140
        /*0738*/ 	.short	0x010a
        /*073a*/ 	.byte	0xff
	.zero		1


	//   ....[97]....
        /*073c*/ 	.word	0x000054a0
        /*0740*/ 	.word	0x00000000
        /*0744*/ 	.word	0x00000000
        /*0748*/ 	.short	0x0101
        /*074a*/ 	.byte	0xff
	.zero		1


	//   ....[98]....
        /*074c*/ 	.word	0x00005920
        /*0750*/ 	.word	0x000000ff
        /*0754*/ 	.word	0x00000138
        /*0758*/ 	.short	0x010a
        /*075a*/ 	.byte	0x1d
	.zero		1


	//   ....[99]....
        /*075c*/ 	.word	0x00005ae0
        /*0760*/ 	.word	0x000000ff
        /*0764*/ 	.word	0x00000118
        /*0768*/ 	.short	0x010a
        /*076a*/ 	.byte	0x04
	.zero		1


	//   ....[100]....
        /*076c*/ 	.word	0x00005d30
        /*0770*/ 	.word	0x000000ff
        /*0774*/ 	.word	0x00000100
        /*0778*/ 	.short	0x010b
        /*077a*/ 	.byte	0x04
	.zero		1


	//   ....[101]....
        /*077c*/ 	.word	0x00005d40
        /*0780*/ 	.word	0x000000ff
        /*0784*/ 	.word	0x00000000
        /*0788*/ 	.short	0x0101
        /*078a*/ 	.byte	0x06
	.zero		1


	//   ....[102]....
        /*078c*/ 	.word	0x00005d50
        /*0790*/ 	.word	0x000000ff
        /*0794*/ 	.word	0x00000118
        /*0798*/ 	.short	0x010a
        /*079a*/ 	.byte	0x07
	.zero		1


	//   ....[103]....
        /*079c*/ 	.word	0x00005fa0
        /*07a0*/ 	.word	0x000000ff
        /*07a4*/ 	.word	0x00000100
        /*07a8*/ 	.short	0x010b
        /*07aa*/ 	.byte	0x07
	.zero		1


	//   ....[104]....
        /*07ac*/ 	.word	0x00005fb0
        /*07b0*/ 	.word	0x000000ff
        /*07b4*/ 	.word	0x00000000
        /*07b8*/ 	.short	0x0101
        /*07ba*/ 	.byte	0x04
	.zero		1


	//   ....[105]....
        /*07bc*/ 	.word	0x00005fc0
        /*07c0*/ 	.word	0x000000ff
        /*07c4*/ 	.word	0x00000118
        /*07c8*/ 	.short	0x010a
        /*07ca*/ 	.byte	0x05
	.zero		1


	//   ....[106]....
        /*07cc*/ 	.word	0x00006200
        /*07d0*/ 	.word	0x000000ff
        /*07d4*/ 	.word	0x00000100
        /*07d8*/ 	.short	0x010b
        /*07da*/ 	.byte	0x05
	.zero		1


	//   ....[107]....
        /*07dc*/ 	.word	0x00006210
        /*07e0*/ 	.word	0x000000ff
        /*07e4*/ 	.word	0x00000000
        /*07e8*/ 	.short	0x0101
        /*07ea*/ 	.byte	0x06
	.zero		1


	//   ....[108]....
        /*07ec*/ 	.word	0x00006220
        /*07f0*/ 	.word	0x000000ff
        /*07f4*/ 	.word	0x00000118
        /*07f8*/ 	.short	0x010a
        /*07fa*/ 	.byte	0x04
	.zero		1


	//   ....[109]....
        /*07fc*/ 	.word	0x00006470
        /*0800*/ 	.word	0x000000ff
        /*0804*/ 	.word	0x00000100
        /*0808*/ 	.short	0x010b
        /*080a*/ 	.byte	0x04
	.zero		1


	//   ....[110]....
        /*080c*/ 	.word	0x000064b0
        /*0810*/ 	.word	0x000000ff
        /*0814*/ 	.word	0x00000000
        /*0818*/ 	.short	0x0101
        /*081a*/ 	.byte	0x05
	.zero		1


	//   ....[111]....
        /*081c*/ 	.word	0x00006530
        /*0820*/ 	.word	0x000000ff
        /*0824*/ 	.word	0x00000000
        /*0828*/ 	.short	0x010a
        /*082a*/ 	.byte	0x04
	.zero		1


	//   ....[112]....
        /*082c*/ 	.word	0x000065c0
        /*0830*/ 	.word	0x000000ff
        /*0834*/ 	.word	0x00000000
        /*0838*/ 	.short	0x010a
        /*083a*/ 	.byte	0x05
	.zero		1


	//   ....[113]....
        /*083c*/ 	.word	0x00006660
        /*0840*/ 	.word	0x00000000
        /*0844*/ 	.word	0x00000000
        /*0848*/ 	.short	0x010a
        /*084a*/ 	.byte	0xff
	.zero		1


	//   ....[114]....
        /*084c*/ 	.word	0x000069d0
        /*0850*/ 	.word	0x00000000
        /*0854*/ 	.word	0x00000140
        /*0858*/ 	.short	0x010a
        /*085a*/ 	.byte	0xff
	.zero		1


	//   ....[115]....
        /*085c*/ 	.word	0x00006aa0
        /*0860*/ 	.word	0x00000000
        /*0864*/ 	.word	0x00000000
        /*0868*/ 	.short	0x0101
        /*086a*/ 	.byte	0xff
	.zero		1


	//   ....[116]....
        /*086c*/ 	.word	0x00007760
        /*0870*/ 	.word	0x00000000
        /*0874*/ 	.word	0x00000100
        /*0878*/ 	.short	0x010a
        /*087a*/ 	.byte	0xff
	.zero		1


	//   ....[117]....
        /*087c*/ 	.word	0x000077d0
        /*0880*/ 	.word	0x00000068
        /*0884*/ 	.word	0x00000160
        /*0888*/ 	.short	0x010a
        /*088a*/ 	.byte	0xff
	.zero		1


	//   ....[118]....
        /*088c*/ 	.word	0x000078c0
        /*0890*/ 	.word	0x00000000
        /*0894*/ 	.word	0x00000100
        /*0898*/ 	.short	0x010a
        /*089a*/ 	.byte	0xff
	.zero		1


	//   ....[119]....
        /*089c*/ 	.word	0x000079e0
        /*08a0*/ 	.word	0x00000068
        /*08a4*/ 	.word	0x00000160
        /*08a8*/ 	.short	0x010a
        /*08aa*/ 	.byte	0xff
	.zero		1


	//   ....[120]....
        /*08ac*/ 	.word	0x00008860
        /*08b0*/ 	.word	0x00000000
        /*08b4*/ 	.word	0x00000000
        /*08b8*/ 	.short	0x0101
        /*08ba*/ 	.byte	0xff
	.zero		1


	//   ....[121]....
        /*08bc*/ 	.word	0x00008870
        /*08c0*/ 	.word	0x00000014
        /*08c4*/ 	.word	0x00000100
        /*08c8*/ 	.short	0x010a
        /*08ca*/ 	.byte	0xff
	.zero		1


	//   ....[122]....
        /*08cc*/ 	.word	0x00008930
        /*08d0*/ 	.word	0x00000014
        /*08d4*/ 	.word	0x00000100
        /*08d8*/ 	.short	0x010a
        /*08da*/ 	.byte	0xff
	.zero		1


	//   ....[123]....
        /*08dc*/ 	.word	0x00009810
        /*08e0*/ 	.word	0x0000002e
        /*08e4*/ 	.word	0x00000000
        /*08e8*/ 	.short	0x0101
        /*08ea*/ 	.byte	0xff
	.zero		1


	//   ....[124]....
        /*08ec*/ 	.word	0x00009850
        /*08f0*/ 	.word	0x00000015
        /*08f4*/ 	.word	0x00000100
        /*08f8*/ 	.short	0x010a
        /*08fa*/ 	.byte	0xff
	.zero		1


	//   ....[125]....
        /*08fc*/ 	.word	0x00009920
        /*0900*/ 	.word	0x00000015
        /*0904*/ 	.word	0x00000100
        /*0908*/ 	.short	0x010a
        /*090a*/ 	.byte	0xff
	.zero		1


	//   ....[126]....
        /*090c*/ 	.word	0x0000a810
        /*0910*/ 	.word	0x0000002e
        /*0914*/ 	.word	0x00000000
        /*0918*/ 	.short	0x0101
        /*091a*/ 	.byte	0xff
	.zero		1


	//   ....[127]....
        /*091c*/ 	.word	0x0000a830
        /*0920*/ 	.word	0x00000002
        /*0924*/ 	.word	0x00000100
        /*0928*/ 	.short	0x010a
        /*092a*/ 	.byte	0xff
	.zero		1


	//   ....[128]....
        /*092c*/ 	.word	0x0000a8e0
        /*0930*/ 	.word	0x00000002
        /*0934*/ 	.word	0x00000100
        /*0938*/ 	.short	0x010a
        /*093a*/ 	.byte	0xff
	.zero		1


	//   ....[129]....
        /*093c*/ 	.word	0x0000b180
        /*0940*/ 	.word	0x000000ff
        /*0944*/ 	.word	0x00000000
        /*0948*/ 	.short	0x0101
        /*094a*/ 	.byte	0x04
	.zero		1


	//   ....[130]....
        /*094c*/ 	.word	0x0000b7e0
        /*0950*/ 	.word	0x00000000
        /*0954*/ 	.word	0x00000000
        /*0958*/ 	.short	0x0101
        /*095a*/ 	.byte	0xff
	.zero		1


	//   ....[131]....
        /*095c*/ 	.word	0x0000ba90
        /*0960*/ 	.word	0x000000ff
        /*0964*/ 	.word	0x00000000
        /*0968*/ 	.short	0x0101
        /*096a*/ 	.byte	0x04
	.zero		1


	//   ....[132]....
        /*096c*/ 	.word	0x0000bab0
        /*0970*/ 	.word	0x00000000
        /*0974*/ 	.word	0x00000190
        /*0978*/ 	.short	0x010a
        /*097a*/ 	.byte	0xff
	.zero		1


	//   ....[133]....
        /*097c*/ 	.word	0x0000bb10
        /*0980*/ 	.word	0x00000000
        /*0984*/ 	.word	0x00000080
        /*0988*/ 	.short	0x010a
        /*098a*/ 	.byte	0xff
	.zero		1


	//   ....[134]....
        /*098c*/ 	.word	0x0000bb70
        /*0990*/ 	.word	0x00000000
        /*0994*/ 	.word	0x00000080
        /*0998*/ 	.short	0x010a
        /*099a*/ 	.byte	0xff
	.zero		1


	//   ....[135]....
        /*099c*/ 	.word	0x0000bbc0
        /*09a0*/ 	.word	0x00000003
        /*09a4*/ 	.word	0x00000140
        /*09a8*/ 	.short	0x010a
        /*09aa*/ 	.byte	0xff
	.zero		1


	//   ....[136]....
        /*09ac*/ 	.word	0x0000bc20
        /*09b0*/ 	.word	0x00000000
        /*09b4*/ 	.word	0x00000000
        /*09b8*/ 	.short	0x010a
        /*09ba*/ 	.byte	0xff
	.zero		1


	//   ....[137]....
        /*09bc*/ 	.word	0x0000bc80
        /*09c0*/ 	.word	0x00000000
        /*09c4*/ 	.word	0x00000000
        /*09c8*/ 	.short	0x010a
        /*09ca*/ 	.byte	0xff
	.zero		1


	//   ....[138]....
        /*09cc*/ 	.word	0x0000bce0
        /*09d0*/ 	.word	0x00000000
        /*09d4*/ 	.word	0x00000000
        /*09d8*/ 	.short	0x010a
        /*09da*/ 	.byte	0xff
	.zero		1


	//   ....[139]....
        /*09dc*/ 	.word	0x0000bd40
        /*09e0*/ 	.word	0x00000000
        /*09e4*/ 	.word	0x00000000
        /*09e8*/ 	.short	0x010a
        /*09ea*/ 	.byte	0xff
	.zero		1


	//   ....[140]....
        /*09ec*/ 	.word	0x0000bda0
        /*09f0*/ 	.word	0x00000000
        /*09f4*/ 	.word	0x00000000
        /*09f8*/ 	.short	0x010a
        /*09fa*/ 	.byte	0xff
	.zero		1


	//   ....[141]....
        /*09fc*/ 	.word	0x0000be00
        /*0a00*/ 	.word	0x00000000
        /*0a04*/ 	.word	0x00000000
        /*0a08*/ 	.short	0x010a
        /*0a0a*/ 	.byte	0xff
	.zero		1


	//   ....[142]....
        /*0a0c*/ 	.word	0x0000be60
        /*0a10*/ 	.word	0x00000000
        /*0a14*/ 	.word	0x00000000
        /*0a18*/ 	.short	0x010a
        /*0a1a*/ 	.byte	0xff
	.zero		1


	//   ....[143]....
        /*0a1c*/ 	.word	0x0000bec0
        /*0a20*/ 	.word	0x00000000
        /*0a24*/ 	.word	0x00000000
        /*0a28*/ 	.short	0x010a
        /*0a2a*/ 	.byte	0xff
	.zero		1


	//   ....[144]....
        /*0a2c*/ 	.word	0x0000bf20
        /*0a30*/ 	.word	0x00000000
        /*0a34*/ 	.word	0x00000000
        /*0a38*/ 	.short	0x010a
        /*0a3a*/ 	.byte	0xff
	.zero		1


	//   ....[145]....
        /*0a3c*/ 	.word	0x0000bf80
        /*0a40*/ 	.word	0x00000000
        /*0a44*/ 	.word	0x00000000
        /*0a48*/ 	.short	0x010a
        /*0a4a*/ 	.byte	0xff
	.zero		1


	//   ....[146]....
        /*0a4c*/ 	.word	0x0000bfe0
        /*0a50*/ 	.word	0x00000000
        /*0a54*/ 	.word	0x00000000
        /*0a58*/ 	.short	0x010a
        /*0a5a*/ 	.byte	0xff
	.zero		1


	//   ....[147]....
        /*0a5c*/ 	.word	0x0000c040
        /*0a60*/ 	.word	0x00000000
        /*0a64*/ 	.word	0x00000000
        /*0a68*/ 	.short	0x010a
        /*0a6a*/ 	.byte	0xff
	.zero		1


	//   ....[148]....
        /*0a6c*/ 	.word	0x0000c0a0
        /*0a70*/ 	.word	0x00000000
        /*0a74*/ 	.word	0x00000000
        /*0a78*/ 	.short	0x010a
        /*0a7a*/ 	.byte	0xff
	.zero		1


	//   ....[149]....
        /*0a7c*/ 	.word	0x0000c100
        /*0a80*/ 	.word	0x00000000
        /*0a84*/ 	.word	0x00000000
        /*0a88*/ 	.short	0x010a
        /*0a8a*/ 	.byte	0xff
	.zero		1


	//   ....[150]....
        /*0a8c*/ 	.word	0x0000c160
        /*0a90*/ 	.word	0x00000000
        /*0a94*/ 	.word	0x00000000
        /*0a98*/ 	.short	0x010a
        /*0a9a*/ 	.byte	0xff
	.zero		1


	//   ....[151]....
        /*0a9c*/ 	.word	0x0000c1b0
        /*0aa0*/ 	.word	0x00000002
        /*0aa4*/ 	.word	0x00000180
        /*0aa8*/ 	.short	0x010a
        /*0aaa*/ 	.byte	0xff
	.zero		1


	//   ....[152]....
        /*0aac*/ 	.word	0x0000c210
        /*0ab0*/ 	.word	0x00000002
        /*0ab4*/ 	.word	0x00000150
        /*0ab8*/ 	.short	0x010a
        /*0aba*/ 	.byte	0xff
	.zero		1


	//   ....[153]....
        /*0abc*/ 	.word	0x0000c260
        /*0ac0*/ 	.word	0x00000002
        /*0ac4*/ 	.word	0x00000140
        /*0ac8*/ 	.short	0x010a
        /*0aca*/ 	.byte	0xff
	.zero		1


	//   ....[154]....
        /*0acc*/ 	.word	0x0000c2c0
        /*0ad0*/ 	.word	0x00000000
        /*0ad4*/ 	.word	0x00000150
        /*0ad8*/ 	.short	0x010a
        /*0ada*/ 	.byte	0xff
	.zero		1


	//   ....[155]....
        /*0adc*/ 	.word	0x0000c310
        /*0ae0*/ 	.word	0x00000002
        /*0ae4*/ 	.word	0x00000140
        /*0ae8*/ 	.short	0x010a
        /*0aea*/ 	.byte	0xff
	.zero		1


	//   ....[156]....
        /*0aec*/ 	.word	0x0000c370
        /*0af0*/ 	.word	0x00000000
        /*0af4*/ 	.word	0x00000170
        /*0af8*/ 	.short	0x010a
        /*0afa*/ 	.byte	0xff
	.zero		1


	//   ....[157]....
        /*0afc*/ 	.word	0x0000c3d0
        /*0b00*/ 	.word	0x00000000
        /*0b04*/ 	.word	0x00000000
        /*0b08*/ 	.short	0x010a
        /*0b0a*/ 	.byte	0xff
	.zero		1


	//   ....[158]....
        /*0b0c*/ 	.word	0x0000c430
        /*0b10*/ 	.word	0x00000000
        /*0b14*/ 	.word	0x00000000
        /*0b18*/ 	.short	0x010a
        /*0b1a*/ 	.byte	0xff
	.zero		1


	//   ....[159]....
        /*0b1c*/ 	.word	0x0000c490
        /*0b20*/ 	.word	0x00000000
        /*0b24*/ 	.word	0x00000000
        /*0b28*/ 	.short	0x010a
        /*0b2a*/ 	.byte	0xff
	.zero		1


	//   ....[160]....
        /*0b2c*/ 	.word	0x0000c4e0
        /*0b30*/ 	.word	0x0000000c
        /*0b34*/ 	.word	0x00000140
        /*0b38*/ 	.short	0x010a
        /*0b3a*/ 	.byte	0xff
	.zero		1


	//   ....[161]....
        /*0b3c*/ 	.word	0x0000c540
        /*0b40*/ 	.word	0x00000000
        /*0b44*/ 	.word	0x00000138
        /*0b48*/ 	.short	0x010a
        /*0b4a*/ 	.byte	0xff
	.zero		1


	//   ....[162]....
        /*0b4c*/ 	.word	0x0000c5a0
        /*0b50*/ 	.word	0x00000000
        /*0b54*/ 	.word	0x00000118
        /*0b58*/ 	.short	0x010a
        /*0b5a*/ 	.byte	0xff
	.zero		1


	//   ....[163]....
        /*0b5c*/ 	.word	0x0000c600
        /*0b60*/ 	.word	0x00000000
        /*0b64*/ 	.word	0x00000118
        /*0b68*/ 	.short	0x010a
        /*0b6a*/ 	.byte	0xff
	.zero		1


	//   ....[164]....
        /*0b6c*/ 	.word	0x0000c660
        /*0b70*/ 	.word	0x00000000
        /*0b74*/ 	.word	0x00000118
        /*0b78*/ 	.short	0x010a
        /*0b7a*/ 	.byte	0xff
	.zero		1


	//   ....[165]....
        /*0b7c*/ 	.word	0x0000c6c0
        /*0b80*/ 	.word	0x00000000
        /*0b84*/ 	.word	0x00000118
        /*0b88*/ 	.short	0x010a
        /*0b8a*/ 	.byte	0xff
	.zero		1


	//   ....[166]....
        /*0b8c*/ 	.word	0x0000c720
        /*0b90*/ 	.word	0x00000000
        /*0b94*/ 	.word	0x00000000
        /*0b98*/ 	.short	0x010a
        /*0b9a*/ 	.byte	0xff
	.zero		1


	//   ....[167]....
        /*0b9c*/ 	.word	0x0000c780
        /*0ba0*/ 	.word	0x00000000
        /*0ba4*/ 	.word	0x00000000
        /*0ba8*/ 	.short	0x010a
        /*0baa*/ 	.byte	0xff
	.zero		1


	//   ....[168]....
        /*0bac*/ 	.word	0x0000c7d0
        /*0bb0*/ 	.word	0x00000000
        /*0bb4*/ 	.word	0x00000140
        /*0bb8*/ 	.short	0x010a
        /*0bba*/ 	.byte	0xff
	.zero		1


	//   ....[169]....
        /*0bbc*/ 	.word	0x0000c820
        /*0bc0*/ 	.word	0x00000000
        /*0bc4*/ 	.word	0x00000100
        /*0bc8*/ 	.short	0x010a
        /*0bca*/ 	.byte	0xff
	.zero		1


	//   ....[170]....
        /*0bcc*/ 	.word	0x0000c870
        /*0bd0*/ 	.word	0x00000068
        /*0bd4*/ 	.word	0x00000160
        /*0bd8*/ 	.short	0x010a
        /*0bda*/ 	.byte	0xff
	.zero		1


	//   ....[171]....
        /*0bdc*/ 	.word	0x0000c8c0
        /*0be0*/ 	.word	0x00000014
        /*0be4*/ 	.word	0x00000100
        /*0be8*/ 	.short	0x010a
        /*0bea*/ 	.byte	0xff
	.zero		1


	//   ....[172]....
        /*0bec*/ 	.word	0x0000c910
        /*0bf0*/ 	.word	0x00000015
        /*0bf4*/ 	.word	0x00000100
        /*0bf8*/ 	.short	0x010a
        /*0bfa*/ 	.byte	0xff
	.zero		1


	//   ....[173]....
        /*0bfc*/ 	.word	0x0000c960
        /*0c00*/ 	.word	0x00000002
        /*0c04*/ 	.word	0x00000100
        /*0c08*/ 	.short	0x010a
        /*0c0a*/ 	.byte	0xff
	.zero		1


	//----- nvinfo : EIATTR_NUM_MBARRIERS
	.align		4
.L_47:
        /*0c0c*/ 	.byte	0x03, 0x38
        /*0c0e*/ 	.short	0x0034


	//----- nvinfo : EIATTR_EXIT_INSTR_OFFSETS
	.align		4
        /*0c10*/ 	.byte	0x04, 0x1c
        /*0c12*/ 	.short	(.L_49 - .L_48)


	//   ....[0]....
.L_48:
        /*0c14*/ 	.word	0x00003720


	//   ....[1]....
        /*0c18*/ 	.word	0x00003c10


	//   ....[2]....
        /*0c1c*/ 	.word	0x00003c70


	//   ....[3]....
        /*0c20*/ 	.word	0x00005100


	//   ....[4]....
        /*0c24*/ 	.word	0x00006690


	//   ....[5]....
        /*0c28*/ 	.word	0x000066d0


	//   ....[6]....
        /*0c2c*/ 	.word	0x0000b980


	//   ....[7]....
        /*0c30*/ 	.word	0x0000ba00


	//   ....[8]....
        /*0c34*/ 	.word	0x0000ba30


	//   ....[9]....
        /*0c38*/ 	.word	0x0000baa0


	//----- nvinfo : EIATTR_MAX_THREADS
	.align		4
.L_49:
        /*0c3c*/ 	.byte	0x04, 0x05
        /*0c3e*/ 	.short	(.L_51 - .L_50)
.L_50:
        /*0c40*/ 	.word	0x00000100
        /*0c44*/ 	.word	0x00000001
        /*0c48*/ 	.word	0x00000001


	//----- nvinfo : EIATTR_CRS_STACK_SIZE
	.align		4
.L_51:
        /*0c4c*/ 	.byte	0x04, 0x1e
        /*0c4e*/ 	.short	(.L_53 - .L_52)
.L_52:
        /*0c50*/ 	.word	0x00000000


	//----- nvinfo : EIATTR_CBANK_PARAM_SIZE
	.align		4
.L_53:
        /*0c54*/ 	.byte	0x03, 0x19
        /*0c56*/ 	.short	0x0c00


	//----- nvinfo : EIATTR_PARAM_CBANK
	.align		4
        /*0c58*/ 	.byte	0x04, 0x0a
        /*0c5a*/ 	.short	(.L_55 - .L_54)
	.align		4
.L_54:
        /*0c5c*/ 	.word	index@(.nv.constant0._ZN7cutlass13device_kernelINS_4gemm6kernel13GemmUniversalIN4cute5tupleIJiiiiEEENS1_10collective13CollectiveMmaINS1_46MainloopSm100TmaUmmaWarpSpecializedBlockScaledILi16ELi2ELi2ENS5_IJNS4_1CILi4EEENSA_ILi2EEENSA_ILi1EEEEEEEENS5_IJNSA_ILi128EEENSA_ILi64EEESG_EEENS5_IJNS_12float_e2m1_tENS_13float_ue8m0_tEEEENS5_IJNS5_IJlSD_lEEENS4_6LayoutINS5_IJNS5_IJNS5_IJNSA_ILi32EEESB_EEEiEEESQ_NS5_IJSD_iEEEEEENS5_IJNS5_IJNS5_IJNSA_ILi16EEESB_EEEiEEENS5_IJNS5_IJNSA_ILi0EEESD_EEENSA_ILi512EEEEEENS5_IJSW_iEEEEEEEEEEESL_S13_NS4_8TiledMMAINS4_8MMA_AtomIJNS4_17SM100_MMA_MXF4_SSISJ_SJ_fSK_Li128ELi64ELi32ELNS4_4UMMA5MajorE0ELS18_0ELNS17_7ScaleInE0ELS19_0EEEEEENSN_INS5_IJSD_SD_SD_EEENS5_IJSW_SW_SW_EEEEENS5_IJNS4_10UnderscoreES1F_S1F_EEEEENS5_IJNS4_23SM90_TMA_LOAD_MULTICASTES1I_EEENS5_IJNS4_14ComposedLayoutINS4_7SwizzleILi2ELi4ELi3EEENS4_18smem_ptr_flag_bitsILi4EEENSN_INS5_IJNSA_ILi8EEESG_EEENS5_IJSG_SD_EEEEEEENSN_INS5_IJNS5_IJNS5_IJSP_SD_EEENS5_IJSO_SC_EEEEEESD_NS5_IJSC_SD_EEEEEENS5_IJNS5_IJNS5_IJSU_SY_EEESX_EEESW_NS5_IJSC_SY_EEEEEEEEEEEvNS4_8identityES1J_S24_vS25_EENS_8epilogue10collective18CollectiveEpilogueINS27_23Sm100TmaWarpSpecializedILi3ELi2ELi16ELb1ELb0EEEJNS5_IJSH_SH_SG_EEENS5_IJNSN_ISH_SD_EENSN_INS5_IJST_SC_EEENS5_IJSD_SO_EEEEEEEENS_10bfloat16_tESM_S2I_SM_NS27_6fusion15FusionCallbacksIS2B_NS2J_17LinearCombinationIS2I_fS2I_fLNS_15FloatRoundStyleE2EEES2C_S2H_JEEENS4_5SM1004TMEM4LOAD26SM100_TMEM_LOAD_32dp32b16xENS4_13SM90_TMA_LOADENS1K_INS1L_ILi1ELi4ELi3EEENS1N_ILi16EEENSN_INS5_IJS1P_ST_EEENS5_IJST_SD_EEEEEEENS4_39AutoVectorizingCopyWithAssumedAlignmentILi128EEENS4_14SM90_TMA_STOREES2Z_S31_S31_EEEvvEEEEvNT_6ParamsE)
        /*0c60*/ 	.short	0x0380
        /*0c62*/ 	.short	0x0c00


	//----- nvinfo : EIATTR_SW_WAR
	.align		4
.L_55:
        /*0c64*/ 	.byte	0x04, 0x36
        /*0c66*/ 	.short	(.L_57 - .L_56)
.L_56:
        /*0c68*/ 	.word	0x00000008
.L_57:


//--------------------- .nv.callgraph             --------------------------
	.section	.nv.callgraph,"",@"SHT_CUDA_CALLGRAPH"
	.align	4
	.sectionentsize	8
	.align		4
        /*0000*/ 	.word	0x00000000
	.align		4
        /*0004*/ 	.word	0xffffffff
	.align		4
        /*0008*/ 	.word	index@(_ZN7cutlass13device_kernelINS_4gemm6kernel13GemmUniversalIN4cute5tupleIJiiiiEEENS1_10collective13CollectiveMmaINS1_46MainloopSm100TmaUmmaWarpSpecializedBlockScaledILi16ELi2ELi2ENS5_IJNS4_1CILi4EEENSA_ILi2EEENSA_ILi1EEEEEEEENS5_IJNSA_ILi128EEENSA_ILi64EEESG_EEENS5_IJNS_12float_e2m1_tENS_13float_ue8m0_tEEEENS5_IJNS5_IJlSD_lEEENS4_6LayoutINS5_IJNS5_IJNS5_IJNSA_ILi32EEESB_EEEiEEESQ_NS5_IJSD_iEEEEEENS5_IJNS5_IJNS5_IJNSA_ILi16EEESB_EEEiEEENS5_IJNS5_IJNSA_ILi0EEESD_EEENSA_ILi512EEEEEENS5_IJSW_iEEEEEEEEEEESL_S13_NS4_8TiledMMAINS4_8MMA_AtomIJNS4_17SM100_MMA_MXF4_SSISJ_SJ_fSK_Li128ELi64ELi32ELNS4_4UMMA5MajorE0ELS18_0ELNS17_7ScaleInE0ELS19_0EEEEEENSN_INS5_IJSD_SD_SD_EEENS5_IJSW_SW_SW_EEEEENS5_IJNS4_10UnderscoreES1F_S1F_EEEEENS5_IJNS4_23SM90_TMA_LOAD_MULTICASTES1I_EEENS5_IJNS4_14ComposedLayoutINS4_7SwizzleILi2ELi4ELi3EEENS4_18smem_ptr_flag_bitsILi4EEENSN_INS5_IJNSA_ILi8EEESG_EEENS5_IJSG_SD_EEEEEEENSN_INS5_IJNS5_IJNS5_IJSP_SD_EEENS5_IJSO_SC_EEEEEESD_NS5_IJSC_SD_EEEEEENS5_IJNS5_IJNS5_IJSU_SY_EEESX_EEESW_NS5_IJSC_SY_EEEEEEEEEEEvNS4_8identityES1J_S24_vS25_EENS_8epilogue10collective18CollectiveEpilogueINS27_23Sm100TmaWarpSpecializedILi3ELi2ELi16ELb1ELb0EEEJNS5_IJSH_SH_SG_EEENS5_IJNSN_ISH_SD_EENSN_INS5_IJST_SC_EEENS5_IJSD_SO_EEEEEEEENS_10bfloat16_tESM_S2I_SM_NS27_6fusion15FusionCallbacksIS2B_NS2J_17LinearCombinationIS2I_fS2I_fLNS_15FloatRoundStyleE2EEES2C_S2H_JEEENS4_5SM1004TMEM4LOAD26SM100_TMEM_LOAD_32dp32b16xENS4_13SM90_TMA_LOADENS1K_INS1L_ILi1ELi4ELi3EEENS1N_ILi16EEENSN_INS5_IJS1P_ST_EEENS5_IJST_SD_EEEEEEENS4_39AutoVectorizingCopyWithAssumedAlignmentILi128EEENS4_14SM90_TMA_STOREES2Z_S31_S31_EEEvvEEEEvNT_6ParamsE)
	.align		4
        /*000c*/ 	.word	index@(__assertfail)
	.align		4
        /*0010*/ 	.word	0x00000000
	.align		4
        /*0014*/ 	.word	0xfffffffe
	.align		4
        /*0018*/ 	.word	0x00000000
	.align		4
        /*001c*/ 	.word	0xfffffffd
	.align		4
        /*0020*/ 	.word	0x00000000
	.align		4
        /*0024*/ 	.word	0xfffffffc


//--------------------- .nv.constant4             --------------------------
	.section	.nv.constant4,"a",@progbits
	.align	8
	.align		8
.nv.constant4:
        /*0000*/ 	.dword	__assertfail
	.align		8
        /*0008*/ 	.dword	__unnamed_1
	.align		8
        /*0010*/ 	.dword	__unnamed_2
	.align		8
        /*0018*/ 	.dword	_ZN40_INTERNAL_e078028a_4_k_cu_de5b96cb_173224cuda3std3__45__cpo5beginE
	.align		8
        /*0020*/ 	.dword	_ZN40_INTERNAL_e078028a_4_k_cu_de5b96cb_173224cuda3std3__45__cpo3endE
	.align		8
        /*0028*/ 	.dword	_ZN40_INTERNAL_e078028a_4_k_cu_de5b96cb_173224cuda3std3__45__cpo6cbeginE
	.align		8
        /*0030*/ 	.dword	_ZN40_INTERNAL_e078028a_4_k_cu_de5b96cb_173224cuda3std3__45__cpo4cendE
	.align		8
        /*0038*/ 	.dword	_ZN40_INTERNAL_e078028a_4_k_cu_de5b96cb_173224cuda3std3__442_GLOBAL__N__e078028a_4_k_cu_de5b96cb_173226ignoreE
	.align		8
        /*0040*/ 	.dword	_ZN40_INTERNAL_e078028a_4_k_cu_de5b96cb_173224cuda3std3__419piecewise_constructE
	.align		8
        /*0048*/ 	.dword	_ZN40_INTERNAL_e078028a_4_k_cu_de5b96cb_173224cuda3std3__48in_placeE
	.align		8
        /*0050*/ 	.dword	_ZN40_INTERNAL_e078028a_4_k_cu_de5b96cb_173224cuda3std6ranges3__45__cpo4swapE
	.align		8
        /*0058*/ 	.dword	_ZN40_INTERNAL_e078028a_4_k_cu_de5b96cb_173224cuda3std6ranges3__45__cpo9iter_moveE
	.align		8
        /*0060*/ 	.dword	_ZN40_INTERNAL_e078028a_4_k_cu_de5b96cb_173224cute7productE
	.align		8
        /*0068*/ 	.dword	_ZN40_INTERNAL_e078028a_4_k_cu_de5b96cb_173224cute1_E
	.align		8
        /*0070*/ 	.dword	$str$25
	.align		8
        /*0078*/ 	.dword	$str$26
	.align		8
        /*0080*/ 	.dword	$str$29
	.align		8
        /*0088*/ 	.dword	$str$30


//--------------------- .text._ZN7cutlass13device_kernelINS_4gemm6kernel13GemmUniversalIN4cute5tupleIJiiiiEEENS1_10collective13CollectiveMmaINS1_46MainloopSm100TmaUmmaWarpSpecializedBlockScaledILi16ELi2ELi2ENS5_IJNS4_1CILi4EEENSA_ILi2EEENSA_ILi1EEEEEEEENS5_IJNSA_ILi128EEENSA_ILi64EEESG_EEENS5_IJNS_12float_e2m1_tENS_13float_ue8m0_tEEEENS5_IJNS5_IJlSD_lEEENS4_6LayoutINS5_IJNS5_IJNS5_IJNSA_ILi32EEESB_EEEiEEESQ_NS5_IJSD_iEEEEEENS5_IJNS5_IJNS5_IJNSA_ILi16EEESB_EEEiEEENS5_IJNS5_IJNSA_ILi0EEESD_EEENSA_ILi512EEEEEENS5_IJSW_iEEEEEEEEEEESL_S13_NS4_8TiledMMAINS4_8MMA_AtomIJNS4_17SM100_MMA_MXF4_SSISJ_SJ_fSK_Li128ELi64ELi32ELNS4_4UMMA5MajorE0ELS18_0ELNS17_7ScaleInE0ELS19_0EEEEEENSN_INS5_IJSD_SD_SD_EEENS5_IJSW_SW_SW_EEEEENS5_IJNS4_10UnderscoreES1F_S1F_EEEEENS5_IJNS4_23SM90_TMA_LOAD_MULTICASTES1I_EEENS5_IJNS4_14ComposedLayoutINS4_7SwizzleILi2ELi4ELi3EEENS4_18smem_ptr_flag_bitsILi4EEENSN_INS5_IJNSA_ILi8EEESG_EEENS5_IJSG_SD_EEEEEEENSN_INS5_IJNS5_IJNS5_IJSP_SD_EEENS5_IJSO_SC_EEEEEESD_NS5_IJSC_SD_EEEEEENS5_IJNS5_IJNS5_IJSU_SY_EEESX_EEESW_NS5_IJSC_SY_EEEEEEEEEEEvNS4_8identityES1J_S24_vS25_EENS_8epilogue10collective18CollectiveEpilogueINS27_23Sm100TmaWarpSpecializedILi3ELi2ELi16ELb1ELb0EEEJNS5_IJSH_SH_SG_EEENS5_IJNSN_ISH_SD_EENSN_INS5_IJST_SC_EEENS5_IJSD_SO_EEEEEEEENS_10bfloat16_tESM_S2I_SM_NS27_6fusion15FusionCallbacksIS2B_NS2J_17LinearCombinationIS2I_fS2I_fLNS_15FloatRoundStyleE2EEES2C_S2H_JEEENS4_5SM1004TMEM4LOAD26SM100_TMEM_LOAD_32dp32b16xENS4_13SM90_TMA_LOADENS1K_INS1L_ILi1ELi4ELi3EEENS1N_ILi16EEENSN_INS5_IJS1P_ST_EEENS5_IJST_SD_EEEEEEENS4_39AutoVectorizingCopyWithAssumedAlignmentILi128EEENS4_14SM90_TMA_STOREES2Z_S31_S31_EEEvvEEEEvNT_6ParamsE --------------------------
	.section	.text._ZN7cutlass13device_kernelINS_4gemm6kernel13GemmUniversalIN4cute5tupleIJiiiiEEENS1_10collective13CollectiveMmaINS1_46MainloopSm100TmaUmmaWarpSpecializedBlockScaledILi16ELi2ELi2ENS5_IJNS4_1CILi4EEENSA_ILi2EEENSA_ILi1EEEEEEEENS5_IJNSA_ILi128EEENSA_ILi64EEESG_EEENS5_IJNS_12float_e2m1_tENS_13float_ue8m0_tEEEENS5_IJNS5_IJlSD_lEEENS4_6LayoutINS5_IJNS5_IJNS5_IJNSA_ILi32EEESB_EEEiEEESQ_NS5_IJSD_iEEEEEENS5_IJNS5_IJNS5_IJNSA_ILi16EEESB_EEEiEEENS5_IJNS5_IJNSA_ILi0EEESD_EEENSA_ILi512EEEEEENS5_IJSW_iEEEEEEEEEEESL_S13_NS4_8TiledMMAINS4_8MMA_AtomIJNS4_17SM100_MMA_MXF4_SSISJ_SJ_fSK_Li128ELi64ELi32ELNS4_4UMMA5MajorE0ELS18_0ELNS17_7ScaleInE0ELS19_0EEEEEENSN_INS5_IJSD_SD_SD_EEENS5_IJSW_SW_SW_EEEEENS5_IJNS4_10UnderscoreES1F_S1F_EEEEENS5_IJNS4_23SM90_TMA_LOAD_MULTICASTES1I_EEENS5_IJNS4_14ComposedLayoutINS4_7SwizzleILi2ELi4ELi3EEENS4_18smem_ptr_flag_bitsILi4EEENSN_INS5_IJNSA_ILi8EEESG_EEENS5_IJSG_SD_EEEEEEENSN_INS5_IJNS5_IJNS5_IJSP_SD_EEENS5_IJSO_SC_EEEEEESD_NS5_IJSC_SD_EEEEEENS5_IJNS5_IJNS5_IJSU_SY_EEESX_EEESW_NS5_IJSC_SY_EEEEEEEEEEEvNS4_8identityES1J_S24_vS25_EENS_8epilogue10collective18CollectiveEpilogueINS27_23Sm100TmaWarpSpecializedILi3ELi2ELi16ELb1ELb0EEEJNS5_IJSH_SH_SG_EEENS5_IJNSN_ISH_SD_EENSN_INS5_IJST_SC_EEENS5_IJSD_SO_EEEEEEEENS_10bfloat16_tESM_S2I_SM_NS27_6fusion15FusionCallbacksIS2B_NS2J_17LinearCombinationIS2I_fS2I_fLNS_15FloatRoundStyleE2EEES2C_S2H_JEEENS4_5SM1004TMEM4LOAD26SM100_TMEM_LOAD_32dp32b16xENS4_13SM90_TMA_LOADENS1K_INS1L_ILi1ELi4ELi3EEENS1N_ILi16EEENSN_INS5_IJS1P_ST_EEENS5_IJST_SD_EEEEEEENS4_39AutoVectorizingCopyWithAssumedAlignmentILi128EEENS4_14SM90_TMA_STOREES2Z_S31_S31_EEEvvEEEEvNT_6ParamsE,"ax",@progbits
	.align	128
.text._ZN7cutlass13device_kernelINS_4gemm6kernel13GemmUniversalIN4cute5tupleIJiiiiEEENS1_10collective13CollectiveMmaINS1_46MainloopSm100TmaUmmaWarpSpecializedBlockScaledILi16ELi2ELi2ENS5_IJNS4_1CILi4EEENSA_ILi2EEENSA_ILi1EEEEEEEENS5_IJNSA_ILi128EEENSA_ILi64EEESG_EEENS5_IJNS_12float_e2m1_tENS_13float_ue8m0_tEEEENS5_IJNS5_IJlSD_lEEENS4_6LayoutINS5_IJNS5_IJNS5_IJNSA_ILi32EEESB_EEEiEEESQ_NS5_IJSD_iEEEEEENS5_IJNS5_IJNS5_IJNSA_ILi16EEESB_EEEiEEENS5_IJNS5_IJNSA_ILi0EEESD_EEENSA_ILi512EEEEEENS5_IJSW_iEEEEEEEEEEESL_S13_NS4_8TiledMMAINS4_8MMA_AtomIJNS4_17SM100_MMA_MXF4_SSISJ_SJ_fSK_Li128ELi64ELi32ELNS4_4UMMA5MajorE0ELS18_0ELNS17_7ScaleInE0ELS19_0EEEEEENSN_INS5_IJSD_SD_SD_EEENS5_IJSW_SW_SW_EEEEENS5_IJNS4_10UnderscoreES1F_S1F_EEEEENS5_IJNS4_23SM90_TMA_LOAD_MULTICASTES1I_EEENS5_IJNS4_14ComposedLayoutINS4_7SwizzleILi2ELi4ELi3EEENS4_18smem_ptr_flag_bitsILi4EEENSN_INS5_IJNSA_ILi8EEESG_EEENS5_IJSG_SD_EEEEEEENSN_INS5_IJNS5_IJNS5_IJSP_SD_EEENS5_IJSO_SC_EEEEEESD_NS5_IJSC_SD_EEEEEENS5_IJNS5_IJNS5_IJSU_SY_EEESX_EEESW_NS5_IJSC_SY_EEEEEEEEEEEvNS4_8identityES1J_S24_vS25_EENS_8epilogue10collective18CollectiveEpilogueINS27_23Sm100TmaWarpSpecializedILi3ELi2ELi16ELb1ELb0EEEJNS5_IJSH_SH_SG_EEENS5_IJNSN_ISH_SD_EENSN_INS5_IJST_SC_EEENS5_IJSD_SO_EEEEEEEENS_10bfloat16_tESM_S2I_SM_NS27_6fusion15FusionCallbacksIS2B_NS2J_17LinearCombinationIS2I_fS2I_fLNS_15FloatRoundStyleE2EEES2C_S2H_JEEENS4_5SM1004TMEM4LOAD26SM100_TMEM_LOAD_32dp32b16xENS4_13SM90_TMA_LOADENS1K_INS1L_ILi1ELi4ELi3EEENS1N_ILi16EEENSN_INS5_IJS1P_ST_EEENS5_IJST_SD_EEEEEEENS4_39AutoVectorizingCopyWithAssumedAlignmentILi128EEENS4_14SM90_TMA_STOREES2Z_S31_S31_EEEvvEEEEvNT_6ParamsE:
        .type           _ZN7cutlass13device_kernelINS_4gemm6kernel13GemmUniversalIN4cute5tupleIJiiiiEEENS1_10collective13CollectiveMmaINS1_46MainloopSm100TmaUmmaWarpSpecializedBlockScaledILi16ELi2ELi2ENS5_IJNS4_1CILi4EEENSA_ILi2EEENSA_ILi1EEEEEEEENS5_IJNSA_ILi128EEENSA_ILi64EEESG_EEENS5_IJNS_12float_e2m1_tENS_13float_ue8m0_tEEEENS5_IJNS5_IJlSD_lEEENS4_6LayoutINS5_IJNS5_IJNS5_IJNSA_ILi32EEESB_EEEiEEESQ_NS5_IJSD_iEEEEEENS5_IJNS5_IJNS5_IJNSA_ILi16EEESB_EEEiEEENS5_IJNS5_IJNSA_ILi0EEESD_EEENSA_ILi512EEEEEENS5_IJSW_iEEEEEEEEEEESL_S13_NS4_8TiledMMAINS4_8MMA_AtomIJNS4_17SM100_MMA_MXF4_SSISJ_SJ_fSK_Li128ELi64ELi32ELNS4_4UMMA5MajorE0ELS18_0ELNS17_7ScaleInE0ELS19_0EEEEEENSN_INS5_IJSD_SD_SD_EEENS5_IJSW_SW_SW_EEEEENS5_IJNS4_10UnderscoreES1F_S1F_EEEEENS5_IJNS4_23SM90_TMA_LOAD_MULTICASTES1I_EEENS5_IJNS4_14ComposedLayoutINS4_7SwizzleILi2ELi4ELi3EEENS4_18smem_ptr_flag_bitsILi4EEENSN_INS5_IJNSA_ILi8EEESG_EEENS5_IJSG_SD_EEEEEEENSN_INS5_IJNS5_IJNS5_IJSP_SD_EEENS5_IJSO_SC_EEEEEESD_NS5_IJSC_SD_EEEEEENS5_IJNS5_IJNS5_IJSU_SY_EEESX_EEESW_NS5_IJSC_SY_EEEEEEEEEEEvNS4_8identityES1J_S24_vS25_EENS_8epilogue10collective18CollectiveEpilogueINS27_23Sm100TmaWarpSpecializedILi3ELi2ELi16ELb1ELb0EEEJNS5_IJSH_SH_SG_EEENS5_IJNSN_ISH_SD_EENSN_INS5_IJST_SC_EEENS5_IJSD_SO_EEEEEEEENS_10bfloat16_tESM_S2I_SM_NS27_6fusion15FusionCallbacksIS2B_NS2J_17LinearCombinationIS2I_fS2I_fLNS_15FloatRoundStyleE2EEES2C_S2H_JEEENS4_5SM1004TMEM4LOAD26SM100_TMEM_LOAD_32dp32b16xENS4_13SM90_TMA_LOADENS1K_INS1L_ILi1ELi4ELi3EEENS1N_ILi16EEENSN_INS5_IJS1P_ST_EEENS5_IJST_SD_EEEEEEENS4_39AutoVectorizingCopyWithAssumedAlignmentILi128EEENS4_14SM90_TMA_STOREES2Z_S31_S31_EEEvvEEEEvNT_6ParamsE,@function
        .size           _ZN7cutlass13device_kernelINS_4gemm6kernel13GemmUniversalIN4cute5tupleIJiiiiEEENS1_10collective13CollectiveMmaINS1_46MainloopSm100TmaUmmaWarpSpecializedBlockScaledILi16ELi2ELi2ENS5_IJNS4_1CILi4EEENSA_ILi2EEENSA_ILi1EEEEEEEENS5_IJNSA_ILi128EEENSA_ILi64EEESG_EEENS5_IJNS_12float_e2m1_tENS_13float_ue8m0_tEEEENS5_IJNS5_IJlSD_lEEENS4_6LayoutINS5_IJNS5_IJNS5_IJNSA_ILi32EEESB_EEEiEEESQ_NS5_IJSD_iEEEEEENS5_IJNS5_IJNS5_IJNSA_ILi16EEESB_EEEiEEENS5_IJNS5_IJNSA_ILi0EEESD_EEENSA_ILi512EEEEEENS5_IJSW_iEEEEEEEEEEESL_S13_NS4_8TiledMMAINS4_8MMA_AtomIJNS4_17SM100_MMA_MXF4_SSISJ_SJ_fSK_Li128ELi64ELi32ELNS4_4UMMA5MajorE0ELS18_0ELNS17_7ScaleInE0ELS19_0EEEEEENSN_INS5_IJSD_SD_SD_EEENS5_IJSW_SW_SW_EEEEENS5_IJNS4_10UnderscoreES1F_S1F_EEEEENS5_IJNS4_23SM90_TMA_LOAD_MULTICASTES1I_EEENS5_IJNS4_14ComposedLayoutINS4_7SwizzleILi2ELi4ELi3EEENS4_18smem_ptr_flag_bitsILi4EEENSN_INS5_IJNSA_ILi8EEESG_EEENS5_IJSG_SD_EEEEEEENSN_INS5_IJNS5_IJNS5_IJSP_SD_EEENS5_IJSO_SC_EEEEEESD_NS5_IJSC_SD_EEEEEENS5_IJNS5_IJNS5_IJSU_SY_EEESX_EEESW_NS5_IJSC_SY_EEEEEEEEEEEvNS4_8identityES1J_S24_vS25_EENS_8epilogue10collective18CollectiveEpilogueINS27_23Sm100TmaWarpSpecializedILi3ELi2ELi16ELb1ELb0EEEJNS5_IJSH_SH_SG_EEENS5_IJNSN_ISH_SD_EENSN_INS5_IJST_SC_EEENS5_IJSD_SO_EEEEEEEENS_10bfloat16_tESM_S2I_SM_NS27_6fusion15FusionCallbacksIS2B_NS2J_17LinearCombinationIS2I_fS2I_fLNS_15FloatRoundStyleE2EEES2C_S2H_JEEENS4_5SM1004TMEM4LOAD26SM100_TMEM_LOAD_32dp32b16xENS4_13SM90_TMA_LOADENS1K_INS1L_ILi1ELi4ELi3EEENS1N_ILi16EEENSN_INS5_IJS1P_ST_EEENS5_IJST_SD_EEEEEEENS4_39AutoVectorizingCopyWithAssumedAlignmentILi128EEENS4_14SM90_TMA_STOREES2Z_S31_S31_EEEvvEEEEvNT_6ParamsE,(.L_x_232 - _ZN7cutlass13device_kernelINS_4gemm6kernel13GemmUniversalIN4cute5tupleIJiiiiEEENS1_10collective13CollectiveMmaINS1_46MainloopSm100TmaUmmaWarpSpecializedBlockScaledILi16ELi2ELi2ENS5_IJNS4_1CILi4EEENSA_ILi2EEENSA_ILi1EEEEEEEENS5_IJNSA_ILi128EEENSA_ILi64EEESG_EEENS5_IJNS_12float_e2m1_tENS_13float_ue8m0_tEEEENS5_IJNS5_IJlSD_lEEENS4_6LayoutINS5_IJNS5_IJNS5_IJNSA_ILi32EEESB_EEEiEEESQ_NS5_IJSD_iEEEEEENS5_IJNS5_IJNS5_IJNSA_ILi16EEESB_EEEiEEENS5_IJNS5_IJNSA_ILi0EEESD_EEENSA_ILi512EEEEEENS5_IJSW_iEEEEEEEEEEESL_S13_NS4_8TiledMMAINS4_8MMA_AtomIJNS4_17SM100_MMA_MXF4_SSISJ_SJ_fSK_Li128ELi64ELi32ELNS4_4UMMA5MajorE0ELS18_0ELNS17_7ScaleInE0ELS19_0EEEEEENSN_INS5_IJSD_SD_SD_EEENS5_IJSW_SW_SW_EEEEENS5_IJNS4_10UnderscoreES1F_S1F_EEEEENS5_IJNS4_23SM90_TMA_LOAD_MULTICASTES1I_EEENS5_IJNS4_14ComposedLayoutINS4_7SwizzleILi2ELi4ELi3EEENS4_18smem_ptr_flag_bitsILi4EEENSN_INS5_IJNSA_ILi8EEESG_EEENS5_IJSG_SD_EEEEEEENSN_INS5_IJNS5_IJNS5_IJSP_SD_EEENS5_IJSO_SC_EEEEEESD_NS5_IJSC_SD_EEEEEENS5_IJNS5_IJNS5_IJSU_SY_EEESX_EEESW_NS5_IJSC_SY_EEEEEEEEEEEvNS4_8identityES1J_S24_vS25_EENS_8epilogue10collective18CollectiveEpilogueINS27_23Sm100TmaWarpSpecializedILi3ELi2ELi16ELb1ELb0EEEJNS5_IJSH_SH_SG_EEENS5_IJNSN_ISH_SD_EENSN_INS5_IJST_SC_EEENS5_IJSD_SO_EEEEEEEENS_10bfloat16_tESM_S2I_SM_NS27_6fusion15FusionCallbacksIS2B_NS2J_17LinearCombinationIS2I_fS2I_fLNS_15FloatRoundStyleE2EEES2C_S2H_JEEENS4_5SM1004TMEM4LOAD26SM100_TMEM_LOAD_32dp32b16xENS4_13SM90_TMA_LOADENS1K_INS1L_ILi1ELi4ELi3EEENS1N_ILi16EEENSN_INS5_IJS1P_ST_EEENS5_IJST_SD_EEEEEEENS4_39AutoVectorizingCopyWithAssumedAlignmentILi128EEENS4_14SM90_TMA_STOREES2Z_S31_S31_EEEvvEEEEvNT_6ParamsE)
        .other          _ZN7cutlass13device_kernelINS_4gemm6kernel13GemmUniversalIN4cute5tupleIJiiiiEEENS1_10collective13CollectiveMmaINS1_46MainloopSm100TmaUmmaWarpSpecializedBlockScaledILi16ELi2ELi2ENS5_IJNS4_1CILi4EEENSA_ILi2EEENSA_ILi1EEEEEEEENS5_IJNSA_ILi128EEENSA_ILi64EEESG_EEENS5_IJNS_12float_e2m1_tENS_13float_ue8m0_tEEEENS5_IJNS5_IJlSD_lEEENS4_6LayoutINS5_IJNS5_IJNS5_IJNSA_ILi32EEESB_EEEiEEESQ_NS5_IJSD_iEEEEEENS5_IJNS5_IJNS5_IJNSA_ILi16EEESB_EEEiEEENS5_IJNS5_IJNSA_ILi0EEESD_EEENSA_ILi512EEEEEENS5_IJSW_iEEEEEEEEEEESL_S13_NS4_8TiledMMAINS4_8MMA_AtomIJNS4_17SM100_MMA_MXF4_SSISJ_SJ_fSK_Li128ELi64ELi32ELNS4_4UMMA5MajorE0ELS18_0ELNS17_7ScaleInE0ELS19_0EEEEEENSN_INS5_IJSD_SD_SD_EEENS5_IJSW_SW_SW_EEEEENS5_IJNS4_10UnderscoreES1F_S1F_EEEEENS5_IJNS4_23SM90_TMA_LOAD_MULTICASTES1I_EEENS5_IJNS4_14ComposedLayoutINS4_7SwizzleILi2ELi4ELi3EEENS4_18smem_ptr_flag_bitsILi4EEENSN_INS5_IJNSA_ILi8EEESG_EEENS5_IJSG_SD_EEEEEEENSN_INS5_IJNS5_IJNS5_IJSP_SD_EEENS5_IJSO_SC_EEEEEESD_NS5_IJSC_SD_EEEEEENS5_IJNS5_IJNS5_IJSU_SY_EEESX_EEESW_NS5_IJSC_SY_EEEEEEEEEEEvNS4_8identityES1J_S24_vS25_EENS_8epilogue10collective18CollectiveEpilogueINS27_23Sm100TmaWarpSpecializedILi3ELi2ELi16ELb1ELb0EEEJNS5_IJSH_SH_SG_EEENS5_IJNSN_ISH_SD_EENSN_INS5_IJST_SC_EEENS5_IJSD_SO_EEEEEEEENS_10bfloat16_tESM_S2I_SM_NS27_6fusion15FusionCallbacksIS2B_NS2J_17LinearCombinationIS2I_fS2I_fLNS_15FloatRoundStyleE2EEES2C_S2H_JEEENS4_5SM1004TMEM4LOAD26SM100_TMEM_LOAD_32dp32b16xENS4_13SM90_TMA_LOADENS1K_INS1L_ILi1ELi4ELi3EEENS1N_ILi16EEENSN_INS5_IJS1P_ST_EEENS5_IJST_SD_EEEEEEENS4_39AutoVectorizingCopyWithAssumedAlignmentILi128EEENS4_14SM90_TMA_STOREES2Z_S31_S31_EEEvvEEEEvNT_6ParamsE,@"STO_CUDA_ENTRY STV_DEFAULT"
_ZN7cutlass13device_kernelINS_4gemm6kernel13GemmUniversalIN4cute5tupleIJiiiiEEENS1_10collective13CollectiveMmaINS1_46MainloopSm100TmaUmmaWarpSpecializedBlockScaledILi16ELi2ELi2ENS5_IJNS4_1CILi4EEENSA_ILi2EEENSA_ILi1EEEEEEEENS5_IJNSA_ILi128EEENSA_ILi64EEESG_EEENS5_IJNS_12float_e2m1_tENS_13float_ue8m0_tEEEENS5_IJNS5_IJlSD_lEEENS4_6LayoutINS5_IJNS5_IJNS5_IJNSA_ILi32EEESB_EEEiEEESQ_NS5_IJSD_iEEEEEENS5_IJNS5_IJNS5_IJNSA_ILi16EEESB_EEEiEEENS5_IJNS5_IJNSA_ILi0EEESD_EEENSA_ILi512EEEEEENS5_IJSW_iEEEEEEEEEEESL_S13_NS4_8TiledMMAINS4_8MMA_AtomIJNS4_17SM100_MMA_MXF4_SSISJ_SJ_fSK_Li128ELi64ELi32ELNS4_4UMMA5MajorE0ELS18_0ELNS17_7ScaleInE0ELS19_0EEEEEENSN_INS5_IJSD_SD_SD_EEENS5_IJSW_SW_SW_EEEEENS5_IJNS4_10UnderscoreES1F_S1F_EEEEENS5_IJNS4_23SM90_TMA_LOAD_MULTICASTES1I_EEENS5_IJNS4_14ComposedLayoutINS4_7SwizzleILi2ELi4ELi3EEENS4_18smem_ptr_flag_bitsILi4EEENSN_INS5_IJNSA_ILi8EEESG_EEENS5_IJSG_SD_EEEEEEENSN_INS5_IJNS5_IJNS5_IJSP_SD_EEENS5_IJSO_SC_EEEEEESD_NS5_IJSC_SD_EEEEEENS5_IJNS5_IJNS5_IJSU_SY_EEESX_EEESW_NS5_IJSC_SY_EEEEEEEEEEEvNS4_8identityES1J_S24_vS25_EENS_8epilogue10collective18CollectiveEpilogueINS27_23Sm100TmaWarpSpecializedILi3ELi2ELi16ELb1ELb0EEEJNS5_IJSH_SH_SG_EEENS5_IJNSN_ISH_SD_EENSN_INS5_IJST_SC_EEENS5_IJSD_SO_EEEEEEEENS_10bfloat16_tESM_S2I_SM_NS27_6fusion15FusionCallbacksIS2B_NS2J_17LinearCombinationIS2I_fS2I_fLNS_15FloatRoundStyleE2EEES2C_S2H_JEEENS4_5SM1004TMEM4LOAD26SM100_TMEM_LOAD_32dp32b16xENS4_13SM90_TMA_LOADENS1K_INS1L_ILi1ELi4ELi3EEENS1N_ILi16EEENSN_INS5_IJS1P_ST_EEENS5_IJST_SD_EEEEEEENS4_39AutoVectorizingCopyWithAssumedAlignmentILi128EEENS4_14SM90_TMA_STOREES2Z_S31_S31_EEEvvEEEEvNT_6ParamsE:
[----:B------:R-:W1:Y:S01]  /*0000*/  LDC R1, c[0x0][0x37c] ;  /* 0x0000df00ff017b82 */ /* 0x000e620000000800 */
[----:B------:R-:W2:Y:S01]  /*0010*/  S2R R81, SR_TID.X ;  /* 0x0000000000517919 */ /* 0x000ea20000002100 */
[----:B------:R-:W3:Y:S01]  /*0020*/  LDCU.64 UR12, c[0x0][0xc90] ;  /* 0x00019200ff0c77ac */ /* 0x000ee20008000a00 */
[----:B------:R-:W-:Y:S02]  /*0030*/  PRMT R85, RZ, 0x7610, R85 ;  /* 0x00007610ff557816 */ /* 0x000fe40000000055 */
[----:B------:R-:W-:Y:S01]  /*0040*/  ELECT P4, URZ, PT ;  /* 0x0000000000ff782f */ /* 0x000fe20003880000 */
[----:B---3--:R-:W-:-:S04]  /*0050*/  UISETP.NE.U32.AND UP0, UPT, UR12, URZ, UPT ;  /* 0x000000ff0c00728c */ /* 0x008fc8000bf05070 */
[----:B------:R-:W-:Y:S01]  /*0060*/  UISETP.NE.AND.EX UP0, UPT, UR13, URZ, UPT, UP0 ;  /* 0x000000ff0d00728c */ /* 0x000fe2000bf05300 */
[----:B--2---:R-:W-:-:S05]  /*0070*/  SHF.R.U32.HI R86, RZ, 0x5, R81 ;  /* 0x00000005ff567819 */ /* 0x004fca0000011651 */
[----:B------:R-:W2:Y:S02]  /*0080*/  SHFL.IDX PT, R0, R86, RZ, 0x1f ;  /* 0x00001fff56007589 */ /* 0x000ea400000e0000 */
[----:B--2---:R-:W-:Y:S01]  /*0090*/  R2UR UR20, R0 ;  /* 0x00000000001472ca */ /* 0x004fe200000e0000 */
[----:B-1----:R-:W-:-:S14]  /*00a0*/  BRA.U UP0, `(.L_x_0) ;  /* 0x0000000100307547 */ /* 0x002fdc000b800000 */
[----:B------:R-:W1:Y:S02]  /*00b0*/  LDCU.64 UR4, c[0x0][0xc88] ;  /* 0x00019100ff0477ac */ /* 0x000e640008000a00 */
[----:B-1----:R-:W-:-:S04]  /*00c0*/  UISETP.NE.U32.AND UP0, UPT, UR4, URZ, UPT ;  /* 0x000000ff0400728c */ /* 0x002fc8000bf05070 */
[----:B------:R-:W-:-:S09]  /*00d0*/  UISETP.NE.AND.EX UP0, UPT, UR5, URZ, UPT, UP0 ;  /* 0x000000ff0500728c */ /* 0x000fd2000bf05300 */
[----:B------:R-:W-:Y:S05]  /*00e0*/  BRA.U !UP0, `(.L_x_1) ;  /* 0x0000000108147547 */ /* 0x000fea000b800000 */
[----:B------:R-:W1:Y:S01]  /*00f0*/  LDC.64 R2, c[0x0][0xc88] ;  /* 0x00032200ff027b82 */ /* 0x000e620000000a00 */
[----:B------:R-:W1:Y:S02]  /*0100*/  LDCU.64 UR4, c[0x0][0x358] ;  /* 0x00006b00ff0477ac */ /* 0x000e640008000a00 */
[----:B-1----:R1:W5:Y:S01]  /*0110*/  LDG.E R45, desc[UR4][R2.64] ;  /* 0x00000004022d7981 */ /* 0x002362000c1e1900 */
[----:B------:R-:W-:Y:S01]  /*0120*/  HFMA2 R85, -RZ, RZ, 0, 5.9604644775390625e-08 ;  /* 0x00000001ff557431 */ /* 0x000fe200000001ff */
[----:B------:R-:W-:Y:S05]  /*0130*/  BRA `(.L_x_0) ;  /* 0x00000000000c7947 */ /* 0x000fea0003800000 */
.L_x_1:
[----:B------:R-:W1:Y:S01]  /*0140*/  LDCU UR4, c[0x0][0xc80] ;  /* 0x00019000ff0477ac */ /* 0x000e620008000800 */
[----:B------:R-:W-:Y:S01]  /*0150*/  HFMA2 R85, -RZ, RZ, 0, 5.9604644775390625e-08 ;  /* 0x00000001ff557431 */ /* 0x000fe200000001ff */
[----:B-1----:R-:W-:-:S07]  /*0160*/  MOV R45, UR4 ;  /* 0x00000004002d7c02 */ /* 0x002fce0008000f00 */
.L_x_0:
[----:B------:R-:W2:Y:S02]  /*0170*/  LDCU.64 UR4, c[0x0][0xcb0] ;  /* 0x00019600ff0477ac */ /* 0x000ea40008000a00 */
[----:B--2---:R-:W-:-:S04]  /*0180*/  UISETP.NE.U32.AND UP0, UPT, UR4, URZ, UPT ;  /* 0x000000ff0400728c */ /* 0x004fc8000bf05070 */
[----:B------:R-:W-:-:S09]  /*0190*/  UISETP.NE.AND.EX UP0, UPT, UR5, URZ, UPT, UP0 ;  /* 0x000000ff0500728c */ /* 0x000fd2000bf05300 */
[----:B------:R-:W-:Y:S05]  /*01a0*/  BRA.U UP0, `(.L_x_2) ;  /* 0x0000000100287547 */ /* 0x000fea000b800000 */
[----:B------:R-:W2:Y:S02]  /*01b0*/  LDCU.64 UR4, c[0x0][0xca8] ;  /* 0x00019500ff0477ac */ /* 0x000ea40008000a00 */
[----:B--2---:R-:W-:-:S04]  /*01c0*/  UISETP.NE.U32.AND UP0, UPT, UR4, URZ, UPT ;  /* 0x000000ff0400728c */ /* 0x004fc8000bf05070 */
[----:B------:R-:W-:-:S09]  /*01d0*/  UISETP.NE.AND.EX UP0, UPT, UR5, URZ, UPT, UP0 ;  /* 0x000000ff0500728c */ /* 0x000fd2000bf05300 */
[----:B------:R-:W-:Y:S05]  /*01e0*/  BRA.U !UP0, `(.L_x_3) ;  /* 0x0000000108107547 */ /* 0x000fea000b800000 */
[----:B-1----:R-:W1:Y:S01]  /*01f0*/  LDC.64 R2, c[0x0][0xca8] ;  /* 0x00032a00ff027b82 */ /* 0x002e620000000a00 */
[----:B------:R-:W1:Y:S02]  /*0200*/  LDCU.64 UR4, c[0x0][0x358] ;  /* 0x00006b00ff0477ac */ /* 0x000e640008000a00 */
[----:B-1----:R2:W5:Y:S01]  /*0210*/  LDG.E R43, desc[UR4][R2.64] ;  /* 0x00000004022b7981 */ /* 0x002562000c1e1900 */
[----:B------:R-:W-:Y:S05]  /*0220*/  BRA `(.L_x_2) ;  /* 0x0000000000087947 */ /* 0x000fea0003800000 */
.L_x_3:
[----:B------:R-:W2:Y:S02]  /*0230*/  LDCU UR4, c[0x0][0xca0] ;  /* 0x00019400ff0477ac */ /* 0x000ea40008000800 */
[----:B--2---:R-:W-:Y:S02]  /*0240*/  MOV R43, UR4 ;  /* 0x00000004002b7c02 */ /* 0x004fe40008000f00 */
.L_x_2:
[----:B------:R-:W-:Y:S01]  /*0250*/  IMAD.U32 R0, RZ, RZ, UR20 ;  /* 0x00000014ff007e24 */ /* 0x000fe2000f8e00ff */
[----:B------:R-:W-:Y:S04]  /*0260*/  BSSY.RECONVERGENT B0, `(.L_x_4) ;  /* 0x0000012000007945 */ /* 0x000fe80003800200 */
[C---:B------:R-:W-:Y:S02]  /*0270*/  ISETP.NE.OR P1, PT, R0.reuse, 0x1, !P4 ;  /* 0x000000010000780c */ /* 0x040fe40006725670 */
[----:B------:R-:W-:-:S11]  /*0280*/  ISETP.NE.OR P0, PT, R0, 0x3, !P4 ;  /* 0x000000030000780c */ /* 0x000fd60006705670 */
[----:B------:R-:W-:Y:S05]  /*0290*/  @P1 BRA `(.L_x_5) ;  /* 0x0000000000381947 */ /* 0x000fea0003800000 */
[----:B------:R-:W3:Y:S02]  /*02a0*/  LDCU.64 UR4, c[0x0][0x348] ;  /* 0x00006900ff0477ac */ /* 0x000ee40008000a00 */
[----:B---3--:R-:W-:Y:S02]  /*02b0*/  UIADD3 UR10, UP3, UPT, UR4, 0x80, URZ ;  /* 0x00000080040a7890 */ /* 0x008fe4000ff7e0ff */
[----:B------:R-:W-:Y:S02]  /*02c0*/  UIADD3 UR8, UP2, UPT, UR4, 0x180, URZ ;  /* 0x0000018004087890 */ /* 0x000fe4000ff5e0ff */
[----:B------:R-:W-:Y:S02]  /*02d0*/  UIADD3 UR6, UP1, UPT, UR4, 0x280, URZ ;  /* 0x0000028004067890 */ /* 0x000fe4000ff3e0ff */
[----:B------:R-:W-:Y:S02]  /*02e0*/  UIADD3 UR4, UP0, UPT, UR4, 0x380, URZ ;  /* 0x0000038004047890 */ /* 0x000fe4000ff1e0ff */
[----:B------:R-:W-:-:S02]  /*02f0*/  UIADD3.X UR11, UPT, UPT, URZ, UR5, URZ, UP3, !UPT ;  /* 0x00000005ff0b7290 */ /* 0x000fc40009ffe4ff */
[----:B------:R-:W-:Y:S02]  /*0300*/  UIADD3.X UR9, UPT, UPT, URZ, UR5, URZ, UP2, !UPT ;  /* 0x00000005ff097290 */ /* 0x000fe400097fe4ff */
[----:B------:R-:W-:Y:S02]  /*0310*/  UIADD3.X UR7, UPT, UPT, URZ, UR5, URZ, UP1, !UPT ;  /* 0x00000005ff077290 */ /* 0x000fe40008ffe4ff */
[----:B------:R-:W-:-:S03]  /*0320*/  UIADD3.X UR5, UPT, UPT, URZ, UR5, URZ, UP0, !UPT ;  /* 0x00000005ff057290 */ /* 0x000fc600087fe4ff */
[----:B------:R3:W-:Y:S02]  /*0330*/  UTMACCTL.PF [UR10] ;  /* 0x000000000a0079b9 */ /* 0x0007e40008040000 */
[----:B------:R3:W-:Y:S02]  /*0340*/  UTMACCTL.PF [UR8] ;  /* 0x00000000080079b9 */ /* 0x0007e40008040000 */
[----:B------:R3:W-:Y:S02]  /*0350*/  UTMACCTL.PF [UR6] ;  /* 0x00000000060079b9 */ /* 0x0007e40008040000 */
[----:B------:R3:W-:Y:S02]  /*0360*/  UTMACCTL.PF [UR4] ;  /* 0x00000000040079b9 */ /* 0x0007e40008040000 */
[----:B---3--:R-:W-:Y:S01]  /*0370*/  NOP ;  /* 0x0000000000007918 */ /* 0x008fe20000000000 */
.L_x_5:
[----:B------:R-:W-:Y:S05]  /*0380*/  BSYNC.RECONVERGENT B0 ;  /* 0x0000000000007941 */ /* 0x000fea0003800200 */
.L_x_4:
[----:B------:R-:W-:Y:S04]  /*0390*/  BSSY.RECONVERGENT B0, `(.L_x_6) ;  /* 0x000000a000007945 */ /* 0x000fe80003800200 */
[----:B------:R-:W-:Y:S05]  /*03a0*/  @P0 BRA `(.L_x_7) ;  /* 0x0000000000200947 */ /* 0x000fea0003800000 */
[----:B------:R-:W3:Y:S02]  /*03b0*/  LDCU.64 UR4, c[0x0][0x348] ;  /* 0x00006900ff0477ac */ /* 0x000ee40008000a00 */
[----:B---3--:R-:W-:Y:S02]  /*03c0*/  UIADD3 UR6, UP1, UPT, UR4, 0x980, URZ ;  /* 0x0000098004067890 */ /* 0x008fe4000ff3e0ff */
[----:B------:R-:W-:Y:S02]  /*03d0*/  UIADD3 UR4, UP0, UPT, UR4, 0xa80, URZ ;  /* 0x00000a8004047890 */ /* 0x000fe4000ff1e0ff */
[----:B------:R-:W-:Y:S02]  /*03e0*/  UIADD3.X UR7, UPT, UPT, URZ, UR5, URZ, UP1, !UPT ;  /* 0x00000005ff077290 */ /* 0x000fe40008ffe4ff */
[----:B------:R-:W-:-:S07]  /*03f0*/  UIADD3.X UR5, UPT, UPT, URZ, UR5, URZ, UP0, !UPT ;  /* 0x00000005ff057290 */ /* 0x000fce00087fe4ff */
[----:B------:R3:W-:Y:S02]  /*0400*/  UTMACCTL.PF [UR6] ;  /* 0x00000000060079b9 */ /* 0x0007e40008040000 */
[----:B------:R3:W-:Y:S02]  /*0410*/  UTMACCTL.PF [UR4] ;  /* 0x00000000040079b9 */ /* 0x0007e40008040000 */
[----:B---3--:R-:W-:Y:S01]  /*0420*/  NOP ;  /* 0x0000000000007918 */ /* 0x008fe20000000000 */
.L_x_7:
[----:B------:R-:W-:Y:S05]  /*0430*/  BSYNC.RECONVERGENT B0 ;  /* 0x0000000000007941 */ /* 0x000fea0003800200 */
.L_x_6:
[----:B------:R-:W3:Y:S01]  /*0440*/  LDCU.64 UR4, c[0x0][0xc88] ;  /* 0x00019100ff0477ac */ /* 0x000ee20008000a00 */
[----:B------:R-:W-:Y:S02]  /*0450*/  UISETP.EQ.U32.AND UP1, UPT, UR12, URZ, UPT ;  /* 0x000000ff0c00728c */ /* 0x000fe4000bf22070 */
[----:B------:R-:W-:Y:S02]  /*0460*/  UPLOP3.LUT UP4, UPT, UPT, UPT, UPT, 0x80, 0x8 ;  /* 0x000000000008789c */ /* 0x000fe40003f8f070 */
[----:B---3--:R-:W-:-:S04]  /*0470*/  UISETP.NE.U32.AND UP0, UPT, UR4, URZ, UPT ;  /* 0x000000ff0400728c */ /* 0x008fc8000bf05070 */
[----:B------:R-:W-:-:S04]  /*0480*/  UISETP.NE.AND.EX UP0, UPT, UR5, URZ, UPT, UP0 ;  /* 0x000000ff0500728c */ /* 0x000fc8000bf05300 */
[----:B------:R-:W-:-:S04]  /*0490*/  UISETP.EQ.OR.EX UP2, UPT, UR13, URZ, !UP0, UP1 ;  /* 0x000000ff0d00728c */ /* 0x000fc8000c742710 */
[----:B------:R-:W-:-:S06]  /*04a0*/  UP2UR UR4, UPR, URZ, 0x4 ;  /* 0x00000004ff047883 */ /* 0x000fcc0008000000 */
[----:B------:R-:W-:Y:S01]  /*04b0*/  MOV R96, UR4 ;  /* 0x0000000400607c02 */ /* 0x000fe20008000f00 */
[----:B------:R-:W-:Y:S06]  /*04c0*/  BRA.U !UP2, `(.L_x_8) ;  /* 0x000000010a207547 */ /* 0x000fec000b800000 */
[----:B------:R-:W-:Y:S01]  /*04d0*/  UISETP.NE.U32.AND UP1, UPT, UR12, URZ, UPT ;  /* 0x000000ff0c00728c */ /* 0x000fe2000bf25070 */
[----:B-----5:R-:W-:Y:S01]  /*04e0*/  FSETP.NEU.AND P0, PT, R45, RZ, PT ;  /* 0x000000ff2d00720b */ /* 0x020fe20003f0d000 */
[----:B------:R-:W-:Y:S02]  /*04f0*/  USEL UR4, URZ, 0xffffffff, UP0 ;  /* 0xffffffffff047887 */ /* 0x000fe40008000000 */
[----:B------:R-:W-:-:S10]  /*0500*/  UISETP.NE.AND.EX UP1, UPT, UR13, URZ, UPT, UP1 ;  /* 0x000000ff0d00728c */ /* 0x000fd4000bf25310 */
[----:B------:R-:W-:Y:S01]  /*0510*/  VOTEU.ANY UP0, P0 ;  /* 0x0000000000ff7886 */ /* 0x000fe20000000100 */
[----:B------:R-:W-:-:S04]  /*0520*/  @!UP1 USEL UR4, URZ, 0xffffffff, UP0 ;  /* 0xffffffffff049887 */ /* 0x000fc80008000000 */
[----:B------:R-:W-:-:S04]  /*0530*/  ULOP3.LUT UR4, UR4, 0x1, URZ, 0xc0, !UPT ;  /* 0x0000000104047892 */ /* 0x000fc8000f8ec0ff */
[----:B------:R-:W-:-:S11]  /*0540*/  UISETP.NE.U32.AND UP4, UPT, UR4, 0x1, UPT ;  /* 0x000000010400788c */ /* 0x000fd6000bf85070 */
.L_x_8:
[----:B-12---:R-:W1:Y:S01]  /*0550*/  SHFL.IDX PT, R2, R86, RZ, 0x1f ;  /* 0x00001fff56027589 */ /* 0x006e6200000e0000 */
[----:B------:R-:W-:-:S04]  /*0560*/  UISETP.NE.AND UP0, UPT, UR20, 0x2, UPT ;  /* 0x000000021400788c */ /* 0x000fc8000bf05270 */
[----:B------:R-:W-:Y:S01]  /*0570*/  USEL UR49, URZ, 0x1, UP0 ;  /* 0x00000001ff317887 */ /* 0x000fe20008000000 */
[----:B-1----:R-:W-:-:S13]  /*0580*/  ISETP.NE.AND P0, PT, R2, RZ, PT ;  /* 0x000000ff0200720c */ /* 0x002fda0003f05270 */
[----:B------:R-:W-:Y:S05]  /*0590*/  @P0 BRA `(.L_x_9) ;  /* 0x0000000000c40947 */ /* 0x000fea0003800000 */
[----:B------:R-:W-:Y:S01]  /*05a0*/  ELECT P0, URZ, PT ;  /* 0x0000000000ff782f */ /* 0x000fe20003800000 */
[----:B------:R-:W-:-:S12]  /*05b0*/  BSSY.RECONVERGENT B0, `(.L_x_9) ;  /* 0x000002f000007945 */ /* 0x000fd80003800200 */
[----:B------:R-:W-:Y:S05]  /*05c0*/  @!P0 BRA `(.L_x_10) ;  /* 0x0000000000b48947 */ /* 0x000fea0003800000 */
[----:B------:R-:W1:Y:S01]  /*05d0*/  S2UR UR4, SR_CgaCtaId ;  /* 0x00000000000479c3 */ /* 0x000e620000008800 */
[----:B------:R-:W-:Y:S01]  /*05e0*/  UMOV UR5, 0x400 ;  /* 0x0000040000057882 */ /* 0x000fe20000000000 */
[----:B------:R-:W-:Y:S01]  /*05f0*/  UMOV UR8, 0x1 ;  /* 0x0000000100087882 */ /* 0x000fe20000000000 */
[----:B------:R-:W-:Y:S01]  /*0600*/  UMOV UR6, 0x5 ;  /* 0x0000000500067882 */ /* 0x000fe20000000000 */
[----:B------:R-:W-:-:S04]  /*0610*/  UIADD3 UR8, UPT, UPT, -UR8, 0x100000, URZ ;  /* 0x0010000008087890 */ /* 0x000fc8000fffe1ff */
[----:B------:R-:W-:Y:S02]  /*0620*/  USHF.L.U32 UR9, UR8, 0xb, URZ ;  /* 0x0000000b08097899 */ /* 0x000fe400080006ff */
[----:B------:R-:W-:Y:S02]  /*0630*/  USHF.L.U32 UR8, UR8, 0x1, URZ ;  /* 0x0000000108087899 */ /* 0x000fe400080006ff */
[----:B------:R-:W-:-:S04]  /*0640*/  UIADD3 UR6, UPT, UPT, -UR6, 0x100000, URZ ;  /* 0x0010000006067890 */ /* 0x000fc8000fffe1ff */
[----:B------:R-:W-:Y:S02]  /*0650*/  USHF.L.U32 UR7, UR6, 0xb, URZ ;  /* 0x0000000b06077899 */ /* 0x000fe400080006ff */
[----:B------:R-:W-:Y:S02]  /*0660*/  USHF.L.U32 UR6, UR6, 0x1, URZ ;  /* 0x0000000106067899 */ /* 0x000fe400080006ff */
[----:B-1----:R-:W-:Y:S01]  /*0670*/  ULEA UR4, UR4, UR5, 0x18 ;  /* 0x0000000504047291 */ /* 0x002fe2000f8ec0ff */
[----:B------:R-:W1:Y:S11]  /*0680*/  FENCE.VIEW.ASYNC.S ;  /* 0x00000000000073c6 */ /* 0x000e760000000000 */
[----:B-1----:R1:W2:Y:S01]  /*0690*/  SYNCS.EXCH.64 URZ, [UR4], UR8 ;  /* 0x0000000804ff75b2 */ /* 0x0022a20008000100 */
[----:B------:R1:W3:Y:S01]  /*06a0*/  SYNCS.EXCH.64 URZ, [UR4+0x80], UR6 ;  /* 0x0000800604ff75b2 */ /* 0x0002e20008000100 */
[----:B------:R1:W4:Y:S01]  /*06b0*/  SYNCS.EXCH.64 URZ, [UR4+0x8], UR8 ;  /* 0x0000080804ff75b2 */ /* 0x0003220008000100 */
[----:B------:R1:W1:Y:S01]  /*06c0*/  SYNCS.EXCH.64 URZ, [UR4+0x88], UR6 ;  /* 0x0000880604ff75b2 */ /* 0x0002620008000100 */
        /* <DEDUP_REMOVED lines=28> */
[----:B--234-:R-:W-:Y:S01]  /*0890*/  NOP ;  /* 0x0000000000007918 */ /* 0x01cfe20000000000 */
.L_x_10:
[----:B-1----:R-:W-:Y:S05]  /*08a0*/  BSYNC.RECONVERGENT B0 ;  /* 0x0000000000007941 */ /* 0x002fea0003800200 */
.L_x_9:
[----:B------:R-:W1:Y:S01]  /*08b0*/  SHFL.IDX PT, R2, R86, RZ, 0x1f ;  /* 0x00001fff56027589 */ /* 0x000e6200000e0000 */
[----:B------:R-:W-:Y:S01]  /*08c0*/  NOP ;  /* 0x0000000000007918 */ /* 0x000fe20000000000 */
[----:B-1----:R-:W-:-:S13]  /*08d0*/  ISETP.NE.AND P0, PT, R2, 0x1, PT ;  /* 0x000000010200780c */ /* 0x002fda0003f05270 */
[----:B------:R-:W-:Y:S05]  /*08e0*/  @P0 BRA `(.L_x_11) ;  /* 0x0000000000500947 */ /* 0x000fea0003800000 */
        /* <DEDUP_REMOVED lines=9> */
[----:B------:R-:W-:Y:S01]  /*0980*/  USHF.L.U32 UR6, UR6, 0x1, URZ ;  /* 0x0000000106067899 */ /* 0x000fe200080006ff */
[----:B------:R-:W-:Y:S01]  /*0990*/  ELECT P0, URZ, PT ;  /* 0x0000000000ff782f */ /* 0x000fe20003800000 */
[----:B-1----:R-:W-:Y:S01]  /*09a0*/  ULEA UR4, UR4, UR5, 0x18 ;  /* 0x0000000504047291 */ /* 0x002fe2000f8ec0ff */
[----:B------:R-:W1:Y:S11]  /*09b0*/  FENCE.VIEW.ASYNC.S ;  /* 0x00000000000073c6 */ /* 0x000e760000000000 */
[----:B-1----:R1:W2:Y:S01]  /*09c0*/  SYNCS.EXCH.64 URZ, [UR4+0x100], UR8 ;  /* 0x0001000804ff75b2 */ /* 0x0022a20008000100 */
[----:B------:R1:W3:Y:S01]  /*09d0*/  SYNCS.EXCH.64 URZ, [UR4+0x118], UR6 ;  /* 0x0001180604ff75b2 */ /* 0x0002e20008000100 */
[----:B------:R1:W4:Y:S01]  /*09e0*/  SYNCS.EXCH.64 URZ, [UR4+0x108], UR8 ;  /* 0x0001080804ff75b2 */ /* 0x0003220008000100 */
[----:B------:R1:W1:Y:S01]  /*09f0*/  SYNCS.EXCH.64 URZ, [UR4+0x120], UR6 ;  /* 0x0001200604ff75b2 */ /* 0x0002620008000100 */
[----:B------:R1:W1:Y:S01]  /*0a00*/  SYNCS.EXCH.64 URZ, [UR4+0x110], UR8 ;  /* 0x0001100804ff75b2 */ /* 0x0002620008000100 */
[----:B------:R1:W1:Y:S01]  /*0a10*/  SYNCS.EXCH.64 URZ, [UR4+0x128], UR6 ;  /* 0x0001280604ff75b2 */ /* 0x0002620008000100 */
[----:B------:R-:W-:Y:S01]  /*0a20*/  NOP ;  /* 0x0000000000007918 */ /* 0x000fe20000000000 */
.L_x_11:
[----:B------:R-:W2:Y:S01]  /*0a30*/  SHFL.IDX PT, R2, R86, RZ, 0x1f ;  /* 0x00001fff56027589 */ /* 0x000ea200000e0000 */
[----:B------:R-:W-:Y:S01]  /*0a40*/  NOP ;  /* 0x0000000000007918 */ /* 0x000fe20000000000 */
[----:B--2---:R-:W-:-:S13]  /*0a50*/  ISETP.NE.AND P0, PT, R2, 0x3, PT ;  /* 0x000000030200780c */ /* 0x004fda0003f05270 */
[----:B------:R-:W-:Y:S05]  /*0a60*/  @P0 BRA `(.L_x_12) ;  /* 0x0000000000300947 */ /* 0x000fea0003800000 */
[----:B-1----:R-:W1:Y:S01]  /*0a70*/  S2UR UR4, SR_CgaCtaId ;  /* 0x00000000000479c3 */ /* 0x002e620000008800 */
[----:B------:R-:W-:Y:S01]  /*0a80*/  UMOV UR6, 0x400 ;  /* 0x0000040000067882 */ /* 0x000fe20000000000 */
[----:B------:R-:W-:Y:S01]  /*0a90*/  UMOV UR5, 0x20 ;  /* 0x0000002000057882 */ /* 0x000fe20000000000 */
[----:B------:R-:W-:Y:S01]  /*0aa0*/  ELECT P0, URZ, PT ;  /* 0x0000000000ff782f */ /* 0x000fe20003800000 */
[----:B-1----:R-:W-:Y:S02]  /*0ab0*/  ULEA UR6, UR4, UR6, 0x18 ;  /* 0x0000000604067291 */ /* 0x002fe4000f8ec0ff */
[----:B------:R-:W-:-:S04]  /*0ac0*/  UIADD3 UR4, UPT, UPT, -UR5, 0x100000, URZ ;  /* 0x0010000005047890 */ /* 0x000fc8000fffe1ff */
[----:B------:R-:W-:Y:S02]  /*0ad0*/  USHF.L.U32 UR5, UR4, 0xb, URZ ;  /* 0x0000000b04057899 */ /* 0x000fe400080006ff */
[----:B------:R-:W-:Y:S01]  /*0ae0*/  USHF.L.U32 UR4, UR4, 0x1, URZ ;  /* 0x0000000104047899 */ /* 0x000fe200080006ff */
[----:B------:R-:W1:Y:S11]  /*0af0*/  FENCE.VIEW.ASYNC.S ;  /* 0x00000000000073c6 */ /* 0x000e760000000000 */
[----:B-1----:R2:W1:Y:S01]  /*0b00*/  SYNCS.EXCH.64 URZ, [UR6+0x130], UR4 ;  /* 0x0001300406ff75b2 */ /* 0x0024620008000100 */
[----:B------:R2:W1:Y:S02]  /*0b10*/  SYNCS.EXCH.64 URZ, [UR6+0x138], UR4 ;  /* 0x0001380406ff75b2 */ /* 0x0004640008000100 */
[----:B--2---:R-:W-:Y:S01]  /*0b20*/  NOP ;  /* 0x0000000000007918 */ /* 0x004fe20000000000 */
.L_x_12:
[----:B------:R-:W2:Y:S01]  /*0b30*/  SHFL.IDX PT, R2, R86, RZ, 0x1f ;  /* 0x00001fff56027589 */ /* 0x000ea200000e0000 */
[----:B------:R-:W-:Y:S01]  /*0b40*/  NOP ;  /* 0x0000000000007918 */ /* 0x000fe20000000000 */
[----:B--2---:R-:W-:-:S13]  /*0b50*/  ISETP.NE.AND P0, PT, R2, 0x4, PT ;  /* 0x000000040200780c */ /* 0x004fda0003f05270 */
[----:B------:R-:W-:Y:S05]  /*0b60*/  @P0 BRA `(.L_x_13) ;  /* 0x00000000004c0947 */ /* 0x000fea0003800000 */
[----:B-1----:R-:W1:Y:S01]  /*0b70*/  S2UR UR6, SR_CgaCtaId ;  /* 0x00000000000679c3 */ /* 0x002e620000008800 */
[----:B------:R-:W-:Y:S01]  /*0b80*/  UMOV UR4, 0x720 ;  /* 0x0000072000047882 */ /* 0x000fe20000000000 */
[----:B------:R-:W-:Y:S01]  /*0b90*/  UMOV UR5, 0x400 ;  /* 0x0000040000057882 */ /* 0x000fe20000000000 */
[----:B------:R-:W-:Y:S01]  /*0ba0*/  USEL UR4, UR4, 0x620, UP4 ;  /* 0x0000062004047887 */ /* 0x000fe2000a000000 */
[----:B------:R-:W-:Y:S01]  /*0bb0*/  UMOV UR8, 0x1 ;  /* 0x0000000100087882 */ /* 0x000fe20000000000 */
[----:B------:R-:W-:Y:S01]  /*0bc0*/  ELECT P0, URZ, PT ;  /* 0x0000000000ff782f */ /* 0x000fe20003800000 */
[----:B------:R-:W-:-:S04]  /*0bd0*/  UIADD3 UR8, UPT, UPT, -UR8, 0x100000, URZ ;  /* 0x0010000008087890 */ /* 0x000fc8000fffe1ff */
[----:B------:R-:W-:Y:S02]  /*0be0*/  USHF.L.U32 UR9, UR8, 0xb, URZ ;  /* 0x0000000b08097899 */ /* 0x000fe400080006ff */
[----:B------:R-:W-:Y:S02]  /*0bf0*/  USHF.L.U32 UR8, UR8, 0x1, URZ ;  /* 0x0000000108087899 */ /* 0x000fe400080006ff */
[----:B-1----:R-:W-:Y:S02]  /*0c00*/  ULEA UR6, UR6, UR5, 0x18 ;  /* 0x0000000506067291 */ /* 0x002fe4000f8ec0ff */
[----:B------:R-:W-:-:S04]  /*0c10*/  UIADD3 UR4, UPT, UPT, -UR4, 0x100000, URZ ;  /* 0x0010000004047890 */ /* 0x000fc8000fffe1ff */
[----:B------:R-:W-:Y:S02]  /*0c20*/  USHF.L.U32 UR5, UR4, 0xb, URZ ;  /* 0x0000000b04057899 */ /* 0x000fe400080006ff */
[----:B------:R-:W-:Y:S01]  /*0c30*/  USHF.L.U32 UR4, UR4, 0x1, URZ ;  /* 0x0000000104047899 */ /* 0x000fe200080006ff */
[----:B------:R-:W1:Y:S03]  /*0c40*/  FENCE.VIEW.ASYNC.S ;  /* 0x00000000000073c6 */ /* 0x000e660000000000 */
[----:B-1----:R2:W1:Y:S08]  /*0c50*/  SYNCS.EXCH.64 URZ, [UR6+0x140], UR8 ;  /* 0x0001400806ff75b2 */ /* 0x0024700008000100 */
[----:B------:R2:W1:Y:S01]  /*0c60*/  SYNCS.EXCH.64 URZ, [UR6+0x150], UR4 ;  /* 0x0001500406ff75b2 */ /* 0x0004620008000100 */
[----:B------:R2:W1:Y:S01]  /*0c70*/  SYNCS.EXCH.64 URZ, [UR6+0x148], UR8 ;  /* 0x0001480806ff75b2 */ /* 0x0004620008000100 */
[----:B------:R2:W1:Y:S02]  /*0c80*/  SYNCS.EXCH.64 URZ, [UR6+0x158], UR4 ;  /* 0x0001580406ff75b2 */ /* 0x0004640008000100 */
[----:B--2---:R-:W-:Y:S01]  /*0c90*/  NOP ;  /* 0x0000000000007918 */ /* 0x004fe20000000000 */
.L_x_13:
[----:B------:R-:W2:Y:S01]  /*0ca0*/  SHFL.IDX PT, R2, R86, RZ, 0x1f ;  /* 0x00001fff56027589 */ /* 0x000ea200000e0000 */
[----:B------:R-:W-:Y:S01]  /*0cb0*/  NOP ;  /* 0x0000000000007918 */ /* 0x000fe20000000000 */
[----:B--2---:R-:W-:-:S13]  /*0cc0*/  ISETP.NE.AND P0, PT, R2, 0x5, PT ;  /* 0x000000050200780c */ /* 0x004fda0003f05270 */
[----:B------:R-:W-:Y:S05]  /*0cd0*/  @P0 BRA `(.L_x_14) ;  /* 0x0000000000480947 */ /* 0x000fea0003800000 */
[----:B-1----:R-:W1:Y:S01]  /*0ce0*/  S2UR UR4, SR_CgaCtaId ;  /* 0x00000000000479c3 */ /* 0x002e620000008800 */
        /* <DEDUP_REMOVED lines=12> */
[----:B-1----:R2:W1:Y:S01]  /*0db0*/  SYNCS.EXCH.64 URZ, [UR4+0x160], UR8 ;  /* 0x0001600804ff75b2 */ /* 0x0024620008000100 */
[----:B------:R2:W1:Y:S01]  /*0dc0*/  SYNCS.EXCH.64 URZ, [UR4+0x170], UR6 ;  /* 0x0001700604ff75b2 */ /* 0x0004620008000100 */
[----:B------:R2:W1:Y:S01]  /*0dd0*/  SYNCS.EXCH.64 URZ, [UR4+0x168], UR8 ;  /* 0x0001680804ff75b2 */ /* 0x0004620008000100 */
[----:B------:R2:W1:Y:S02]  /*0de0*/  SYNCS.EXCH.64 URZ, [UR4+0x178], UR6 ;  /* 0x0001780604ff75b2 */ /* 0x0004640008000100 */
[----:B--2---:R-:W-:Y:S01]  /*0df0*/  NOP ;  /* 0x0000000000007918 */ /* 0x004fe20000000000 */
.L_x_14:
[----:B------:R-:W2:Y:S01]  /*0e00*/  SHFL.IDX PT, R2, R86, RZ, 0x1f ;  /* 0x00001fff56027589 */ /* 0x000ea200000e0000 */
[----:B------:R-:W1:Y:S01]  /*0e10*/  S2UR UR56, SR_CgaCtaId ;  /* 0x00000000003879c3 */ /* 0x000e620000008800 */
[----:B------:R-:W-:Y:S01]  /*0e20*/  NOP ;  /* 0x0000000000007918 */ /* 0x000fe20000000000 */
[----:B--2---:R-:W-:-:S13]  /*0e30*/  ISETP.NE.AND P0, PT, R2, 0x3, PT ;  /* 0x000000030200780c */ /* 0x004fda0003f05270 */
[----:B-1----:R-:W-:Y:S05]  /*0e40*/  @P0 BRA `(.L_x_15) ;  /* 0x0000000000340947 */ /* 0x002fea0003800000 */
[----:B------:R-:W-:Y:S01]  /*0e50*/  UMOV UR4, 0x400 ;  /* 0x0000040000047882 */ /* 0x000fe20000000000 */
[----:B------:R-:W-:Y:S01]  /*0e60*/  UMOV UR6, 0x20 ;  /* 0x0000002000067882 */ /* 0x000fe20000000000 */
[----:B------:R-:W-:Y:S02]  /*0e70*/  ULEA UR4, UR56, UR4, 0x18 ;  /* 0x0000000438047291 */ /* 0x000fe4000f8ec0ff */
[----:B------:R-:W-:-:S04]  /*0e80*/  UIADD3 UR6, UPT, UPT, -UR6, 0x100000, URZ ;  /* 0x0010000006067890 */ /* 0x000fc8000fffe1ff */
[----:B------:R-:W-:Y:S02]  /*0e90*/  USHF.L.U32 UR7, UR6, 0xb, URZ ;  /* 0x0000000b06077899 */ /* 0x000fe400080006ff */
[----:B------:R-:W-:Y:S01]  /*0ea0*/  USHF.L.U32 UR6, UR6, 0x1, URZ ;  /* 0x0000000106067899 */ /* 0x000fe200080006ff */
[----:B------:R-:W-:Y:S01]  /*0eb0*/  ELECT P0, URZ, PT ;  /* 0x0000000000ff782f */ /* 0x000fe20003800000 */
[----:B------:R-:W1:Y:S10]  /*0ec0*/  FENCE.VIEW.ASYNC.S ;  /* 0x00000000000073c6 */ /* 0x000e740000000000 */
[----:B-1----:R1:W2:Y:S01]  /*0ed0*/  SYNCS.EXCH.64 URZ, [UR4+0x180], UR6 ;  /* 0x0001800604ff75b2 */ /* 0x0022a20008000100 */
[----:B------:R1:W1:Y:S01]  /*0ee0*/  SYNCS.EXCH.64 URZ, [UR4+0x190], UR6 ;  /* 0x0001900604ff75b2 */ /* 0x0002620008000100 */
[----:B------:R1:W1:Y:S01]  /*0ef0*/  SYNCS.EXCH.64 URZ, [UR4+0x188], UR6 ;  /* 0x0001880604ff75b2 */ /* 0x0002620008000100 */
[----:B------:R1:W1:Y:S01]  /*0f00*/  SYNCS.EXCH.64 URZ, [UR4+0x198], UR6 ;  /* 0x0001980604ff75b2 */ /* 0x0002620008000100 */
[----:B------:R-:W-:Y:S01]  /*0f10*/  NOP ;  /* 0x0000000000007918 */ /* 0x000fe20000000000 */
.L_x_15:
[----:B-1----:R-:W1:Y:S01]  /*0f20*/  LDCU UR4, c[0x0][0x36c] ;  /* 0x00006d80ff0477ac */ /* 0x002e620008000800 */
[----:B------:R-:W-:Y:S01]  /*0f30*/  ISETP.NE.OR P4, PT, R0, 0x2, !P4 ;  /* 0x000000020000780c */ /* 0x000fe20006785670 */
[----:B------:R-:W-:Y:S01]  /*0f40*/  NOP ;  /* 0x0000000000007918 */ /* 0x000fe20000000000 */
[----:B------:R-:W-:Y:S01]  /*0f50*/  LOP3.LUT R0, R81, 0x1f, RZ, 0xc0, !PT ;  /* 0x0000001f51007812 */ /* 0x000fe200078ec0ff */
[----:B------:R-:W-:Y:S02]  /*0f60*/  UISETP.NE.AND UP5, UPT, UR20, URZ, UPT ;  /* 0x000000ff1400728c */ /* 0x000fe4000bfa5270 */
[----:B-1----:R-:W-:-:S09]  /*0f70*/  UISETP.EQ.U32.AND UP6, UPT, UR4, 0x1, UPT ;  /* 0x000000010400788c */ /* 0x002fd2000bfc2070 */
[----:B------:R-:W-:Y:S05]  /*0f80*/  BRA.U !UP6, `(.L_x_16) ;  /* 0x000000010e087547 */ /* 0x000fea000b800000 */
[----:B--234-:R-:W-:Y:S01]  /*0f90*/  UCGABAR_ARV ;  /* 0x00000000000079c7 */ /* 0x01cfe20008000000 */
[----:B------:R-:W-:Y:S05]  /*0fa0*/  BRA `(.L_x_17) ;  /* 0x0000000000047947 */ /* 0x000fea0003800000 */
.L_x_16:
[----:B--234-:R-:W-:Y:S01]  /*0fb0*/  NOP ;  /* 0x0000000000007918 */ /* 0x01cfe20000000000 */
.L_x_17:
[----:B------:R-:W1:Y:S01]  /*0fc0*/  S2UR UR27, SR_CTAID.X ;  /* 0x00000000001b79c3 */ /* 0x000e620000002500 */
[----:B------:R-:W-:-:S05]  /*0fd0*/  CS2R.32 R92, SR_CgaSize ;  /* 0x00000000005c7805 */ /* 0x000fca0000008a00 */
[----:B------:R-:W-:-:S05]  /*0fe0*/  IMAD R92, R92, -0xa0, RZ ;  /* 0xffffff605c5c7824 */ /* 0x000fca00078e02ff */
[----:B------:R-:W-:-:S14]  /*0ff0*/  R2UR UR5, R92 ;  /* 0x000000005c0572ca */ /* 0x000fdc00000e0000 */
[----:B------:R-:W2:Y:S01]  /*1000*/  LDCU UR5, c[0x0][UR5+0x2b0] ;  /* 0x00005600050577ac */ /* 0x000ea20008000800 */
[----:B------:R-:W-:-:S05]  /*1010*/  CS2R.32 R92, SR_CgaSize ;  /* 0x00000000005c7805 */ /* 0x000fca0000008a00 */
[----:B------:R-:W-:-:S05]  /*1020*/  IMAD R92, R92, -0xa0, RZ ;  /* 0xffffff605c5c7824 */ /* 0x000fca00078e02ff */
[----:B------:R-:W-:-:S14]  /*1030*/  R2UR UR4, R92 ;  /* 0x000000005c0472ca */ /* 0x000fdc00000e0000 */
[----:B------:R-:W3:Y:S01]  /*1040*/  LDCU UR4, c[0x0][UR4+0x2b4] ;  /* 0x00005680040477ac */ /* 0x000ee20008000800 */
[----:B------:R-:W4:Y:S01]  /*1050*/  S2UR UR21, SR_CTAID.Y ;  /* 0x00000000001579c3 */ /* 0x000f220000002600 */
[----:B------:R-:W-:-:S05]  /*1060*/  CS2R.32 R92, SR_CgaSize ;  /* 0x00000000005c7805 */ /* 0x000fca0000008a00 */
[----:B------:R-:W-:-:S05]  /*1070*/  IMAD R92, R92, -0xa0, RZ ;  /* 0xffffff605c5c7824 */ /* 0x000fca00078e02ff */
[----:B------:R-:W-:-:S14]  /*1080*/  R2UR UR7, R92 ;  /* 0x000000005c0772ca */ /* 0x000fdc00000e0000 */
[----:B------:R-:W3:Y:S01]  /*1090*/  LDCU UR7, c[0x0][UR7+0x2a0] ;  /* 0x00005400070777ac */ /* 0x000ee20008000800 */
[----:B------:R-:W-:-:S05]  /*10a0*/  CS2R.32 R92, SR_CgaSize ;  /* 0x00000000005c7805 */ /* 0x000fca0000008a00 */
[----:B------:R-:W-:-:S05]  /*10b0*/  IMAD R92, R92, -0xa0, RZ ;  /* 0xffffff605c5c7824 */ /* 0x000fca00078e02ff */
[----:B------:R-:W-:-:S14]  /*10c0*/  R2UR UR8, R92 ;  /* 0x000000005c0872ca */ /* 0x000fdc00000e0000 */
[----:B------:R-:W3:Y:S01]  /*10d0*/  LDCU UR8, c[0x0][UR8+0x2a4] ;  /* 0x00005480080877ac */ /* 0x000ee20008000800 */
[----:B------:R-:W-:Y:S02]  /*10e0*/  ULOP3.LUT UR63, UR56, 0x3, URZ, 0xc0, !UPT ;  /* 0x00000003383f7892 */ /* 0x000fe4000f8ec0ff */
[----:B------:R-:W-:Y:S02]  /*10f0*/  USHF.R.U32.HI UR28, URZ, 0x2, UR56 ;  /* 0x00000002ff1c7899 */ /* 0x000fe40008011638 */
[----:B------:R-:W-:Y:S02]  /*1100*/  UISETP.GT.U32.AND UP1, UPT, UR63, 0xffff, UPT ;  /* 0x0000ffff3f00788c */ /* 0x000fe4000bf24070 */
[----:B------:R-:W-:Y:S01]  /*1110*/  USHF.L.U32 UR37, UR56, 0xa, URZ ;  /* 0x0000000a38257899 */ /* 0x000fe200080006ff */
[----:B-1----:R-:W-:Y:S01]  /*1120*/  I2FP.F32.U32 R3, UR27 ;  /* 0x0000001b00037c45 */ /* 0x002fe20008201000 */
[----:B------:R-:W-:Y:S02]  /*1130*/  USHF.L.U32 UR50, UR56, 0x6, URZ ;  /* 0x0000000638327899 */ /* 0x000fe400080006ff */
[----:B------:R-:W-:-:S02]  /*1140*/  USHF.L.U32 UR26, UR56, 0x5, URZ ;  /* 0x00000005381a7899 */ /* 0x000fc400080006ff */
[----:B--2---:R-:W-:Y:S01]  /*1150*/  FMUL R3, R3, UR5 ;  /* 0x0000000503037c20 */ /* 0x004fe20008400000 */
[----:B------:R-:W1:Y:S01]  /*1160*/  LDCU UR24, c[0x0][0xf24] ;  /* 0x0001e480ff1877ac */ /* 0x000e620008000800 */
[----:B----4-:R-:W-:Y:S01]  /*1170*/  I2FP.F32.U32 R2, UR21 ;  /* 0x0000001500027c45 */ /* 0x010fe20008201000 */
[----:B------:R-:W2:Y:S03]  /*1180*/  LDCU UR39, c[0x0][0xf24] ;  /* 0x0001e480ff2777ac */ /* 0x000ea60008000800 */
[----:B------:R-:W4:Y:S01]  /*1190*/  F2I.U32.TRUNC.NTZ R3, R3 ;  /* 0x0000000300037305 */ /* 0x000f22000020f000 */
[----:B---3--:R-:W-:Y:S01]  /*11a0*/  FMUL R2, R2, UR4 ;  /* 0x0000000402027c20 */ /* 0x008fe20008400000 */
[----:B------:R-:W-:Y:S01]  /*11b0*/  ULOP3.LUT UR4, UR56, 0x4, URZ, 0xc0, !UPT ;  /* 0x0000000438047892 */ /* 0x000fe2000f8ec0ff */
[----:B------:R-:W3:Y:S05]  /*11c0*/  LDCU UR29, c[0x0][0xf30] ;  /* 0x0001e600ff1d77ac */ /* 0x000eea0008000800 */
[----:B------:R-:W1:Y:S01]  /*11d0*/  F2I.U32.TRUNC.NTZ R2, R2 ;  /* 0x0000000200027305 */ /* 0x000e62000020f000 */
[----:B------:R-:W-:-:S02]  /*11e0*/  UISETP.GT.U32.AND UP0, UPT, UR4, 0xffff, UPT ;  /* 0x0000ffff0400788c */ /* 0x000fc4000bf04070 */
[----:B------:R-:W-:Y:S02]  /*11f0*/  USHF.L.U32 UR48, UR56, 0x7, URZ ;  /* 0x0000000738307899 */ /* 0x000fe400080006ff */
[----:B------:R-:W-:Y:S01]  /*1200*/  USEL UR30, UR4, 0xffff, !UP0 ;  /* 0x0000ffff041e7887 */ /* 0x000fe2000c000000 */
[----:B----4-:R-:W-:Y:S01]  /*1210*/  R2UR UR5, R3 ;  /* 0x00000000030572ca */ /* 0x010fe200000e0000 */
[----:B------:R-:W-:Y:S01]  /*1220*/  UMOV UR33, 0x11 ;  /* 0x0000001100217882 */ /* 0x000fe20000000000 */
[----:B------:R-:W-:Y:S01]  /*1230*/  USEL UR31, UR63, 0xffff, !UP1 ;  /* 0x0000ffff3f1f7887 */ /* 0x000fe2000c800000 */
[----:B-1----:R-:W-:Y:S02]  /*1240*/  R2UR UR6, R2 ;  /* 0x00000000020672ca */ /* 0x002fe400000e0000 */
[----:B------:R-:W-:-:S08]  /*1250*/  PRMT R2, RZ, 0x7610, R2 ;  /* 0x00007610ff027816 */ /* 0x000fd00000000002 */
[----:B------:R-:W-:-:S04]  /*1260*/  UIADD3 UR5, UPT, UPT, -UR5, URZ, URZ ;  /* 0x000000ff05057290 */ /* 0x000fc8000fffe1ff */
[----:B------:R-:W-:Y:S02]  /*1270*/  UIMAD UR5, UR7, UR5, UR27 ;  /* 0x00000005070572a4 */ /* 0x000fe4000f8e021b */
[----:B------:R-:W-:-:S04]  /*1280*/  UIADD3 UR4, UPT, UPT, -UR6, URZ, URZ ;  /* 0x000000ff06047290 */ /* 0x000fc8000fffe1ff */
[----:B------:R-:W-:Y:S01]  /*1290*/  IMAD.U32 R92, RZ, RZ, UR5 ;  /* 0x00000005ff5c7e24 */ /* 0x000fe2000f8e00ff */
[----:B------:R-:W-:-:S06]  /*12a0*/  UIMAD UR4, UR8, UR4, UR21 ;  /* 0x00000004080472a4 */ /* 0x000fcc000f8e0215 */
[----:B------:R-:W-:Y:S01]  /*12b0*/  IMAD.U32 R91, RZ, RZ, UR4 ;  /* 0x00000004ff5b7e24 */ /* 0x000fe2000f8e00ff */
[----:B--23--:R-:W-:Y:S06]  /*12c0*/  BRA.U UP5, `(.L_x_18) ;  /* 0x0000000105747547 */ /* 0x00cfec000b800000 */
[----:B------:R-:W-:Y:S02]  /*12d0*/  R2UR UR4, R91 ;  /* 0x000000005b0472ca */ /* 0x000fe400000e0000 */
[----:B------:R-:W-:-:S11]  /*12e0*/  R2UR UR8, R92 ;  /* 0x000000005c0872ca */ /* 0x000fd600000e0000 */
[----:B------:R-:W-:Y:S02]  /*12f0*/  UISETP.NE.AND UP2, UPT, UR4, URZ, UPT ;  /* 0x000000ff0400728c */ /* 0x000fe4000bf45270 */
[----:B------:R-:W-:Y:S02]  /*1300*/  UISETP.NE.AND UP3, UPT, UR4, 0x1, UPT ;  /* 0x000000010400788c */ /* 0x000fe4000bf65270 */
[----:B------:R-:W-:Y:S02]  /*1310*/  UISETP.NE.AND UP0, UPT, UR8, URZ, UP2 ;  /* 0x000000ff0800728c */ /* 0x000fe40009705270 */
[----:B------:R-:W-:Y:S02]  /*1320*/  USEL UR4, URZ, 0x10, UP3 ;  /* 0x00000010ff047887 */ /* 0x000fe40009800000 */
[----:B------:R-:W-:Y:S02]  /*1330*/  USEL UR11, URZ, 0x1, UP0 ;  /* 0x00000001ff0b7887 */ /* 0x000fe40008000000 */
[----:B------:R-:W-:-:S02]  /*1340*/  UISETP.NE.AND UP0, UPT, UR8, URZ, UPT ;  /* 0x000000ff0800728c */ /* 0x000fc4000bf05270 */
[----:B------:R-:W-:Y:S02]  /*1350*/  USEL UR5, URZ, 0x2, UP2 ;  /* 0x00000002ff057887 */ /* 0x000fe40009000000 */
[----:B------:R-:W-:Y:S02]  /*1360*/  USEL UR9, UR4, 0x10, UP0 ;  /* 0x0000001004097887 */ /* 0x000fe40008000000 */
[----:B------:R-:W-:Y:S02]  /*1370*/  UISETP.NE.AND UP0, UPT, UR8, 0x1, UPT ;  /* 0x000000010800788c */ /* 0x000fe4000bf05270 */
[----:B------:R-:W-:Y:S02]  /*1380*/  USEL UR4, URZ, 0x20, UP3 ;  /* 0x00000020ff047887 */ /* 0x000fe40009800000 */
[----:B------:R-:W-:Y:S02]  /*1390*/  UISETP.NE.AND UP1, UPT, UR8, 0x2, UPT ;  /* 0x000000020800788c */ /* 0x000fe4000bf25270 */
[----:B------:R-:W-:-:S02]  /*13a0*/  USEL UR6, URZ, 0x4, UP2 ;  /* 0x00000004ff067887 */ /* 0x000fc40009000000 */
[----:B------:R-:W-:Y:S02]  /*13b0*/  USEL UR7, UR5, 0x2, UP0 ;  /* 0x0000000205077887 */ /* 0x000fe40008000000 */
[----:B------:R-:W-:Y:S02]  /*13c0*/  USEL UR10, UR4, 0x20, UP0 ;  /* 0x00000020040a7887 */ /* 0x000fe40008000000 */
[----:B------:R-:W-:Y:S02]  /*13d0*/  UISETP.NE.AND UP0, UPT, UR8, 0x3, UPT ;  /* 0x000000030800788c */ /* 0x000fe4000bf05270 */
[----:B------:R-:W-:Y:S02]  /*13e0*/  USEL UR5, URZ, 0x40, UP3 ;  /* 0x00000040ff057887 */ /* 0x000fe40009800000 */
[----:B------:R-:W-:Y:S02]  /*13f0*/  USEL UR8, UR6, 0x4, UP1 ;  /* 0x0000000406087887 */ /* 0x000fe40008800000 */
[----:B------:R-:W-:-:S02]  /*1400*/  USEL UR4, URZ, 0x8, UP2 ;  /* 0x00000008ff047887 */ /* 0x000fc40009000000 */
[----:B------:R-:W-:Y:S02]  /*1410*/  UIADD3 UR6, UPT, UPT, UR7, UR9, UR11 ;  /* 0x0000000907067290 */ /* 0x000fe4000fffe00b */
[----:B------:R-:W-:Y:S02]  /*1420*/  USEL UR7, UR5, 0x40, UP1 ;  /* 0x0000004005077887 */ /* 0x000fe40008800000 */
[----:B------:R-:W-:Y:S02]  /*1430*/  USEL UR12, URZ, 0x80, UP3 ;  /* 0x00000080ff0c7887 */ /* 0x000fe40009800000 */
[----:B------:R-:W-:Y:S02]  /*1440*/  USEL UR4, UR4, 0x8, UP0 ;  /* 0x0000000804047887 */ /* 0x000fe40008000000 */
[----:B------:R-:W-:Y:S02]  /*1450*/  UIADD3 UR5, UPT, UPT, UR8, UR10, UR6 ;  /* 0x0000000a08057290 */ /* 0x000fe4000fffe006 */
[----:B------:R-:W-:-:S02]  /*1460*/  USEL UR6, UR12, 0x80, UP0 ;  /* 0x000000800c067887 */ /* 0x000fc40008000000 */
[----:B------:R-:W-:-:S04]  /*1470*/  UIADD3 UR4, UPT, UPT, UR4, UR7, UR5 ;  /* 0x0000000704047290 */ /* 0x000fc8000fffe005 */
[----:B------:R-:W-:-:S06]  /*1480*/  UIADD3 UR4, UPT, UPT, UR4, UR6, URZ ;  /* 0x0000000604047290 */ /* 0x000fcc000fffe0ff */
[----:B------:R-:W-:-:S07]  /*1490*/  IMAD.U32 R2, RZ, RZ, UR4 ;  /* 0x00000004ff027e24 */ /* 0x000fce000f8e00ff */
.L_x_18:
[----:B------:R-:W1:Y:S01]  /*14a0*/  S2UR UR44, SR_CTAID.Z ;  /* 0x00000000002c79c3 */ /* 0x000e620000002700 */
[----:B------:R-:W-:Y:S01]  /*14b0*/  UISETP.GE.AND UP0, UPT, UR24, 0x1, UPT ;  /* 0x000000011800788c */ /* 0x000fe2000bf06270 */
[----:B------:R-:W-:-:S08]  /*14c0*/  UMOV UR32, 0xf ;  /* 0x0000000f00207882 */ /* 0x000fd00000000000 */
[----:B------:R-:W-:Y:S05]  /*14d0*/  BRA.U !UP0, `(.L_x_19) ;  /* 0x0000000108d47547 */ /* 0x000fea000b800000 */
[----:B------:R-:W2:Y:S01]  /*14e0*/  LDCU.128 UR12, c[0x0][0xf10] ;  /* 0x0001e200ff0c77ac */ /* 0x000ea20008000c00 */
[----:B------:R-:W3:Y:S01]  /*14f0*/  LDCU UR6, c[0x0][0x370] ;  /* 0x00006e00ff0677ac */ /* 0x000ee20008000800 */
[----:B------:R-:W4:Y:S01]  /*1500*/  LDCU UR5, c[0x0][0x374] ;  /* 0x00006e80ff0577ac */ /* 0x000f220008000800 */
[----:B------:R-:W1:Y:S01]  /*1510*/  LDCU UR25, c[0x0][0xf0c] ;  /* 0x0001e180ff1977ac */ /* 0x000e620008000800 */
[----:B------:R-:W1:Y:S01]  /*1520*/  LDCU UR4, c[0x0][0xf20] ;  /* 0x0001e400ff0477ac */ /* 0x000e620008000800 */
[----:B------:R-:W1:Y:S01]  /*1530*/  LDCU.64 UR8, c[0x0][0xf28] ;  /* 0x0001e500ff0877ac */ /* 0x000e620008000a00 */
[----:B--2---:R-:W-:Y:S02]  /*1540*/  UISETP.NE.AND UP0, UPT, UR14, 0x1, UPT ;  /* 0x000000010e00788c */ /* 0x004fe4000bf05270 */
[----:B----4-:R-:W-:Y:S02]  /*1550*/  UIMAD.WIDE.U32 UR10, UR5, UR15, URZ ;  /* 0x0000000f050a72a5 */ /* 0x010fe4000f8e00ff */
[----:B---3--:R-:W-:-:S02]  /*1560*/  UIMAD.WIDE.U32 UR18, UR6, UR12, URZ ;  /* 0x0000000c061272a5 */ /* 0x008fc4000f8e00ff */
[----:B-1----:R-:W-:Y:S02]  /*1570*/  UISETP.NE.AND UP1, UPT, UR25, 0x1, UPT ;  /* 0x000000011900788c */ /* 0x002fe4000bf25270 */
[----:B------:R-:W-:Y:S01]  /*1580*/  UISETP.NE.AND UP2, UPT, UR24, 0x1, UPT ;  /* 0x000000011800788c */ /* 0x000fe2000bf45270 */
[----:B------:R-:W-:Y:S02]  /*1590*/  UMOV UR10, UR11 ;  /* 0x0000000b000a7c82 */ /* 0x000fe40008000000 */
[----:B------:R-:W-:Y:S01]  /*15a0*/  UMOV UR18, UR19 ;  /* 0x0000001300127c82 */ /* 0x000fe20008000000 */
[----:B------:R-:W-:Y:S02]  /*15b0*/  @UP0 USHF.R.U32.HI UR5, URZ, UR4, UR10 ;  /* 0x00000004ff050299 */ /* 0x000fe4000801160a */
[----:B------:R-:W-:Y:S02]  /*15c0*/  UIMAD.WIDE.U32 UR22, UR21, UR15, URZ ;  /* 0x0000000f151672a5 */ /* 0x000fe4000f8e00ff */
[----:B------:R-:W-:-:S02]  /*15d0*/  UIMAD.WIDE.U32 UR10, UR5, UR8, URZ ;  /* 0x00000008050a72a5 */ /* 0x000fc4000f8e00ff */
[----:B------:R-:W-:Y:S02]  /*15e0*/  @UP1 USHF.R.U32.HI UR6, URZ, UR13, UR18 ;  /* 0x0000000dff061299 */ /* 0x000fe40008011612 */
[----:B------:R-:W-:Y:S02]  /*15f0*/  UIMAD.WIDE.U32 UR16, UR27, UR12, URZ ;  /* 0x0000000c1b1072a5 */ /* 0x000fe4000f8e00ff */
[----:B------:R-:W-:Y:S01]  /*1600*/  UIMAD.WIDE.U32 UR18, UR6, UR8, URZ ;  /* 0x00000008061272a5 */ /* 0x000fe2000f8e00ff */
[----:B------:R-:W-:Y:S01]  /*1610*/  UMOV UR22, UR23 ;  /* 0x0000001700167c82 */ /* 0x000fe20008000000 */
[----:B------:R-:W-:Y:S01]  /*1620*/  UMOV UR10, UR11 ;  /* 0x0000000b000a7c82 */ /* 0x000fe20008000000 */
[----:B------:R-:W-:Y:S02]  /*1630*/  USHF.R.U32.HI UR22, URZ, UR4, UR22 ;  /* 0x00000004ff167299 */ /* 0x000fe40008011616 */
[----:B------:R-:W-:Y:S02]  /*1640*/  @UP2 USHF.R.U32.HI UR5, URZ, UR9, UR10 ;  /* 0x00000009ff052299 */ /* 0x000fe4000801160a */
[----:B------:R-:W-:Y:S01]  /*1650*/  UMOV UR7, UR19 ;  /* 0x0000001300077c82 */ /* 0x000fe20008000000 */
[----:B------:R-:W-:Y:S01]  /*1660*/  UMOV UR16, UR17 ;  /* 0x0000001100107c82 */ /* 0x000fe20008000000 */
[----:B------:R-:W-:-:S02]  /*1670*/  @UP2 USHF.R.U32.HI UR6, URZ, UR9, UR7 ;  /* 0x00000009ff062299 */ /* 0x000fc40008011607 */
[----:B------:R-:W-:Y:S02]  /*1680*/  USHF.R.U32.HI UR13, URZ, UR13, UR16 ;  /* 0x0000000dff0d7299 */ /* 0x000fe40008011610 */
[----:B------:R-:W-:Y:S02]  /*1690*/  USEL UR4, UR21, UR22, !UP0 ;  /* 0x0000001615047287 */ /* 0x000fe4000c000000 */
[----:B------:R-:W-:Y:S02]  /*16a0*/  UIMAD UR7, UR5, UR24, URZ ;  /* 0x00000018050772a4 */ /* 0x000fe4000f8e02ff */
[----:B------:R-:W-:Y:S02]  /*16b0*/  USEL UR5, UR27, UR13, !UP1 ;  /* 0x0000000d1b057287 */ /* 0x000fe4000c800000 */
[----:B------:R-:W-:Y:S02]  /*16c0*/  UIMAD UR12, UR6, UR24, URZ ;  /* 0x00000018060c72a4 */ /* 0x000fe4000f8e02ff */
[----:B------:R-:W-:-:S02]  /*16d0*/  UISETP.GE.AND UP0, UPT, UR4, UR7, UPT ;  /* 0x000000070400728c */ /* 0x000fc4000bf06270 */
[----:B------:R-:W-:Y:S02]  /*16e0*/  UIMAD.WIDE.U32 UR10, UR4, UR8, URZ ;  /* 0x00000008040a72a5 */ /* 0x000fe4000f8e00ff */
[----:B------:R-:W-:Y:S02]  /*16f0*/  UISETP.GE.OR UP0, UPT, UR5, UR12, UP0 ;  /* 0x0000000c0500728c */ /* 0x000fe40008706670 */
[----:B------:R-:W-:Y:S02]  /*1700*/  UIMAD.WIDE.U32 UR12, UR5, UR8, URZ ;  /* 0x00000008050c72a5 */ /* 0x000fe4000f8e00ff */
[----:B------:R-:W-:Y:S01]  /*1710*/  UIADD3 UR10, UPT, UPT, -UR4, URZ, URZ ;  /* 0x000000ff040a7290 */ /* 0x000fe2000fffe1ff */
[----:B------:R-:W-:Y:S01]  /*1720*/  UMOV UR8, UR11 ;  /* 0x0000000b00087c82 */ /* 0x000fe20008000000 */
[----:B------:R-:W-:Y:S02]  /*1730*/  UIADD3 UR11, UPT, UPT, -UR5, URZ, URZ ;  /* 0x000000ff050b7290 */ /* 0x000fe4000fffe1ff */
[----:B------:R-:W-:-:S03]  /*1740*/  USHF.R.U32.HI UR8, URZ, UR9, UR8 ;  /* 0x00000009ff087299 */ /* 0x000fc60008011608 */
[----:B------:R-:W-:Y:S01]  /*1750*/  @!UP0 UMOV UR7, UR13 ;  /* 0x0000000d00078c82 */ /* 0x000fe20008000000 */
[----:B------:R-:W-:Y:S02]  /*1760*/  UIMAD UR21, UR14, UR10, UR21 ;  /* 0x0000000a0e1572a4 */ /* 0x000fe4000f8e0215 */
[----:B------:R-:W-:Y:S02]  /*1770*/  USEL UR8, UR4, UR8, !UP2 ;  /* 0x0000000804087287 */ /* 0x000fe4000d000000 */
[----:B------:R-:W-:Y:S02]  /*1780*/  @!UP0 USHF.R.U32.HI UR7, URZ, UR9, UR7 ;  /* 0x00000009ff078299 */ /* 0x000fe40008011607 */
[----:B------:R-:W-:Y:S02]  /*1790*/  UIADD3 UR9, UPT, UPT, -UR8, URZ, URZ ;  /* 0x000000ff08097290 */ /* 0x000fe4000fffe1ff */
[----:B------:R-:W-:Y:S02]  /*17a0*/  @!UP0 USEL UR7, UR5, UR7, !UP2 ;  /* 0x0000000705078287 */ /* 0x000fe4000d000000 */
[----:B------:R-:W-:-:S02]  /*17b0*/  UIMAD UR9, UR24, UR9, UR4 ;  /* 0x00000009180972a4 */ /* 0x000fc4000f8e0204 */
[----:B------:R-:W-:Y:S02]  /*17c0*/  @!UP0 UIADD3 UR8, UPT, UPT, UR8, -UR7, URZ ;  /* 0x8000000708088290 */ /* 0x000fe4000fffe0ff */
[----:B------:R-:W-:Y:S02]  /*17d0*/  @!UP0 UIMAD UR6, UR9, UR6, UR7 ;  /* 0x00000006090682a4 */ /* 0x000fe4000f8e0207 */
[----:B------:R-:W-:Y:S02]  /*17e0*/  @!UP0 UIMAD UR4, UR8, UR24, UR5 ;  /* 0x00000018080482a4 */ /* 0x000fe4000f8e0205 */
[----:B------:R-:W-:Y:S02]  /*17f0*/  UIMAD UR27, UR25, UR11, UR27 ;  /* 0x0000000b191b72a4 */ /* 0x000fe4000f8e021b */
[----:B------:R-:W-:Y:S01]  /*1800*/  UIMAD UR21, UR4, UR14, UR21 ;  /* 0x0000000e041572a4 */ /* 0x000fe2000f8e0215 */
[----:B------:R-:W-:Y:S02]  /*1810*/  @!UP0 UMOV UR5, UR6 ;  /* 0x0000000600058c82 */ /* 0x000fe40008000000 */
[----:B------:R-:W-:-:S12]  /*1820*/  UIMAD UR27, UR5, UR25, UR27 ;  /* 0x00000019051b72a4 */ /* 0x000fd8000f8e021b */
.L_x_19:
[----:B------:R-:W-:Y:S02]  /*1830*/  UISETP.NE.AND UP0, UPT, UR29, 0x1, UPT ;  /* 0x000000011d00788c */ /* 0x000fe4000bf05270 */
[----:B------:R-:W-:Y:S02]  /*1840*/  ULOP3.LUT UR48, UR48, 0x180, URZ, 0xc0, !UPT ;  /* 0x0000018030307892 */ /* 0x000fe4000f8ec0ff */
[----:B------:R-:W-:Y:S02]  /*1850*/  ULOP3.LUT UR31, UR31, 0xffff, URZ, 0xc0, !UPT ;  /* 0x0000ffff1f1f7892 */ /* 0x000fe4000f8ec0ff */
[----:B------:R-:W-:Y:S02]  /*1860*/  ULOP3.LUT UR30, UR30, 0xffff, URZ, 0xc0, !UPT ;  /* 0x0000ffff1e1e7892 */ /* 0x000fe4000f8ec0ff */
[----:B------:R-:W-:Y:S02]  /*1870*/  ULOP3.LUT UR38, UR37, 0x1000, URZ, 0xc0, !UPT ;  /* 0x0000100025267892 */ /* 0x000fe4000f8ec0ff */
[----:B------:R-:W-:-:S02]  /*1880*/  UISETP.NE.AND UP1, UPT, UR20, 0x2, UPT ;  /* 0x000000021400788c */ /* 0x000fc4000bf25270 */
[----:B------:R-:W-:Y:S02]  /*1890*/  ULOP3.LUT UR37, UR37, 0xc00, URZ, 0xc0, !UPT ;  /* 0x00000c0025257892 */ /* 0x000fe4000f8ec0ff */
[----:B------:R-:W-:Y:S02]  /*18a0*/  ULOP3.LUT UR50, UR50, 0x100, URZ, 0xc0, !UPT ;  /* 0x0000010032327892 */ /* 0x000fe4000f8ec0ff */
[----:B------:R-:W-:Y:S02]  /*18b0*/  ULOP3.LUT UR26, UR26, 0x80, URZ, 0xc0, !UPT ;  /* 0x000000801a1a7892 */ /* 0x000fe4000f8ec0ff */
[----:B------:R-:W-:Y:S02]  /*18c0*/  USHF.R.U32.HI UR10, URZ, 0x1, UR48 ;  /* 0x00000001ff0a7899 */ /* 0x000fe40008011630 */
[----:B------:R-:W-:Y:S02]  /*18d0*/  USHF.L.U32 UR31, UR33, UR31, URZ ;  /* 0x0000001f211f7299 */ /* 0x000fe400080006ff */
[----:B------:R-:W-:Y:S01]  /*18e0*/  USHF.L.U32 UR30, UR32, UR30, URZ ;  /* 0x0000001e201e7299 */ /* 0x000fe200080006ff */
[----:B------:R-:W-:Y:S11]  /*18f0*/  BRA.U UP0, `(.L_x_20) ;  /* 0x0000000100447547 */ /* 0x000ff6000b800000 */
[----:B------:R-:W2:Y:S01]  /*1900*/  LDCU.128 UR12, c[0x0][0xf10] ;  /* 0x0001e200ff0c77ac */ /* 0x000ea20008000c00 */
[----:B------:R-:W3:Y:S01]  /*1910*/  LDCU UR8, c[0x0][0xf0c] ;  /* 0x0001e180ff0877ac */ /* 0x000ee20008000800 */
[----:B------:R-:W4:Y:S01]  /*1920*/  LDCU UR9, c[0x0][0xf20] ;  /* 0x0001e400ff0977ac */ /* 0x000f220008000800 */
[----:B--2---:R-:W-:Y:S02]  /*1930*/  UIMAD.WIDE.U32 UR6, UR27, UR12, URZ ;  /* 0x0000000c1b0672a5 */ /* 0x004fe4000f8e00ff */
[----:B------:R-:W-:Y:S02]  /*1940*/  UIMAD.WIDE.U32 UR4, UR21, UR15, URZ ;  /* 0x0000000f150472a5 */ /* 0x000fe4000f8e00ff */
[----:B---3--:R-:W-:Y:S02]  /*1950*/  UISETP.NE.AND UP2, UPT, UR8, 0x1, UPT ;  /* 0x000000010800788c */ /* 0x008fe4000bf45270 */
[----:B------:R-:W-:Y:S01]  /*1960*/  UISETP.NE.AND UP0, UPT, UR14, 0x1, UPT ;  /* 0x000000010e00788c */ /* 0x000fe2000bf05270 */
[----:B------:R-:W-:-:S02]  /*1970*/  UMOV UR6, UR7 ;  /* 0x0000000700067c82 */ /* 0x000fc40008000000 */
[----:B------:R-:W-:Y:S01]  /*1980*/  UMOV UR4, UR5 ;  /* 0x0000000500047c82 */ /* 0x000fe20008000000 */
[----:B------:R-:W-:Y:S02]  /*1990*/  USHF.R.U32.HI UR13, URZ, UR13, UR6 ;  /* 0x0000000dff0d7299 */ /* 0x000fe40008011606 */
[----:B----4-:R-:W-:Y:S02]  /*19a0*/  USHF.R.U32.HI UR4, URZ, UR9, UR4 ;  /* 0x00000009ff047299 */ /* 0x010fe40008011604 */
[----:B------:R-:W-:Y:S02]  /*19b0*/  USEL UR5, UR27, UR13, !UP2 ;  /* 0x0000000d1b057287 */ /* 0x000fe4000d000000 */
[----:B------:R-:W-:-:S04]  /*19c0*/  USEL UR4, UR21, UR4, !UP0 ;  /* 0x0000000415047287 */ /* 0x000fc8000c000000 */
[----:B------:R-:W-:Y:S02]  /*19d0*/  UIADD3 UR6, UPT, UPT, UR5, -UR4, URZ ;  /* 0x8000000405067290 */ /* 0x000fe4000fffe0ff */
[----:B------:R-:W-:Y:S02]  /*19e0*/  UIADD3 UR4, UPT, UPT, -UR5, UR4, URZ ;  /* 0x0000000405047290 */ /* 0x000fe4000fffe1ff */
[----:B------:R-:W-:Y:S02]  /*19f0*/  UIMAD UR21, UR6, UR14, UR21 ;  /* 0x0000000e061572a4 */ /* 0x000fe4000f8e0215 */
[----:B------:R-:W-:-:S12]  /*1a00*/  UIMAD UR27, UR4, UR8, UR27 ;  /* 0x00000008041b72a4 */ /* 0x000fd8000f8e021b */
.L_x_20:
[----:B------:R-:W-:Y:S05]  /*1a10*/  BRA.U !UP6, `(.L_x_21) ;  /* 0x000000010e0c7547 */ /* 0x000fea000b800000 */
[----:B------:R-:W-:Y:S01]  /*1a20*/  UCGABAR_WAIT ;  /* 0x0000000000007dc7 */ /* 0x000fe20008000000 */
[----:B------:R-:W-:Y:S01]  /*1a30*/  CCTL.IVALL ;  /* 0x00000000ff00798f */ /* 0x000fe20002000000 */
[----:B------:R-:W-:Y:S05]  /*1a40*/  BRA `(.L_x_22) ;  /* 0x0000000000047947 */ /* 0x000fea0003800000 */
.L_x_21:
[----:B------:R-:W-:Y:S06]  /*1a50*/  BAR.SYNC.DEFER_BLOCKING 0x0 ;  /* 0x0000000000007b1d */ /* 0x000fec0000010000 */
.L_x_22:
[----:B------:R-:W-:Y:S05]  /*1a60*/  BRA.U UP1, `(.L_x_23) ;  /* 0x0000001d01347547 */ /* 0x000fea000b800000 */
[----:B------:R-:W2:Y:S01]  /*1a70*/  LDCU UR6, c[0x0][0x38c] ;  /* 0x00007180ff0677ac */ /* 0x000ea20008000800 */
[----:B------:R-:W-:Y:S01]  /*1a80*/  PLOP3.LUT P2, PT, PT, PT, UP4, 0x80, 0x8 ;  /* 0x000000000008781c */ /* 0x000fe20003f4f048 */
[----:B------:R-:W-:Y:S01]  /*1a90*/  IMAD.MOV.U32 R12, RZ, RZ, 0x1 ;  /* 0x00000001ff0c7424 */ /* 0x000fe200078e00ff */
[----:B------:R-:W-:Y:S01]  /*1aa0*/  ISETP.EQ.OR P3, PT, R0, RZ, P4 ;  /* 0x000000ff0000720c */ /* 0x000fe20002762670 */
[----:B------:R-:W-:Y:S01]  /*1ab0*/  UISETP.NE.AND UP1, UPT, UR20, URZ, UPT ;  /* 0x000000ff1400728c */ /* 0x000fe2000bf25270 */
[----:B------:R-:W-:Y:S02]  /*1ac0*/  PLOP3.LUT P2, PT, P2, PT, PT, 0x8, 0x80 ;  /* 0x000000000080781c */ /* 0x000fe4000174e170 */
[----:B------:R-:W-:Y:S01]  /*1ad0*/  CS2R R10, SRZ ;  /* 0x00000000000a7805 */ /* 0x000fe2000001ff00 */
[----:B------:R-:W-:Y:S01]  /*1ae0*/  IMAD.MOV.U32 R9, RZ, RZ, RZ ;  /* 0x000000ffff097224 */ /* 0x000fe200078e00ff */
[----:B------:R-:W3:Y:S01]  /*1af0*/  LDCU UR58, c[0x0][0x370] ;  /* 0x00006e00ff3a77ac */ /* 0x000ee20008000800 */
[----:B------:R-:W-:Y:S01]  /*1b00*/  IMAD.MOV.U32 R8, RZ, RZ, 0x1 ;  /* 0x00000001ff087424 */ /* 0x000fe200078e00ff */
[----:B------:R-:W4:Y:S01]  /*1b10*/  LDCU.64 UR46, c[0x0][0x348] ;  /* 0x00006900ff2e77ac */ /* 0x000f220008000a00 */
[----:B------:R-:W1:Y:S01]  /*1b20*/  LDCU UR57, c[0x0][0x374] ;  /* 0x00006e80ff3977ac */ /* 0x000e620008000800 */
[----:B--2---:R-:W-:-:S02]  /*1b30*/  UIADD3 UR5, UPT, UPT, UR6, 0x7f, URZ ;  /* 0x0000007f06057890 */ /* 0x004fc4000fffe0ff */
[----:B------:R-:W-:Y:S02]  /*1b40*/  UIADD3 UR64, UPT, UPT, UR6, 0xfe, URZ ;  /* 0x000000fe06407890 */ /* 0x000fe4000fffe0ff */
[----:B------:R-:W-:Y:S02]  /*1b50*/  USHF.R.S32.HI UR4, URZ, 0x1f, UR5 ;  /* 0x0000001fff047899 */ /* 0x000fe40008011405 */
[----:B------:R-:W-:Y:S02]  /*1b60*/  USEL UR49, UR49, 0x2, UP1 ;  /* 0x0000000231317887 */ /* 0x000fe40008800000 */
[----:B------:R-:W-:Y:S02]  /*1b70*/  ULEA.HI UR4, UR4, UR5, URZ, 0x7 ;  /* 0x0000000504047291 */ /* 0x000fe4000f8f38ff */
[----:B------:R-:W-:Y:S02]  /*1b80*/  USHF.L.U32 UR5, UR28, 0x6, URZ ;  /* 0x000000061c057899 */ /* 0x000fe400080006ff */
[----:B------:R-:W-:-:S02]  /*1b90*/  USHF.R.S32.HI UR60, URZ, 0x7, UR4 ;  /* 0x00000007ff3c7899 */ /* 0x000fc40008011404 */
[----:B------:R-:W-:Y:S02]  /*1ba0*/  UIADD3 UR4, UPT, UPT, UR6, -0x1, URZ ;  /* 0xffffffff06047890 */ /* 0x000fe4000fffe0ff */
[----:B------:R-:W-:Y:S02]  /*1bb0*/  UISETP.LT.U32.AND UP0, UPT, UR60, 0x10, UPT ;  /* 0x000000103c00788c */ /* 0x000fe4000bf01070 */
[----:B------:R-:W-:Y:S02]  /*1bc0*/  UISETP.GE.U32.AND UP2, UPT, UR4, -0xff, UPT ;  /* 0xffffff010400788c */ /* 0x000fe4000bf46070 */
[----:B------:R-:W-:Y:S02]  /*1bd0*/  USEL UR59, UR60, 0x10, UP0 ;  /* 0x000000103c3b7887 */ /* 0x000fe40008000000 */
[----:B------:R-:W-:Y:S02]  /*1be0*/  ULOP3.LUT UR61, UR5, 0x40, URZ, 0xe2, !UPT ;  /* 0x00000040053d7892 */ /* 0x000fe4000f8ee2ff */
[----:B------:R-:W-:-:S02]  /*1bf0*/  UIADD3 UR45, UPT, UPT, UR59, -0x1, URZ ;  /* 0xffffffff3b2d7890 */ /* 0x000fc4000fffe0ff */
[----:B------:R-:W-:Y:S01]  /*1c00*/  UIADD3 UR62, UPT, UPT, UR60, -UR59, URZ ;  /* 0x8000003b3c3e7290 */ /* 0x000fe2000fffe0ff */
[----:B------:R-:W-:Y:S02]  /*1c10*/  UMOV UR14, URZ ;  /* 0x000000ff000e7c82 */ /* 0x000fe40008000000 */
[----:B------:R-:W-:-:S04]  /*1c20*/  @UP2 UIADD3 UR45, UPT, UPT, UR59, URZ, URZ ;  /* 0x000000ff3b2d2290 */ /* 0x000fc8000fffe0ff */
[----:B-1-34-:R-:W-:-:S12]  /*1c30*/  UIADD3 UR45, UPT, UPT, UR45, 0x1, URZ ;  /* 0x000000012d2d7890 */ /* 0x01afd8000fffe0ff */
.L_x_47:
[----:B------:R-:W-:Y:S01]  /*1c40*/  UISETP.NE.AND UP0, UPT, UR56, URZ, UPT ;  /* 0x000000ff3800728c */ /* 0x000fe2000bf05270 */
[----:B------:R-:W1:Y:S08]  /*1c50*/  S2UR UR56, SR_CgaCtaId ;  /* 0x00000000003879c3 */ /* 0x000e700000008800 */
[----:B---3--:R-:W-:Y:S05]  /*1c60*/  BRA.U UP0, `(.L_x_24) ;  /* 0x0000000100347547 */ /* 0x008fea000b800000 */
[----:B------:R-:W2:Y:S01]  /*1c70*/  S2R R0, SR_CgaCtaId ;  /* 0x0000000000007919 */ /* 0x000ea20000008800 */
[----:B------:R-:W-:-:S04]  /*1c80*/  MOV R2, 0x400 ;  /* 0x0000040000027802 */ /* 0x000fc80000000f00 */
[----:B--2---:R-:W-:Y:S02]  /*1c90*/  LEA R0, R0, R2, 0x18 ;  /* 0x0000000200007211 */ /* 0x004fe400078ec0ff */
[----:B------:R-:W-:-:S03]  /*1ca0*/  SHF.L.U32 R2, R8, 0x1f, RZ ;  /* 0x0000001f08027819 */ /* 0x000fc600000006ff */
[----:B------:R-:W-:-:S04]  /*1cb0*/  IMAD R0, R9, 0x8, R0 ;  /* 0x0000000809007824 */ /* 0x000fc800078e0200 */
[----:B------:R-:W2:Y:S02]  /*1cc0*/  SYNCS.PHASECHK.TRANS64.TRYWAIT P0, [R0+URZ+0x190], R2 ;  /* 0x00019002000075a7 */ /* 0x000ea400080011ff */
[----:B--2---:R-:W-:Y:S05]  /*1cd0*/  @!P0 BRA `(.L_x_25) ;  /* 0x0000009c00748947 */ /* 0x004fea0003800000 */
.L_x_169:
[----:B------:R-:W-:Y:S01]  /*1ce0*/  VIADD R9, R9, 0x1 ;  /* 0x0000000109097836 */ /* 0x000fe20000000000 */
[----:B------:R2:W-:Y:S04]  /*1cf0*/  SYNCS.ARRIVE.TRANS64.A1T0 RZ, [R0+URZ+0x180], RZ ;  /* 0x000180ff00ff79a7 */ /* 0x0005e800081000ff */
[----:B------:R-:W-:-:S04]  /*1d00*/  ISETP.NE.AND P0, PT, R9, 0x2, PT ;  /* 0x000000020900780c */ /* 0x000fc80003f05270 */
[----:B------:R-:W-:Y:S02]  /*1d10*/  SEL R9, R9, RZ, P0 ;  /* 0x000000ff09097207 */ /* 0x000fe40000000000 */
[----:B--2---:R-:W-:-:S04]  /*1d20*/  SEL R0, RZ, 0x1, P0 ;  /* 0x00000001ff007807 */ /* 0x004fc80000000000 */
[----:B------:R-:W-:-:S07]  /*1d30*/  LOP3.LUT R8, R8, R0, RZ, 0x3c, !PT ;  /* 0x0000000008087212 */ /* 0x000fce00078e3cff */
.L_x_24:
[----:B------:R-:W-:Y:S01]  /*1d40*/  UMOV UR5, 0x400 ;  /* 0x0000040000057882 */ /* 0x000fe20000000000 */
[----:B------:R-:W-:Y:S01]  /*1d50*/  SHF.L.U32 R0, R12, 0x1f, RZ ;  /* 0x0000001f0c007819 */ /* 0x000fe200000006ff */
[----:B-1----:R-:W-:Y:S02]  /*1d60*/  ULEA UR5, UR56, UR5, 0x18 ;  /* 0x0000000538057291 */ /* 0x002fe4000f8ec0ff */
[----:B------:R-:W-:Y:S02]  /*1d70*/  UISETP.GE.U32.AND UP0, UPT, UR64, 0xff, UPT ;  /* 0x000000ff4000788c */ /* 0x000fe4000bf06070 */
[----:B------:R-:W-:Y:S02]  /*1d80*/  ULEA UR4, UR14, UR5, 0x3 ;  /* 0x000000050e047291 */ /* 0x000fe4000f8e18ff */
[----:B------:R-:W-:Y:S02]  /*1d90*/  ULEA UR35, UR21, UR63, 0x2 ;  /* 0x0000003f15237291 */ /* 0x000fe4000f8e10ff */
[----:B------:R-:W-:-:S02]  /*1da0*/  ULEA.HI UR11, UR21, UR21, URZ, 0x1 ;  /* 0x00000015150b7291 */ /* 0x000fc4000f8f08ff */
[----:B------:R-:W-:Y:S02]  /*1db0*/  ULEA UR43, UR27, UR61, 0x7 ;  /* 0x0000003d1b2b7291 */ /* 0x000fe4000f8e38ff */
[----:B------:R-:W-:Y:S01]  /*1dc0*/  USHF.L.U32 UR35, UR35, 0x4, URZ ;  /* 0x0000000423237899 */ /* 0x000fe200080006ff */
[----:B------:R1:W2:Y:S01]  /*1dd0*/  SYNCS.PHASECHK.TRANS64.TRYWAIT P1, [UR4+0x80], R0 ;  /* 0x00008000ff0075a7 */ /* 0x0002a20008021104 */
[----:B------:R-:W-:Y:S01]  /*1de0*/  USHF.R.S32.HI UR11, URZ, 0x1, UR11 ;  /* 0x00000001ff0b7899 */ /* 0x000fe2000801140b */
[----:B------:R-:W-:Y:S01]  /*1df0*/  UMOV UR20, URZ ;  /* 0x000000ff00147c82 */ /* 0x000fe20008000000 */
[----:B------:R-:W-:Y:S10]  /*1e00*/  BRA.U !UP0, `(.L_x_26) ;  /* 0x0000000508147547 */ /* 0x000ff4000b800000 */
[----:B------:R-:W-:Y:S01]  /*1e10*/  UMOV UR4, UR14 ;  /* 0x0000000e00047c82 */ /* 0x000fe20008000000 */
[----:B------:R-:W-:-:S05]  /*1e20*/  UMOV UR28, URZ ;  /* 0x000000ff001c7c82 */ /* 0x000fca0008000000 */
.L_x_34:
[----:B------:R-:W-:Y:S01]  /*1e30*/  ULEA UR41, UR4, UR5, 0x3 ;  /* 0x0000000504297291 */ /* 0x000fe2000f8e18ff */
[----:B--2---:R-:W-:Y:S01]  /*1e40*/  @!P4 MOV R2, 0x3400 ;  /* 0x000034000002c802 */ /* 0x004fe20000000f00 */
[----:B--23--:R-:W-:Y:S10]  /*1e50*/  @P1 BRA `(.L_x_27) ;  /* 0x00000000000c1947 */ /* 0x00cff40003800000 */
[----:B------:R-:W-:-:S04]  /*1e60*/  SHF.L.U32 R3, R12, 0x1f, RZ ;  /* 0x0000001f0c037819 */ /* 0x000fc800000006ff */
[----:B------:R-:W2:Y:S02]  /*1e70*/  SYNCS.PHASECHK.TRANS64.TRYWAIT P0, [UR41+0x80], R3 ;  /* 0x00008003ff0075a7 */ /* 0x000ea40008001129 */
[----:B--2---:R-:W-:Y:S05]  /*1e80*/  @!P0 BRA `(.L_x_28) ;  /* 0x0000009c001c8947 */ /* 0x004fea0003800000 */
.L_x_27:
[----:B------:R2:W-:Y:S01]  /*1e90*/  @!P4 SYNCS.ARRIVE.TRANS64 RZ, [UR41], R2 ;  /* 0x00000002ffffc9a7 */ /* 0x0005e20008000029 */
[----:B------:R-:W-:-:S04]  /*1ea0*/  ULOP3.LUT UR6, UR49, 0x2, URZ, 0xfc, !UPT ;  /* 0x0000000231067892 */ /* 0x000fc8000f8efcff */
[----:B------:R-:W-:-:S09]  /*1eb0*/  UISETP.NE.AND UP0, UPT, UR6, 0x2, UPT ;  /* 0x000000020600788c */ /* 0x000fd2000bf05270 */
[----:B------:R-:W-:Y:S05]  /*1ec0*/  BRA.U UP0, `(.L_x_29) ;  /* 0x0000000100047547 */ /* 0x000fea000b800000 */
[----:B------:R-:W-:Y:S05]  /*1ed0*/  BPT.TRAP 0x1 ;  /* 0x000000040000795c */ /* 0x000fea0000300000 */
.L_x_29:
[----:B------:R-:W-:Y:S04]  /*1ee0*/  BSSY.RECONVERGENT B0, `(.L_x_30) ;  /* 0x0000003000007945 */ /* 0x000fe80003800200 */
[----:B------:R-:W-:Y:S05]  /*1ef0*/  @P3 BRA `(.L_x_31) ;  /* 0x0000000000043947 */ /* 0x000fea0003800000 */
[----:B------:R-:W-:Y:S05]  /*1f00*/  BPT.TRAP 0x1 ;  /* 0x000000040000795c */ /* 0x000fea0000300000 */
.L_x_31:
[----:B------:R-:W-:Y:S05]  /*1f10*/  BSYNC.RECONVERGENT B0 ;  /* 0x0000000000007941 */ /* 0x000fea0003800200 */
.L_x_30:
[----:B------:R-:W-:Y:S01]  /*1f20*/  UIADD3 UR6, UPT, UPT, UR4, 0x1, URZ ;  /* 0x0000000104067890 */ /* 0x000fe2000fffe0ff */
[----:B------:R-:W-:Y:S01]  /*1f30*/  BSSY.RECONVERGENT B0, `(.L_x_32) ;  /* 0x000002d000007945 */ /* 0x000fe20003800200 */
[----:B------:R-:W-:Y:S02]  /*1f40*/  ELECT P0, URZ, PT ;  /* 0x0000000000ff782f */ /* 0x000fe40003800000 */
[----:B------:R-:W-:-:S04]  /*1f50*/  UISETP.NE.AND UP0, UPT, UR6, 0x10, UPT ;  /* 0x000000100600788c */ /* 0x000fc8000bf05270 */
[----:B------:R-:W-:Y:S02]  /*1f60*/  USEL UR7, URZ, 0x1, UP0 ;  /* 0x00000001ff077887 */ /* 0x000fe40008000000 */
[----:B------:R-:W-:-:S04]  /*1f70*/  USEL UR14, UR6, URZ, UP0 ;  /* 0x000000ff060e7287 */ /* 0x000fc80008000000 */
[----:B------:R-:W-:Y:S01]  /*1f80*/  ULEA UR6, UR14, UR5, 0x3 ;  /* 0x000000050e067291 */ /* 0x000fe2000f8e18ff */
[----:B------:R-:W-:-:S04]  /*1f90*/  LOP3.LUT R12, R12, UR7, RZ, 0x3c, !PT ;  /* 0x000000070c0c7c12 */ /* 0x000fc8000f8e3cff */
[----:B-1----:R-:W-:-:S04]  /*1fa0*/  SHF.L.U32 R0, R12, 0x1f, RZ ;  /* 0x0000001f0c007819 */ /* 0x002fc800000006ff */
[----:B------:R1:W3:Y:S01]  /*1fb0*/  SYNCS.PHASECHK.TRANS64.TRYWAIT P1, [UR6+0x80], R0 ;  /* 0x00008000ff0075a7 */ /* 0x0002e20008021106 */
[----:B------:R-:W-:Y:S05]  /*1fc0*/  @!P0 BRA `(.L_x_33) ;  /* 0x00000000008c8947 */ /* 0x000fea0003800000 */
[----:B------:R-:W-:Y:S02]  /*1fd0*/  USHF.L.U32 UR6, UR4, 0x9, URZ ;  /* 0x0000000904067899 */ /* 0x000fe400080006ff */
[----:B------:R-:W-:Y:S02]  /*1fe0*/  ULEA UR40, UR4, UR38, 0xd ;  /* 0x0000002604287291 */ /* 0x000fe4000f8e68ff */
[----:B------:R-:W-:Y:S02]  /*1ff0*/  UIADD3 UR22, UP3, UPT, UR46, 0x80, URZ ;  /* 0x000000802e167890 */ /* 0x000fe4000ff7e0ff */
[----:B------:R-:W-:Y:S02]  /*2000*/  ULEA UR32, UR4, UR37, 0xc ;  /* 0x0000002504207291 */ /* 0x000fe4000f8e60ff */
[----:B------:R-:W-:Y:S02]  /*2010*/  UIADD3 UR20, UP2, UPT, UR46, 0x180, URZ ;  /* 0x000001802e147890 */ /* 0x000fe4000ff5e0ff */
[----:B------:R-:W-:-:S02]  /*2020*/  UIADD3 UR18, UP1, UPT, UR46, 0x280, URZ ;  /* 0x000002802e127890 */ /* 0x000fc4000ff3e0ff */
[----:B------:R-:W-:Y:S02]  /*2030*/  ULOP3.LUT UR24, UR50, UR6, URZ, 0xfc, !UPT ;  /* 0x0000000632187292 */ /* 0x000fe4000f8efcff */
[----:B------:R-:W-:Y:S02]  /*2040*/  UIADD3 UR16, UP0, UPT, UR46, 0x380, URZ ;  /* 0x000003802e107890 */ /* 0x000fe4000ff1e0ff */
[----:B------:R-:W-:Y:S02]  /*2050*/  ULOP3.LUT UR8, UR6, UR48, URZ, 0xfc, !UPT ;  /* 0x0000003006087292 */ /* 0x000fe4000f8efcff */
[----:B------:R-:W-:Y:S02]  /*2060*/  USHF.L.U32 UR42, UR28, 0x7, URZ ;  /* 0x000000071c2a7899 */ /* 0x000fe400080006ff */
[----:B------:R-:W-:Y:S02]  /*2070*/  UIADD3.X UR23, UPT, UPT, URZ, UR47, URZ, UP3, !UPT ;  /* 0x0000002fff177290 */ /* 0x000fe40009ffe4ff */
[----:B------:R-:W-:-:S02]  /*2080*/  UIADD3 UR40, UPT, UPT, UR5, 0x3300, UR40 ;  /* 0x0000330005287890 */ /* 0x000fc4000fffe028 */
[----:B------:R-:W-:Y:S02]  /*2090*/  UPRMT UR7, URZ, 0x5410, UR31 ;  /* 0x00005410ff077896 */ /* 0x000fe4000800001f */
[----:B------:R-:W-:Y:S02]  /*20a0*/  UIADD3.X UR21, UPT, UPT, URZ, UR47, URZ, UP2, !UPT ;  /* 0x0000002fff157290 */ /* 0x000fe400097fe4ff */
[----:B------:R-:W-:Y:S02]  /*20b0*/  UIADD3 UR32, UPT, UPT, UR5, 0x23300, UR32 ;  /* 0x0002330005207890 */ /* 0x000fe4000fffe020 */
[----:B------:R-:W-:Y:S02]  /*20c0*/  UPRMT UR6, URZ, 0x5410, UR30 ;  /* 0x00005410ff067896 */ /* 0x000fe4000800001e */
[----:B------:R-:W-:Y:S02]  /*20d0*/  UIADD3.X UR19, UPT, UPT, URZ, UR47, URZ, UP1, !UPT ;  /* 0x0000002fff137290 */ /* 0x000fe40008ffe4ff */
[----:B------:R-:W-:-:S02]  /*20e0*/  UIADD3 UR24, UPT, UPT, UR5, 0x33300, UR24 ;  /* 0x0003330005187890 */ /* 0x000fc4000fffe018 */
[----:B------:R-:W-:Y:S02]  /*20f0*/  UIADD3.X UR17, UPT, UPT, URZ, UR47, URZ, UP0, !UPT ;  /* 0x0000002fff117290 */ /* 0x000fe400087fe4ff */
[----:B------:R-:W-:Y:S01]  /*2100*/  UIADD3 UR8, UPT, UPT, UR5, 0x35300, UR8 ;  /* 0x0003530005087890 */ /* 0x000fe2000fffe008 */
[----:B------:R-:W-:Y:S01]  /*2110*/  UMOV UR52, 0x0 ;  /* 0x0000000000347882 */ /* 0x000fe20000000000 */
[----:B------:R-:W-:Y:S01]  /*2120*/  UMOV UR53, 0x10000000 ;  /* 0x1000000000357882 */ /* 0x000fe20000000000 */
[----:B------:R-:W-:Y:S01]  /*2130*/  UMOV UR33, UR41 ;  /* 0x0000002900217c82 */ /* 0x000fe20008000000 */
[----:B------:R-:W-:Y:S01]  /*2140*/  UMOV UR36, UR44 ;  /* 0x0000002c00247c82 */ /* 0x000fe20008000000 */
[----:B------:R-:W-:Y:S01]  /*2150*/  UMOV UR34, UR42 ;  /* 0x0000002a00227c82 */ /* 0x000fe20008000000 */
[----:B------:R-:W-:Y:S01]  /*2160*/  UMOV UR25, UR41 ;  /* 0x0000002900197c82 */ /* 0x000fe20008000000 */
[----:B------:R-:W-:Y:S01]  /*2170*/  UMOV UR29, UR44 ;  /* 0x0000002c001d7c82 */ /* 0x000fe20008000000 */
[----:B------:R4:W-:Y:S01]  /*2180*/  UTMALDG.3D.MULTICAST [UR40], [UR22], UR7, desc[UR52] ;  /* 0x00003428160073b4 */ /* 0x0009e20008011807 */
[----:B------:R-:W-:Y:S01]  /*2190*/  UMOV UR9, UR41 ;  /* 0x0000002900097c82 */ /* 0x000fe20008000000 */
[----:B------:R-:W-:Y:S01]  /*21a0*/  UMOV UR12, UR28 ;  /* 0x0000001c000c7c82 */ /* 0x000fe20008000000 */
[----:B------:R-:W-:Y:S01]  /*21b0*/  UMOV UR13, UR44 ;  /* 0x0000002c000d7c82 */ /* 0x000fe20008000000 */
[----:B------:R4:W-:Y:S01]  /*21c0*/  UTMALDG.3D.MULTICAST [UR32], [UR20], UR6, desc[UR52] ;  /* 0x00003420140073b4 */ /* 0x0009e20008011806 */
[----:B------:R4:W-:Y:S01]  /*21d0*/  UTMALDG.4D.MULTICAST [UR24], [UR18], UR7, desc[UR52] ;  /* 0x00003418120073b4 */ /* 0x0009e20008019807 */
[----:B------:R4:W-:Y:S02]  /*21e0*/  UTMALDG.4D.MULTICAST [UR8], [UR16], UR6, desc[UR52] ;  /* 0x00003408100073b4 */ /* 0x0009e40008019806 */
[----:B----4-:R-:W-:Y:S01]  /*21f0*/  NOP ;  /* 0x0000000000007918 */ /* 0x010fe20000000000 */
.L_x_33:
[----:B------:R-:W-:Y:S05]  /*2200*/  BSYNC.RECONVERGENT B0 ;  /* 0x0000000000007941 */ /* 0x000fea0003800200 */
.L_x_32:
[----:B------:R-:W-:Y:S01]  /*2210*/  UIADD3 UR28, UPT, UPT, UR28, 0x1, URZ ;  /* 0x000000011c1c7890 */ /* 0x000fe2000fffe0ff */
[----:B------:R-:W-:Y:S01]  /*2220*/  UMOV UR4, UR14 ;  /* 0x0000000e00047c82 */ /* 0x000fe20008000000 */
[----:B------:R-:W-:Y:S02]  /*2230*/  UMOV UR20, UR45 ;  /* 0x0000002d00147c82 */ /* 0x000fe40008000000 */
[----:B------:R-:W-:-:S09]  /*2240*/  UISETP.NE.AND UP0, UPT, UR28, UR45, UPT ;  /* 0x0000002d1c00728c */ /* 0x000fd2000bf05270 */
[----:B------:R-:W-:Y:S05]  /*2250*/  BRA.U UP0, `(.L_x_34) ;  /* 0xfffffff900f47547 */ /* 0x000fea000b83ffff */
.L_x_26:
[----:B------:R-:W-:Y:S01]  /*2260*/  ULEA UR4, UR14, UR5, 0x3 ;  /* 0x000000050e047291 */ /* 0x000fe2000f8e18ff */
[----:B-1----:R-:W-:Y:S01]  /*2270*/  SHF.L.U32 R0, R12, 0x1f, RZ ;  /* 0x0000001f0c007819 */ /* 0x002fe200000006ff */
[----:B------:R-:W-:Y:S01]  /*2280*/  @!P2 SYNCS.ARRIVE.TRANS64.A1T0 RZ, [UR5+0x138], RZ ;  /* 0x000138ffffffa9a7 */ /* 0x000fe20008100005 */
[----:B------:R-:W-:-:S06]  /*2290*/  UISETP.GT.AND UP0, UPT, UR60, UR59, UPT ;  /* 0x0000003b3c00728c */ /* 0x000fcc000bf04270 */
[----:B--23--:R1:W2:Y:S03]  /*22a0*/  SYNCS.PHASECHK.TRANS64.TRYWAIT P1, [UR4+0x80], R0 ;  /* 0x00008000ff0075a7 */ /* 0x00c2a60008021104 */
[----:B------:R-:W-:Y:S05]  /*22b0*/  BRA.U !UP0, `(.L_x_35) ;  /* 0x0000000508187547 */ /* 0x000fea000b800000 */
[----:B------:R-:W-:Y:S01]  /*22c0*/  UIADD3 UR51, UPT, UPT, UR62, UR20, URZ ;  /* 0x000000143e337290 */ /* 0x000fe2000fffe0ff */
[----:B------:R-:W-:-:S11]  /*22d0*/  UMOV UR4, UR14 ;  /* 0x0000000e00047c82 */ /* 0x000fd60008000000 */
.L_x_43:
[----:B------:R-:W-:Y:S01]  /*22e0*/  ULEA UR41, UR4, UR5, 0x3 ;  /* 0x0000000504297291 */ /* 0x000fe2000f8e18ff */
[----:B--2---:R-:W-:Y:S01]  /*22f0*/  @!P4 MOV R2, 0x3400 ;  /* 0x000034000002c802 */ /* 0x004fe20000000f00 */
[----:B--23--:R-:W-:Y:S10]  /*2300*/  @P1 BRA `(.L_x_36) ;  /* 0x00000000000c1947 */ /* 0x00cff40003800000 */
[----:B------:R-:W-:-:S04]  /*2310*/  SHF.L.U32 R3, R12, 0x1f, RZ ;  /* 0x0000001f0c037819 */ /* 0x000fc800000006ff */
[----:B------:R-:W2:Y:S02]  /*2320*/  SYNCS.PHASECHK.TRANS64.TRYWAIT P0, [UR41+0x80], R3 ;  /* 0x00008003ff0075a7 */ /* 0x000ea40008001129 */
[----:B--2---:R-:W-:Y:S05]  /*2330*/  @!P0 BRA `(.L_x_37) ;  /* 0x0000009800088947 */ /* 0x004fea0003800000 */
.L_x_36:
[----:B------:R2:W-:Y:S01]  /*2340*/  @!P4 SYNCS.ARRIVE.TRANS64 RZ, [UR41], R2 ;  /* 0x00000002ffffc9a7 */ /* 0x0005e20008000029 */
[----:B------:R-:W-:-:S04]  /*2350*/  ULOP3.LUT UR6, UR49, 0x2, URZ, 0xfc, !UPT ;  /* 0x0000000231067892 */ /* 0x000fc8000f8efcff */
[----:B------:R-:W-:-:S09]  /*2360*/  UISETP.NE.AND UP0, UPT, UR6, 0x2, UPT ;  /* 0x000000020600788c */ /* 0x000fd2000bf05270 */
[----:B------:R-:W-:Y:S05]  /*2370*/  BRA.U UP0, `(.L_x_38) ;  /* 0x0000000100047547 */ /* 0x000fea000b800000 */
[----:B------:R-:W-:Y:S05]  /*2380*/  BPT.TRAP 0x1 ;  /* 0x000000040000795c */ /* 0x000fea0000300000 */
.L_x_38:
[----:B------:R-:W-:Y:S04]  /*2390*/  BSSY.RECONVERGENT B0, `(.L_x_39) ;  /* 0x0000003000007945 */ /* 0x000fe80003800200 */
[----:B------:R-:W-:Y:S05]  /*23a0*/  @P3 BRA `(.L_x_40) ;  /* 0x0000000000043947 */ /* 0x000fea0003800000 */
[----:B------:R-:W-:Y:S05]  /*23b0*/  BPT.TRAP 0x1 ;  /* 0x000000040000795c */ /* 0x000fea0000300000 */
.L_x_40:
[----:B------:R-:W-:Y:S05]  /*23c0*/  BSYNC.RECONVERGENT B0 ;  /* 0x0000000000007941 */ /* 0x000fea0003800200 */
.L_x_39:
        /* <DEDUP_REMOVED lines=19> */
[----:B------:R-:W-:Y:S02]  /*2500*/  USHF.L.U32 UR42, UR20, 0x7, URZ ;  /* 0x00000007142a7899 */ /* 0x000fe400080006ff */
[----:B------:R-:W-:Y:S02]  /*2510*/  UIADD3.X UR23, UPT, UPT, URZ, UR47, URZ, UP3, !UPT ;  /* 0x0000002fff177290 */ /* 0x000fe40009ffe4ff */
[----:B------:R-:W-:Y:S02]  /*2520*/  UIADD3 UR40, UPT, UPT, UR5, 0x3300, UR40 ;  /* 0x0000330005287890 */ /* 0x000fe4000fffe028 */
[----:B------:R-:W-:-:S02]  /*2530*/  UPRMT UR15, URZ, 0x5410, UR31 ;  /* 0x00005410ff0f7896 */ /* 0x000fc4000800001f */
[----:B------:R-:W-:Y:S02]  /*2540*/  ULOP3.LUT UR8, UR6, UR48, URZ, 0xfc, !UPT ;  /* 0x0000003006087292 */ /* 0x000fe4000f8efcff */
[----:B------:R-:W-:Y:S02]  /*2550*/  UIADD3.X UR13, UPT, UPT, URZ, UR47, URZ, UP2, !UPT ;  /* 0x0000002fff0d7290 */ /* 0x000fe400097fe4ff */
[----:B------:R-:W-:Y:S02]  /*2560*/  UIADD3 UR32, UPT, UPT, UR5, 0x23300, UR32 ;  /* 0x0002330005207890 */ /* 0x000fe4000fffe020 */
[----:B------:R-:W-:Y:S02]  /*2570*/  UPRMT UR7, URZ, 0x5410, UR30 ;  /* 0x00005410ff077896 */ /* 0x000fe4000800001e */
[----:B------:R-:W-:Y:S02]  /*2580*/  UIADD3.X UR29, UPT, UPT, URZ, UR47, URZ, UP1, !UPT ;  /* 0x0000002fff1d7290 */ /* 0x000fe40008ffe4ff */
[----:B------:R-:W-:-:S02]  /*2590*/  UIADD3 UR16, UPT, UPT, UR5, 0x33300, UR16 ;  /* 0x0003330005107890 */ /* 0x000fc4000fffe010 */
[----:B------:R-:W-:Y:S02]  /*25a0*/  UIADD3 UR8, UPT, UPT, UR5, 0x35300, UR8 ;  /* 0x0003530005087890 */ /* 0x000fe4000fffe008 */
[----:B------:R-:W-:Y:S01]  /*25b0*/  UIADD3.X UR25, UPT, UPT, URZ, UR47, URZ, UP0, !UPT ;  /* 0x0000002fff197290 */ /* 0x000fe200087fe4ff */
[----:B------:R-:W-:Y:S01]  /*25c0*/  UMOV UR52, 0x0 ;  /* 0x0000000000347882 */ /* 0x000fe20000000000 */
[----:B------:R-:W-:Y:S01]  /*25d0*/  UMOV UR53, 0x10000000 ;  /* 0x1000000000357882 */ /* 0x000fe20000000000 */
[----:B------:R-:W-:Y:S01]  /*25e0*/  UMOV UR33, UR41 ;  /* 0x0000002900217c82 */ /* 0x000fe20008000000 */
[----:B------:R-:W-:Y:S01]  /*25f0*/  UMOV UR36, UR44 ;  /* 0x0000002c00247c82 */ /* 0x000fe20008000000 */
[----:B------:R-:W-:Y:S01]  /*2600*/  UMOV UR34, UR42 ;  /* 0x0000002a00227c82 */ /* 0x000fe20008000000 */
[----:B------:R-:W-:Y:S01]  /*2610*/  UTMALDG.3D.MULTICAST [UR40], [UR22], UR15, desc[UR52] ;  /* 0x00003428160073b4 */ /* 0x000fe2000801180f */
[----:B------:R-:W-:Y:S01]  /*2620*/  UMOV UR17, UR41 ;  /* 0x0000002900117c82 */ /* 0x000fe20008000000 */
[----:B------:R-:W-:Y:S01]  /*2630*/  UMOV UR18, UR26 ;  /* 0x0000001a00127c82 */ /* 0x000fe20008000000 */
[----:B------:R-:W-:Y:S01]  /*2640*/  UMOV UR19, UR27 ;  /* 0x0000001b00137c82 */ /* 0x000fe20008000000 */
[----:B------:R-:W-:Y:S01]  /*2650*/  UMOV UR21, UR44 ;  /* 0x0000002c00157c82 */ /* 0x000fe20008000000 */
[----:B------:R-:W-:Y:S01]  /*2660*/  UMOV UR9, UR41 ;  /* 0x0000002900097c82 */ /* 0x000fe20008000000 */
[----:B------:R4:W-:Y:S01]  /*2670*/  UTMALDG.3D.MULTICAST [UR32], [UR12], UR7, desc[UR52] ;  /* 0x000034200c0073b4 */ /* 0x0009e20008011807 */
[----:B------:R1:W-:Y:S01]  /*2680*/  UTMALDG.4D.MULTICAST [UR16], [UR28], UR15, desc[UR52] ;  /* 0x000034101c0073b4 */ /* 0x0003e2000801980f */
[----:B----4-:R-:W-:Y:S01]  /*2690*/  UMOV UR12, UR20 ;  /* 0x00000014000c7c82 */ /* 0x010fe20008000000 */
[----:B------:R-:W-:-:S02]  /*26a0*/  UMOV UR13, UR44 ;  /* 0x0000002c000d7c82 */ /* 0x000fc40008000000 */
[----:B------:R1:W-:Y:S02]  /*26b0*/  UTMALDG.4D.MULTICAST [UR8], [UR24], UR7, desc[UR52] ;  /* 0x00003408180073b4 */ /* 0x0003e40008019807 */
[----:B-1----:R-:W-:Y:S01]  /*26c0*/  NOP ;  /* 0x0000000000007918 */ /* 0x002fe20000000000 */
.L_x_42:
[----:B------:R-:W-:Y:S05]  /*26d0*/  BSYNC.RECONVERGENT B0 ;  /* 0x0000000000007941 */ /* 0x000fea0003800200 */
.L_x_41:
[----:B------:R-:W-:Y:S01]  /*26e0*/  UIADD3 UR20, UPT, UPT, UR20, 0x1, URZ ;  /* 0x0000000114147890 */ /* 0x000fe2000fffe0ff */
[----:B------:R-:W-:-:S03]  /*26f0*/  UMOV UR4, UR14 ;  /* 0x0000000e00047c82 */ /* 0x000fc60008000000 */
[----:B------:R-:W-:-:S09]  /*2700*/  UISETP.NE.AND UP0, UPT, UR20, UR51, UPT ;  /* 0x000000331400728c */ /* 0x000fd2000bf05270 */
[----:B------:R-:W-:Y:S05]  /*2710*/  BRA.U UP0, `(.L_x_43) ;  /* 0xfffffff900f07547 */ /* 0x000fea000b83ffff */
.L_x_35:
[C---:B------:R-:W-:Y:S01]  /*2720*/  LEA R3, R11.reuse, UR5, 0x3 ;  /* 0x000000050b037c11 */ /* 0x040fe2000f8e18ff */
[----:B------:R-:W-:Y:S01]  /*2730*/  NOP ;  /* 0x0000000000007918 */ /* 0x000fe20000000000 */
[----:B-1----:R-:W-:Y:S02]  /*2740*/  SHF.L.U32 R0, R10, 0x1f, RZ ;  /* 0x0000001f0a007819 */ /* 0x002fe400000006ff */
[----:B------:R-:W-:Y:S02]  /*2750*/  LEA R4, R11, UR5, 0x4 ;  /* 0x000000050b047c11 */ /* 0x000fe4000f8e20ff */
[----:B------:R-:W1:Y:S02]  /*2760*/  SYNCS.PHASECHK.TRANS64.TRYWAIT P0, [R3+URZ+0x140], R0 ;  /* 0x00014000030075a7 */ /* 0x000e6400080011ff */
[----:B-1----:R-:W-:Y:S05]  /*2770*/  @!P0 BRA `(.L_x_44) ;  /* 0x0000009400108947 */ /* 0x002fea0003800000 */
.L_x_172:
[----:B------:R-:W4:Y:S01]  /*2780*/  LDS.128 R4, [R4+0x1b0] ;  /* 0x0001b00004047984 */ /* 0x000f220000000c00 */
[----:B------:R-:W-:Y:S01]  /*2790*/  UISETP.GE.AND UP0, UPT, UR39, 0x1, UPT ;  /* 0x000000012700788c */ /* 0x000fe2000bf06270 */
[----:B------:R-:W-:Y:S01]  /*27a0*/  @!PT LDS RZ, [RZ] ;  /* 0x00000000fffff984 */ /* 0x000fe20000000800 */
[----:B------:R-:W-:Y:S01]  /*27b0*/  @!PT LDS RZ, [RZ] ;  /* 0x00000000fffff984 */ /* 0x000fe20000000800 */
[----:B------:R-:W-:Y:S01]  /*27c0*/  @!PT LDS RZ, [RZ] ;  /* 0x00000000fffff984 */ /* 0x000fe20000000800 */
[----:B------:R-:W-:Y:S01]  /*27d0*/  @!PT LDS RZ, [RZ] ;  /* 0x00000000fffff984 */ /* 0x000fe20000000800 */
[----:B------:R1:W-:Y:S06]  /*27e0*/  MEMBAR.ALL.CTA ;  /* 0x0000000000007992 */ /* 0x0003ec0000008000 */
[----:B-1----:R-:W1:Y:S01]  /*27f0*/  FENCE.VIEW.ASYNC.S ;  /* 0x00000000000073c6 */ /* 0x002e620000000000 */
[----:B----4-:R-:W-:-:S13]  /*2800*/  LOP3.LUT P0, RZ, R6, 0x1, RZ, 0xc0, !PT ;  /* 0x0000000106ff7812 */ /* 0x010fda000780c0ff */
[----:B-1----:R-:W-:Y:S01]  /*2810*/  VOTEU.ANY UP1, P0 ;  /* 0x0000000000ff7886 */ /* 0x002fe20000020100 */
[----:B------:R-:W-:-:S13]  /*2820*/  PLOP3.LUT P0, PT, PT, PT, UP1, 0x80, 0x8 ;  /* 0x000000000008781c */ /* 0x000fda0003f0f018 */
[----:B------:R-:W-:Y:S02]  /*2830*/  @P0 LOP3.LUT R0, R5, 0xffff, RZ, 0xc0, !PT ;  /* 0x0000ffff05000812 */ /* 0x000fe400078ec0ff */
[----:B--2---:R-:W-:Y:S02]  /*2840*/  @P0 MOV R2, R4 ;  /* 0x0000000400020202 */ /* 0x004fe40000000f00 */
[----:B------:R-:W-:Y:S01]  /*2850*/  @P0 R2UR UR6, R0 ;  /* 0x00000000000602ca */ /* 0x000fe200000e0000 */
[----:B------:R-:W-:Y:S01]  /*2860*/  VIADD R0, R3, 0x150 ;  /* 0x0000015003007836 */ /* 0x000fe20000000000 */
[----:B------:R-:W-:Y:S02]  /*2870*/  @P0 SHF.R.U32.HI R4, RZ, 0x10, R5 ;  /* 0x00000010ff040819 */ /* 0x000fe40000011605 */
[----:B------:R-:W-:Y:S02]  /*2880*/  @P0 R2UR UR7, R2 ;  /* 0x00000000020702ca */ /* 0x000fe400000e0000 */
[----:B------:R-:W-:-:S02]  /*2890*/  PRMT R0, RZ, 0x654, R0 ;  /* 0x00000654ff007816 */ /* 0x000fc40000000000 */
[----:B------:R-:W-:Y:S02]  /*28a0*/  @P0 R2UR UR4, R4 ;  /* 0x00000000040402ca */ /* 0x000fe400000e0000 */
[----:B------:R1:W-:Y:S03]  /*28b0*/  SYNCS.ARRIVE.TRANS64.RED.A1T0 RZ, [R0+URZ], RZ ;  /* 0x000000ff00ff79a7 */ /* 0x0003e600081004ff */
[----:B------:R-:W-:-:S04]  /*28c0*/  @UP1 UMOV UR54, UR6 ;  /* 0x0000000600361c82 */ /* 0x000fc80008000000 */
[----:B------:R-:W-:-:S04]  /*28d0*/  @UP1 UMOV UR55, UR7 ;  /* 0x0000000700371c82 */ /* 0x000fc80008000000 */
[----:B------:R-:W-:Y:S01]  /*28e0*/  @UP1 UMOV UR44, UR4 ;  /* 0x00000004002c1c82 */ /* 0x000fe20008000000 */
[----:B------:R-:W-:Y:S05]  /*28f0*/  BRA.U !UP0, `(.L_x_45) ;  /* 0x0000000108d47547 */ /* 0x000fea000b800000 */
[----:B------:R-:W2:Y:S01]  /*2900*/  LDCU.128 UR16, c[0x0][0xf10] ;  /* 0x0001e200ff1077ac */ /* 0x000ea20008000c00 */
[----:B------:R-:W4:Y:S01]  /*2910*/  LDCU UR11, c[0x0][0xf20] ;  /* 0x0001e400ff0b77ac */ /* 0x000f220008000800 */
[----:B------:R-:W3:Y:S01]  /*2920*/  LDCU UR24, c[0x0][0xf0c] ;  /* 0x0001e180ff1877ac */ /* 0x000ee20008000800 */
[----:B------:R-:W1:Y:S01]  /*2930*/  LDCU.64 UR8, c[0x0][0xf28] ;  /* 0x0001e500ff0877ac */ /* 0x000e620008000a00 */
[----:B------:R-:W-:Y:S02]  /*2940*/  UISETP.NE.AND UP3, UPT, UR39, 0x1, UPT ;  /* 0x000000012700788c */ /* 0x000fe4000bf65270 */
[----:B--2---:R-:W-:Y:S02]  /*2950*/  UIMAD.WIDE.U32 UR12, UR57, UR19, URZ ;  /* 0x00000013390c72a5 */ /* 0x004fe4000f8e00ff */
[----:B------:R-:W-:Y:S02]  /*2960*/  UIMAD.WIDE.U32 UR6, UR58, UR16, URZ ;  /* 0x000000103a0672a5 */ /* 0x000fe4000f8e00ff */
[----:B------:R-:W-:-:S02]  /*2970*/  UISETP.NE.AND UP0, UPT, UR18, 0x1, UPT ;  /* 0x000000011200788c */ /* 0x000fc4000bf05270 */
[----:B------:R-:W-:Y:S01]  /*2980*/  UIMAD.WIDE.U32 UR22, UR54, UR19, URZ ;  /* 0x00000013361672a5 */ /* 0x000fe2000f8e00ff */
[----:B------:R-:W-:Y:S02]  /*2990*/  UMOV UR12, UR13 ;  /* 0x0000000d000c7c82 */ /* 0x000fe40008000000 */
[----:B------:R-:W-:Y:S01]  /*29a0*/  UMOV UR6, UR7 ;  /* 0x0000000700067c82 */ /* 0x000fe20008000000 */
[----:B----4-:R-:W-:Y:S02]  /*29b0*/  USHF.R.U32.HI UR12, URZ, UR11, UR12 ;  /* 0x0000000bff0c7299 */ /* 0x010fe4000801160c */
[----:B------:R-:W-:Y:S02]  /*29c0*/  USHF.R.U32.HI UR7, URZ, UR17, UR6 ;  /* 0x00000011ff077299 */ /* 0x000fe40008011606 */
[----:B---3--:R-:W-:Y:S02]  /*29d0*/  UISETP.NE.AND UP2, UPT, UR24, 0x1, UPT ;  /* 0x000000011800788c */ /* 0x008fe4000bf45270 */
[----:B------:R-:W-:-:S02]  /*29e0*/  USEL UR6, UR57, UR12, !UP0 ;  /* 0x0000000c39067287 */ /* 0x000fc4000c000000 */
[----:B------:R-:W-:Y:S02]  /*29f0*/  USEL UR7, UR58, UR7, !UP2 ;  /* 0x000000073a077287 */ /* 0x000fe4000d000000 */
[----:B-1----:R-:W-:Y:S01]  /*2a00*/  UIMAD.WIDE.U32 UR12, UR6, UR8, URZ ;  /* 0x00000008060c72a5 */ /* 0x002fe2000f8e00ff */
[----:B------:R-:W-:Y:S01]  /*2a10*/  UMOV UR4, UR23 ;  /* 0x0000001700047c82 */ /* 0x000fe20008000000 */
[----:B------:R-:W-:Y:S02]  /*2a20*/  UIMAD.WIDE.U32 UR20, UR55, UR16, URZ ;  /* 0x00000010371472a5 */ /* 0x000fe4000f8e00ff */
[----:B------:R-:W-:-:S03]  /*2a30*/  UIMAD.WIDE.U32 UR22, UR7, UR8, URZ ;  /* 0x00000008071672a5 */ /* 0x000fc6000f8e00ff */
[----:B------:R-:W-:Y:S01]  /*2a40*/  UMOV UR12, UR13 ;  /* 0x0000000d000c7c82 */ /* 0x000fe20008000000 */
[----:B------:R-:W-:Y:S02]  /*2a50*/  USHF.R.U32.HI UR4, URZ, UR11, UR4 ;  /* 0x0000000bff047299 */ /* 0x000fe40008011604 */
[----:B------:R-:W-:Y:S01]  /*2a60*/  @UP3 USHF.R.U32.HI UR6, URZ, UR9, UR12 ;  /* 0x00000009ff063299 */ /* 0x000fe2000801160c */
[----:B------:R-:W-:Y:S01]  /*2a70*/  UMOV UR20, UR21 ;  /* 0x0000001500147c82 */ /* 0x000fe20008000000 */
[----:B------:R-:W-:Y:S01]  /*2a80*/  UMOV UR22, UR23 ;  /* 0x0000001700167c82 */ /* 0x000fe20008000000 */
[----:B------:R-:W-:Y:S02]  /*2a90*/  USHF.R.U32.HI UR17, URZ, UR17, UR20 ;  /* 0x00000011ff117299 */ /* 0x000fe40008011614 */
[----:B------:R-:W-:Y:S02]  /*2aa0*/  USEL UR4, UR54, UR4, !UP0 ;  /* 0x0000000436047287 */ /* 0x000fe4000c000000 */
[----:B------:R-:W-:-:S02]  /*2ab0*/  @UP3 USHF.R.U32.HI UR7, URZ, UR9, UR22 ;  /* 0x00000009ff073299 */ /* 0x000fc40008011616 */
[----:B------:R-:W-:Y:S02]  /*2ac0*/  UIMAD UR11, UR39, UR6, URZ ;  /* 0x00000006270b72a4 */ /* 0x000fe4000f8e02ff */
[----:B------:R-:W-:Y:S02]  /*2ad0*/  USEL UR6, UR55, UR17, !UP2 ;  /* 0x0000001137067287 */ /* 0x000fe4000d000000 */
[----:B------:R-:W-:Y:S02]  /*2ae0*/  UIMAD UR12, UR39, UR7, URZ ;  /* 0x00000007270c72a4 */ /* 0x000fe4000f8e02ff */
[----:B------:R-:W-:Y:S02]  /*2af0*/  UISETP.GE.AND UP0, UPT, UR4, UR11, UPT ;  /* 0x0000000b0400728c */ /* 0x000fe4000bf06270 */
[----:B------:R-:W-:Y:S02]  /*2b00*/  UIMAD.WIDE.U32 UR16, UR4, UR8, URZ ;  /* 0x00000008041072a5 */ /* 0x000fe4000f8e00ff */
[----:B------:R-:W-:-:S02]  /*2b10*/  UISETP.GE.OR UP0, UPT, UR6, UR12, UP0 ;  /* 0x0000000c0600728c */ /* 0x000fc40008706670 */
        /* <DEDUP_REMOVED lines=19> */
.L_x_45:
[----:B------:R-:W2:Y:S02]  /*2c50*/  LDCU UR4, c[0x0][0xf30] ;  /* 0x0001e600ff0477ac */ /* 0x000ea40008000800 */
[----:B--2---:R-:W-:-:S09]  /*2c60*/  UISETP.NE.AND UP0, UPT, UR4, 0x1, UPT ;  /* 0x000000010400788c */ /* 0x004fd2000bf05270 */
[----:B------:R-:W-:Y:S05]  /*2c70*/  BRA.U UP0, `(.L_x_46) ;  /* 0x0000000100447547 */ /* 0x000fea000b800000 */
[----:B------:R-:W2:Y:S01]  /*2c80*/  LDCU.128 UR16, c[0x0][0xf10] ;  /* 0x0001e200ff1077ac */ /* 0x000ea20008000c00 */
[----:B------:R-:W4:Y:S01]  /*2c90*/  LDCU UR11, c[0x0][0xf0c] ;  /* 0x0001e180ff0b77ac */ /* 0x000f220008000800 */
[----:B------:R-:W1:Y:S01]  /*2ca0*/  LDCU UR12, c[0x0][0xf20] ;  /* 0x0001e400ff0c77ac */ /* 0x000e620008000800 */
[----:B--2---:R-:W-:Y:S02]  /*2cb0*/  UIMAD.WIDE.U32 UR8, UR55, UR16, URZ ;  /* 0x00000010370872a5 */ /* 0x004fe4000f8e00ff */
[----:B------:R-:W-:Y:S02]  /*2cc0*/  UIMAD.WIDE.U32 UR6, UR54, UR19, URZ ;  /* 0x00000013360672a5 */ /* 0x000fe4000f8e00ff */
[----:B----4-:R-:W-:Y:S02]  /*2cd0*/  UISETP.NE.AND UP2, UPT, UR11, 0x1, UPT ;  /* 0x000000010b00788c */ /* 0x010fe4000bf45270 */
[----:B------:R-:W-:Y:S01]  /*2ce0*/  UISETP.NE.AND UP0, UPT, UR18, 0x1, UPT ;  /* 0x000000011200788c */ /* 0x000fe2000bf05270 */
[----:B------:R-:W-:-:S02]  /*2cf0*/  UMOV UR8, UR9 ;  /* 0x0000000900087c82 */ /* 0x000fc40008000000 */
[----:B------:R-:W-:Y:S01]  /*2d00*/  UMOV UR4, UR7 ;  /* 0x0000000700047c82 */ /* 0x000fe20008000000 */
[----:B------:R-:W-:Y:S02]  /*2d10*/  USHF.R.U32.HI UR17, URZ, UR17, UR8 ;  /* 0x00000011ff117299 */ /* 0x000fe40008011608 */
[----:B-1----:R-:W-:Y:S02]  /*2d20*/  USHF.R.U32.HI UR4, URZ, UR12, UR4 ;  /* 0x0000000cff047299 */ /* 0x002fe40008011604 */
[----:B------:R-:W-:Y:S02]  /*2d30*/  USEL UR6, UR55, UR17, !UP2 ;  /* 0x0000001137067287 */ /* 0x000fe4000d000000 */
[----:B------:R-:W-:-:S04]  /*2d40*/  USEL UR4, UR54, UR4, !UP0 ;  /* 0x0000000436047287 */ /* 0x000fc8000c000000 */
[----:B------:R-:W-:Y:S02]  /*2d50*/  UIADD3 UR7, UPT, UPT, UR6, -UR4, URZ ;  /* 0x8000000406077290 */ /* 0x000fe4000fffe0ff */
[----:B------:R-:W-:Y:S02]  /*2d60*/  UIADD3 UR4, UPT, UPT, -UR6, UR4, URZ ;  /* 0x0000000406047290 */ /* 0x000fe4000fffe1ff */
[----:B------:R-:W-:Y:S02]  /*2d70*/  UIMAD UR54, UR7, UR18, UR54 ;  /* 0x00000012073672a4 */ /* 0x000fe4000f8e0236 */
[----:B------:R-:W-:-:S12]  /*2d80*/  UIMAD UR55, UR4, UR11, UR55 ;  /* 0x0000000b043772a4 */ /* 0x000fd8000f8e0237 */
.L_x_46:
[----:B------:R-:W-:Y:S01]  /*2d90*/  VIADD R11, R11, 0x1 ;  /* 0x000000010b0b7836 */ /* 0x000fe20000000000 */
[----:B------:R-:W-:Y:S02]  /*2da0*/  R2UR UR6, R91 ;  /* 0x000000005b0672ca */ /* 0x000fe400000e0000 */
[----:B------:R-:W-:Y:S02]  /*2db0*/  R2UR UR4, R92 ;  /* 0x000000005c0472ca */ /* 0x000fe400000e0000 */
[C---:B------:R-:W-:Y:S02]  /*2dc0*/  ISETP.NE.AND P0, PT, R11.reuse, 0x2, PT ;  /* 0x000000020b00780c */ /* 0x040fe40003f05270 */
[----:B------:R-:W-:Y:S02]  /*2dd0*/  PLOP3.LUT P2, PT, PT, PT, PT, 0x80, 0x8 ;  /* 0x000000000008781c */ /* 0x000fe40003f4f070 */
[----:B-1----:R-:W-:Y:S02]  /*2de0*/  SEL R0, RZ, 0x1, P0 ;  /* 0x00000001ff007807 */ /* 0x002fe40000000000 */
[----:B------:R-:W-:-:S02]  /*2df0*/  SEL R11, R11, RZ, P0 ;  /* 0x000000ff0b0b7207 */ /* 0x000fc40000000000 */
[----:B------:R-:W-:Y:S01]  /*2e00*/  LOP3.LUT R10, R10, R0, RZ, 0x3c, !PT ;  /* 0x000000000a0a7212 */ /* 0x000fe200078e3cff */
[----:B------:R-:W-:Y:S02]  /*2e10*/  UIADD3 UR21, UPT, UPT, UR54, UR6, URZ ;  /* 0x0000000636157290 */ /* 0x000fe4000fffe0ff */
[----:B------:R-:W-:Y:S01]  /*2e20*/  UIADD3 UR27, UPT, UPT, UR55, UR4, URZ ;  /* 0x00000004371b7290 */ /* 0x000fe2000fffe0ff */
[----:B------:R-:W-:Y:S11]  /*2e30*/  BRA.U UP1, `(.L_x_47) ;  /* 0xffffffed01807547 */ /* 0x000ff6000b83ffff */
[----:B------:R-:W-:Y:S01]  /*2e40*/  UIADD3 UR7, UPT, UPT, UR5, 0x80, URZ ;  /* 0x0000008005077890 */ /* 0x000fe2000fffe0ff */
[----:B------:R-:W-:-:S03]  /*2e50*/  SHF.L.U32 R2, R12, 0x1f, RZ ;  /* 0x0000001f0c027819 */ /* 0x000fc600000006ff */
[----:B------:R-:W-:-:S09]  /*2e60*/  ULEA UR4, UR14, UR7, 0x3 ;  /* 0x000000070e047291 */ /* 0x000fd2000f8e18ff */
[----:B------:R-:W1:Y:S02]  /*2e70*/  SYNCS.PHASECHK.TRANS64.TRYWAIT P0, [UR4], R2 ;  /* 0x00000002ff0075a7 */ /* 0x000e640008001104 */
[----:B-1----:R-:W-:Y:S05]  /*2e80*/  @!P0 BRA `(.L_x_48) ;  /* 0x0000008c00608947 */ /* 0x002fea0003800000 */
.L_x_174:
[----:B------:R-:W-:-:S04]  /*2e90*/  UIADD3 UR4, UPT, UPT, UR14, 0x1, URZ ;  /* 0x000000010e047890 */ /* 0x000fc8000fffe0ff */
[----:B------:R-:W-:-:S04]  /*2ea0*/  UISETP.NE.AND UP0, UPT, UR4, 0x10, UPT ;  /* 0x000000100400788c */ /* 0x000fc8000bf05270 */
[----:B------:R-:W-:Y:S02]  /*2eb0*/  USEL UR6, URZ, 0x1, UP0 ;  /* 0x00000001ff067887 */ /* 0x000fe40008000000 */
[----:B------:R-:W-:-:S04]  /*2ec0*/  USEL UR4, UR4, URZ, UP0 ;  /* 0x000000ff04047287 */ /* 0x000fc80008000000 */
[----:B------:R-:W-:Y:S01]  /*2ed0*/  ULEA UR5, UR4, UR7, 0x3 ;  /* 0x0000000704057291 */ /* 0x000fe2000f8e18ff */
[----:B-1----:R-:W-:-:S04]  /*2ee0*/  LOP3.LUT R2, R12, UR6, RZ, 0x3c, !PT ;  /* 0x000000060c027c12 */ /* 0x002fc8000f8e3cff */
[----:B------:R-:W-:-:S04]  /*2ef0*/  SHF.L.U32 R3, R2, 0x1f, RZ ;  /* 0x0000001f02037819 */ /* 0x000fc800000006ff */
[----:B------:R-:W1:Y:S02]  /*2f00*/  SYNCS.PHASECHK.TRANS64.TRYWAIT P0, [UR5], R3 ;  /* 0x00000003ff0075a7 */ /* 0x000e640008001105 */
[----:B-1----:R-:W-:Y:S05]  /*2f10*/  @!P0 BRA `(.L_x_49) ;  /* 0x0000008c00548947 */ /* 0x002fea0003800000 */
.L_x_176:
[----:B------:R-:W-:-:S04]  /*2f20*/  UIADD3 UR4, UPT, UPT, UR4, 0x1, URZ ;  /* 0x0000000104047890 */ /* 0x000fc8000fffe0ff */
[----:B------:R-:W-:-:S04]  /*2f30*/  UISETP.NE.AND UP0, UPT, UR4, 0x10, UPT ;  /* 0x000000100400788c */ /* 0x000fc8000bf05270 */
[----:B------:R-:W-:Y:S02]  /*2f40*/  USEL UR6, URZ, 0x1, UP0 ;  /* 0x00000001ff067887 */ /* 0x000fe40008000000 */
[----:B------:R-:W-:-:S04]  /*2f50*/  USEL UR4, UR4, URZ, UP0 ;  /* 0x000000ff04047287 */ /* 0x000fc80008000000 */
[----:B------:R-:W-:Y:S01]  /*2f60*/  ULEA UR5, UR4, UR7, 0x3 ;  /* 0x0000000704057291 */ /* 0x000fe2000f8e18ff */
[----:B------:R-:W-:-:S04]  /*2f70*/  LOP3.LUT R2, R2, UR6, RZ, 0x3c, !PT ;  /* 0x0000000602027c12 */ /* 0x000fc8000f8e3cff */
[----:B-1----:R-:W-:-:S04]  /*2f80*/  SHF.L.U32 R3, R2, 0x1f, RZ ;  /* 0x0000001f02037819 */ /* 0x002fc800000006ff */
[----:B------:R-:W1:Y:S02]  /*2f90*/  SYNCS.PHASECHK.TRANS64.TRYWAIT P0, [UR5], R3 ;  /* 0x00000003ff0075a7 */ /* 0x000e640008001105 */
[----:B-1----:R-:W-:Y:S05]  /*2fa0*/  @!P0 BRA `(.L_x_50) ;  /* 0x0000008c00488947 */ /* 0x002fea0003800000 */
.L_x_178:
        /* <DEDUP_REMOVED lines=9> */
.L_x_180:
        /* <DEDUP_REMOVED lines=9> */
.L_x_182:
        /* <DEDUP_REMOVED lines=9> */
.L_x_184:
        /* <DEDUP_REMOVED lines=9> */
.L_x_186:
        /* <DEDUP_REMOVED lines=9> */
.L_x_188:
        /* <DEDUP_REMOVED lines=9> */
.L_x_190:
        /* <DEDUP_REMOVED lines=9> */
.L_x_192:
        /* <DEDUP_REMOVED lines=9> */
.L_x_194:
        /* <DEDUP_REMOVED lines=9> */
.L_x_196:
        /* <DEDUP_REMOVED lines=9> */
.L_x_198:
        /* <DEDUP_REMOVED lines=9> */
.L_x_200:
        /* <DEDUP_REMOVED lines=9> */
.L_x_202:
[----:B------:R-:W-:-:S04]  /*3670*/  UIADD3 UR4, UPT, UPT, UR4, 0x1, URZ ;  /* 0x0000000104047890 */ /* 0x000fc8000fffe0ff */
[----:B------:R-:W-:-:S04]  /*3680*/  UISETP.NE.AND UP0, UPT, UR4, 0x10, UPT ;  /* 0x000000100400788c */ /* 0x000fc8000bf05270 */
[----:B------:R-:W-:Y:S02]  /*3690*/  USEL UR5, URZ, 0x1, UP0 ;  /* 0x00000001ff057887 */ /* 0x000fe40008000000 */
[----:B------:R-:W-:-:S04]  /*36a0*/  USEL UR4, UR4, URZ, UP0 ;  /* 0x000000ff04047287 */ /* 0x000fc80008000000 */
[----:B------:R-:W-:Y:S01]  /*36b0*/  ULEA UR4, UR4, UR7, 0x3 ;  /* 0x0000000704047291 */ /* 0x000fe2000f8e18ff */
[----:B------:R-:W-:-:S04]  /*36c0*/  LOP3.LUT R2, R2, UR5, RZ, 0x3c, !PT ;  /* 0x0000000502027c12 */ /* 0x000fc8000f8e3cff */
[----:B------:R-:W-:Y:S01]  /*36d0*/  SHF.L.U32 R2, R2, 0x1f, RZ ;  /* 0x0000001f02027819 */ /* 0x000fe200000006ff */
[----:B-1----:R-:W-:-:S07]  /*36e0*/  IMAD.U32 R0, RZ, RZ, UR4 ;  /* 0x00000004ff007e24 */ /* 0x002fce000f8e00ff */
.L_x_63:
[----:B-1----:R1:W2:Y:S02]  /*36f0*/  SYNCS.PHASECHK.TRANS64.TRYWAIT P0, [R0+URZ], R2 ;  /* 0x00000002000075a7 */ /* 0x0022a400080011ff */
[----:B--2---:R-:W-:Y:S05]  /*3700*/  @!P0 NANOSLEEP.SYNCS 0x989680 ;  /* 0x009896800000895d */ /* 0x004fea0003900000 */
[----:B------:R-:W2:Y:S02]  /*3710*/  @!P0 SYNCS.PHASECHK.TRANS64 P0, [R0+URZ], R2 ;  /* 0x00000002000085a7 */ /* 0x000ea400080010ff */
[----:B--2---:R-:W-:Y:S05]  /*3720*/  @P0 EXIT ;  /* 0x000000000000094d */ /* 0x004fea0003800000 */
[----:B------:R-:W-:Y:S05]  /*3730*/  BRA `(.L_x_63) ;  /* 0xfffffffc00ec7947 */ /* 0x000fea000383ffff */
.L_x_23:
[----:B------:R-:W-:-:S04]  /*3740*/  UISETP.NE.AND UP0, UPT, UR56, URZ, UPT ;  /* 0x000000ff3800728c */ /* 0x000fc8000bf05270 */
[----:B------:R-:W-:-:S09]  /*3750*/  UISETP.NE.OR UP0, UPT, UR20, 0x1, UP0 ;  /* 0x000000011400788c */ /* 0x000fd20008705670 */
[----:B------:R-:W-:Y:S05]  /*3760*/  BRA.U UP0, `(.L_x_64) ;  /* 0x0000000500487547 */ /* 0x000fea000b800000 */
[----:B------:R-:W-:Y:S01]  /*3770*/  ISETP.GE.U32.AND P2, PT, R0, 0x8, PT ;  /* 0x000000080000780c */ /* 0x000fe20003f46070 */
[----:B------:R-:W-:Y:S01]  /*3780*/  IMAD.MOV.U32 R12, RZ, RZ, 0x1 ;  /* 0x00000001ff0c7424 */ /* 0x000fe200078e00ff */
[----:B------:R-:W-:Y:S02]  /*3790*/  CS2R R10, SRZ ;  /* 0x00000000000a7805 */ /* 0x000fe4000001ff00 */
[----:B------:R-:W-:Y:S01]  /*37a0*/  CS2R R8, SRZ ;  /* 0x0000000000087805 */ /* 0x000fe2000001ff00 */
[----:B------:R-:W-:Y:S01]  /*37b0*/  UMOV UR6, 0x400 ;  /* 0x0000040000067882 */ /* 0x000fe20000000000 */
[----:B------:R-:W-:Y:S01]  /*37c0*/  UMOV UR5, URZ ;  /* 0x000000ff00057c82 */ /* 0x000fe20008000000 */
[----:B------:R-:W-:-:S12]  /*37d0*/  ULEA UR6, UR56, UR6, 0x18 ;  /* 0x0000000638067291 */ /* 0x000fd8000f8ec0ff */
.L_x_68:
[----:B------:R-:W-:Y:S02]  /*37e0*/  LEA R2, R8, UR6, 0x3 ;  /* 0x0000000608027c11 */ /* 0x000fe4000f8e18ff */
[----:B------:R-:W-:-:S03]  /*37f0*/  SHF.L.U32 R4, R9, 0x1f, RZ ;  /* 0x0000001f09047819 */ /* 0x000fc600000006ff */
[----:B------:R-:W-:Y:S01]  /*3800*/  VIADD R5, R2, 0x190 ;  /* 0x0000019002057836 */ /* 0x000fe20000000000 */
[----:B------:R-:W2:Y:S02]  /*3810*/  SYNCS.PHASECHK.TRANS64.TRYWAIT P0, [R2+URZ+0x180], R4 ;  /* 0x00018004020075a7 */ /* 0x000ea400080011ff */
[----:B--2---:R-:W-:Y:S05]  /*3820*/  @!P0 BRA `(.L_x_65) ;  /* 0x0000008800608947 */ /* 0x004fea0003800000 */
.L_x_203:
[----:B------:R-:W-:Y:S01]  /*3830*/  ULEA UR4, UR5, UR6, 0x3 ;  /* 0x0000000605047291 */ /* 0x000fe2000f8e18ff */
[----:B--2---:R-:W-:Y:S01]  /*3840*/  PRMT R2, RZ, 0x654, R5 ;  /* 0x00000654ff027816 */ /* 0x004fe20000000005 */
[----:B------:R-:W-:Y:S01]  /*3850*/  @!P2 IMAD.MOV.U32 R4, RZ, RZ, 0x10 ;  /* 0x00000010ff04a424 */ /* 0x000fe200078e00ff */
[----:B------:R-:W-:Y:S01]  /*3860*/  SHF.L.U32 R5, R12, 0x1f, RZ ;  /* 0x0000001f0c057819 */ /* 0x000fe200000006ff */
[----:B------:R-:W-:Y:S01]  /*3870*/  UIADD3 UR7, UPT, UPT, UR4, 0x140, URZ ;  /* 0x0000014004077890 */ /* 0x000fe2000fffe0ff */
[----:B------:R2:W-:Y:S05]  /*3880*/  SYNCS.ARRIVE.TRANS64.RED.A1T0 RZ, [R2+URZ], RZ ;  /* 0x000000ff02ff79a7 */ /* 0x0005ea00081004ff */
[----:B------:R-:W-:Y:S01]  /*3890*/  IMAD.U32 R6, RZ, RZ, UR7 ;  /* 0x00000007ff067e24 */ /* 0x000fe2000f8e00ff */
[----:B------:R-:W3:Y:S04]  /*38a0*/  SYNCS.PHASECHK.TRANS64.TRYWAIT P0, [UR4+0x150], R5 ;  /* 0x00015005ff0075a7 */ /* 0x000ee80008001104 */
[----:B------:R-:W-:Y:S01]  /*38b0*/  PRMT R6, R0, 0x654, R6 ;  /* 0x0000065400067816 */ /* 0x000fe20000000006 */
[----:B--23--:R-:W-:Y:S06]  /*38c0*/  @!P0 BRA `(.L_x_66) ;  /* 0x00000088004c8947 */ /* 0x00cfec0003800000 */
.L_x_205:
[----:B------:R-:W-:Y:S01]  /*38d0*/  ULEA UR8, UR5, UR6, 0x4 ;  /* 0x0000000605087291 */ /* 0x000fe2000f8e20ff */
[----:B------:R-:W-:Y:S01]  /*38e0*/  SEL R3, R6, R3, !P2 ;  /* 0x0000000306037207 */ /* 0x000fe20005000000 */
[----:B------:R-:W-:Y:S01]  /*38f0*/  UIADD3 UR9, UPT, UPT, UR4, 0x140, URZ ;  /* 0x0000014004097890 */ /* 0x000fe2000fffe0ff */
[----:B--2---:R-:W-:Y:S01]  /*3900*/  LEA R2, R11, UR6, 0x3 ;  /* 0x000000060b027c11 */ /* 0x004fe2000f8e18ff */
[----:B------:R-:W-:Y:S01]  /*3910*/  UIADD3 UR8, UPT, UPT, UR8, 0x1b0, URZ ;  /* 0x000001b008087890 */ /* 0x000fe2000fffe0ff */
[----:B------:R2:W-:Y:S01]  /*3920*/  @!P2 SYNCS.ARRIVE.TRANS64.RED RZ, [R3+URZ], R4 ;  /* 0x0000000403ffa9a7 */ /* 0x0005e200080004ff */
[----:B------:R-:W-:Y:S01]  /*3930*/  UIADD3 UR4, UPT, UPT, UR5, 0x1, URZ ;  /* 0x0000000105047890 */ /* 0x000fe2000fffe0ff */
[----:B------:R-:W-:-:S03]  /*3940*/  VIADD R8, R8, 0x1 ;  /* 0x0000000108087836 */ /* 0x000fc60000000000 */
[----:B------:R-:W-:Y:S02]  /*3950*/  UISETP.NE.AND UP0, UPT, UR4, 0x2, UPT ;  /* 0x000000020400788c */ /* 0x000fe4000bf05270 */
[----:B------:R-:W-:Y:S01]  /*3960*/  ISETP.NE.AND P0, PT, R8, 0x2, PT ;  /* 0x000000020800780c */ /* 0x000fe20003f05270 */
[----:B------:R-:W-:Y:S06]  /*3970*/  UGETNEXTWORKID.BROADCAST [UR8], [UR9] ;  /* 0x00000000080073ca */ /* 0x000fec0008000100 */
[----:B------:R-:W-:Y:S02]  /*3980*/  USEL UR7, URZ, 0x1, UP0 ;  /* 0x00000001ff077887 */ /* 0x000fe40008000000 */
[----:B------:R-:W-:-:S04]  /*3990*/  USEL UR5, UR4, URZ, UP0 ;  /* 0x000000ff04057287 */ /* 0x000fc80008000000 */
[----:B------:R-:W-:Y:S02]  /*39a0*/  LOP3.LUT R12, R12, UR7, RZ, 0x3c, !PT ;  /* 0x000000070c0c7c12 */ /* 0x000fe4000f8e3cff */
[----:B--2---:R-:W-:-:S04]  /*39b0*/  SHF.L.U32 R4, R10, 0x1f, RZ ;  /* 0x0000001f0a047819 */ /* 0x004fc800000006ff */
[----:B------:R-:W2:Y:S02]  /*39c0*/  SYNCS.PHASECHK.TRANS64.TRYWAIT P1, [R2+URZ+0x140], R4 ;  /* 0x00014004020075a7 */ /* 0x000ea400080211ff */
[----:B--2---:R-:W-:Y:S05]  /*39d0*/  @!P1 BRA `(.L_x_67) ;  /* 0x0000008800209947 */ /* 0x004fea0003800000 */
.L_x_206:
[C---:B--2---:R-:W-:Y:S01]  /*39e0*/  LEA R4, R11.reuse, UR6, 0x4 ;  /* 0x000000060b047c11 */ /* 0x044fe2000f8e20ff */
[----:B------:R-:W-:Y:S01]  /*39f0*/  VIADD R2, R2, 0x150 ;  /* 0x0000015002027836 */ /* 0x000fe20000000000 */
[----:B------:R-:W-:Y:S01]  /*3a00*/  SEL R8, R8, RZ, P0 ;  /* 0x000000ff08087207 */ /* 0x000fe20000000000 */
[----:B------:R-:W-:-:S03]  /*3a10*/  VIADD R11, R11, 0x1 ;  /* 0x000000010b0b7836 */ /* 0x000fc60000000000 */
[----:B------:R-:W2:Y:S01]  /*3a20*/  LDS.128 R4, [R4+0x1b0] ;  /* 0x0001b00004047984 */ /* 0x000ea20000000c00 */
[----:B------:R-:W-:Y:S02]  /*3a30*/  PRMT R2, RZ, 0x654, R2 ;  /* 0x00000654ff027816 */ /* 0x000fe40000000002 */
[C---:B------:R-:W-:Y:S01]  /*3a40*/  ISETP.NE.AND P1, PT, R11.reuse, 0x2, PT ;  /* 0x000000020b00780c */ /* 0x040fe20003f25270 */
[----:B------:R-:W-:Y:S01]  /*3a50*/  @!PT LDS RZ, [RZ] ;  /* 0x00000000fffff984 */ /* 0x000fe20000000800 */
[----:B------:R-:W-:Y:S01]  /*3a60*/  @!PT LDS RZ, [RZ] ;  /* 0x00000000fffff984 */ /* 0x000fe20000000800 */
[----:B------:R-:W-:Y:S01]  /*3a70*/  @!PT LDS RZ, [RZ] ;  /* 0x00000000fffff984 */ /* 0x000fe20000000800 */
[----:B------:R-:W-:Y:S01]  /*3a80*/  @!PT LDS RZ, [RZ] ;  /* 0x00000000fffff984 */ /* 0x000fe20000000800 */
[----:B------:R3:W-:Y:S06]  /*3a90*/  MEMBAR.ALL.CTA ;  /* 0x0000000000007992 */ /* 0x0007ec0000008000 */
[----:B---3--:R-:W3:Y:S01]  /*3aa0*/  FENCE.VIEW.ASYNC.S ;  /* 0x00000000000073c6 */ /* 0x008ee20000000000 */
[----:B------:R-:W-:Y:S01]  /*3ab0*/  SEL R11, R11, RZ, P1 ;  /* 0x000000ff0b0b7207 */ /* 0x000fe20000800000 */
[----:B---3--:R3:W-:Y:S01]  /*3ac0*/  SYNCS.ARRIVE.TRANS64.RED.A1T0 RZ, [R2+URZ], RZ ;  /* 0x000000ff02ff79a7 */ /* 0x0087e200081004ff */
[----:B--2---:R-:W-:-:S02]  /*3ad0*/  LOP3.LUT P3, RZ, R6, 0x1, RZ, 0xc0, !PT ;  /* 0x0000000106ff7812 */ /* 0x004fc4000786c0ff */
[----:B------:R-:W-:-:S04]  /*3ae0*/  SEL R4, RZ, 0x1, P1 ;  /* 0x00000001ff047807 */ /* 0x000fc80000800000 */
[----:B------:R-:W-:Y:S02]  /*3af0*/  LOP3.LUT R10, R10, R4, RZ, 0x3c, !PT ;  /* 0x000000040a0a7212 */ /* 0x000fe400078e3cff */
[----:B---3--:R-:W-:-:S04]  /*3b00*/  SEL R2, RZ, 0x1, P0 ;  /* 0x00000001ff027807 */ /* 0x008fc80000000000 */
[----:B------:R-:W-:Y:S01]  /*3b10*/  LOP3.LUT R9, R9, R2, RZ, 0x3c, !PT ;  /* 0x0000000209097212 */ /* 0x000fe200078e3cff */
[----:B------:R-:W-:Y:S06]  /*3b20*/  @P3 BRA `(.L_x_68) ;  /* 0xfffffffc002c3947 */ /* 0x000fec000383ffff */
[----:B------:R-:W-:Y:S01]  /*3b30*/  ULEA UR4, UR5, UR6, 0x3 ;  /* 0x0000000605047291 */ /* 0x000fe2000f8e18ff */
[----:B------:R-:W-:-:S08]  /*3b40*/  SHF.L.U32 R2, R12, 0x1f, RZ ;  /* 0x0000001f0c027819 */ /* 0x000fd000000006ff */
[----:B------:R-:W2:Y:S02]  /*3b50*/  SYNCS.PHASECHK.TRANS64 P0, [UR4+0x150], R2 ;  /* 0x00015002ff0075a7 */ /* 0x000ea40008001004 */
[----:B--2---:R-:W-:Y:S05]  /*3b60*/  @P0 BRA `(.L_x_69) ;  /* 0x0000000000080947 */ /* 0x004fea0003800000 */
[----:B------:R-:W2:Y:S02]  /*3b70*/  SYNCS.PHASECHK.TRANS64.TRYWAIT P0, [UR4+0x150], R2 ;  /* 0x00015002ff0075a7 */ /* 0x000ea40008001104 */
[----:B--2---:R-:W-:Y:S05]  /*3b80*/  @!P0 BRA `(.L_x_70) ;  /* 0x0000008400c88947 */ /* 0x004fea0003800000 */
.L_x_69:
[----:B------:R-:W-:-:S04]  /*3b90*/  UIADD3 UR7, UPT, UPT, UR5, 0x1, URZ ;  /* 0x0000000105077890 */ /* 0x000fc8000fffe0ff */
[----:B------:R-:W-:-:S04]  /*3ba0*/  UISETP.NE.AND UP0, UPT, UR7, 0x2, UPT ;  /* 0x000000020700788c */ /* 0x000fc8000bf05270 */
[----:B------:R-:W-:Y:S02]  /*3bb0*/  USEL UR8, URZ, 0x1, UP0 ;  /* 0x00000001ff087887 */ /* 0x000fe40008000000 */
[----:B------:R-:W-:-:S04]  /*3bc0*/  USEL UR7, UR7, URZ, UP0 ;  /* 0x000000ff07077287 */ /* 0x000fc80008000000 */
[----:B------:R-:W-:Y:S01]  /*3bd0*/  ULEA UR7, UR7, UR6, 0x3 ;  /* 0x0000000607077291 */ /* 0x000fe2000f8e18ff */
[----:B--2---:R-:W-:-:S04]  /*3be0*/  LOP3.LUT R2, R12, UR8, RZ, 0x3c, !PT ;  /* 0x000000080c027c12 */ /* 0x004fc8000f8e3cff */
[----:B------:R-:W-:-:S04]  /*3bf0*/  SHF.L.U32 R0, R2, 0x1f, RZ ;  /* 0x0000001f02007819 */ /* 0x000fc800000006ff */
[----:B------:R-:W2:Y:S02]  /*3c00*/  SYNCS.PHASECHK.TRANS64 P0, [UR7+0x150], R0 ;  /* 0x00015000ff0075a7 */ /* 0x000ea40008001007 */
[----:B-12---:R-:W-:Y:S05]  /*3c10*/  @P0 EXIT ;  /* 0x000000000000094d */ /* 0x006fea0003800000 */
[----:B------:R-:W-:Y:S02]  /*3c20*/  SHF.L.U32 R2, R2, 0x1f, RZ ;  /* 0x0000001f02027819 */ /* 0x000fe400000006ff */
[----:B------:R-:W-:-:S07]  /*3c30*/  MOV R0, UR7 ;  /* 0x0000000700007c02 */ /* 0x000fce0008000f00 */
.L_x_71:
[----:B-1----:R1:W2:Y:S02]  /*3c40*/  SYNCS.PHASECHK.TRANS64.TRYWAIT P0, [R0+URZ+0x150], R2 ;  /* 0x00015002000075a7 */ /* 0x0022a400080011ff */
[----:B--2---:R-:W-:Y:S05]  /*3c50*/  @!P0 NANOSLEEP.SYNCS 0x989680 ;  /* 0x009896800000895d */ /* 0x004fea0003900000 */
[----:B------:R-:W2:Y:S02]  /*3c60*/  @!P0 SYNCS.PHASECHK.TRANS64 P0, [R0+URZ+0x150], R2 ;  /* 0x00015002000085a7 */ /* 0x000ea400080010ff */
[----:B--2---:R-:W-:Y:S05]  /*3c70*/  @P0 EXIT ;  /* 0x000000000000094d */ /* 0x004fea0003800000 */
[----:B------:R-:W-:Y:S05]  /*3c80*/  BRA `(.L_x_71) ;  /* 0xfffffffc00ec7947 */ /* 0x000fea000383ffff */
.L_x_64:
[----:B------:R-:W-:Y:S05]  /*3c90*/  BRA.U UP5, `(.L_x_72) ;  /* 0x00000015051c7547 */ /* 0x000fea000b800000 */
[----:B------:R-:W-:Y:S01]  /*3ca0*/  UMOV UR5, 0x40 ;  /* 0x0000004000057882 */ /* 0x000fe20000000000 */
[----:B------:R-:W-:Y:S01]  /*3cb0*/  NOP ;  /* 0x0000000000007918 */ /* 0x000fe20000000000 */
[----:B------:R-:W-:Y:S01]  /*3cc0*/  ULEA UR5, UR56, UR5, 0x18 ;  /* 0x0000000538057291 */ /* 0x000fe2000f8ec0ff */
[----:B------:R-:W-:Y:S02]  /*3cd0*/  UMOV UR6, 0x400 ;  /* 0x0000040000067882 */ /* 0x000fe40000000000 */
[----:B------:R-:W-:-:S06]  /*3ce0*/  ULEA UR6, UR56, UR6, 0x18 ;  /* 0x0000000638067291 */ /* 0x000fcc000f8ec0ff */
[----:B------:R-:W2:Y:S02]  /*3cf0*/  LDS.U8 R0, [UR5+0x1c] ;  /* 0x00001c05ff007984 */ /* 0x000ea40008000000 */
[----:B--2---:R-:W-:-:S13]  /*3d00*/  ISETP.NE.AND P0, PT, R0, RZ, PT ;  /* 0x000000ff0000720c */ /* 0x004fda0003f05270 */
[----:B------:R-:W-:Y:S05]  /*3d10*/  @P0 BRA `(.L_x_73) ;  /* 0x0000000000580947 */ /* 0x000fea0003800000 */
[----:B------:R-:W-:-:S13]  /*3d20*/  ELECT P0, URZ, PT ;  /* 0x0000000000ff782f */ /* 0x000fda0003800000 */
[----:B------:R-:W-:Y:S05]  /*3d30*/  @!P0 BRA `(.L_x_74) ;  /* 0x0000000000608947 */ /* 0x000fea0003800000 */
[----:B------:R-:W-:Y:S01]  /*3d40*/  UMOV UR4, 0x10 ;  /* 0x0000001000047882 */ /* 0x000fe20000000000 */
[----:B------:R-:W-:Y:S01]  /*3d50*/  HFMA2 R0, -RZ, RZ, 0, 5.9604644775390625e-08 ;  /* 0x00000001ff007431 */ /* 0x000fe200000001ff */
[----:B------:R-:W-:-:S03]  /*3d60*/  MOV R3, 0xffff ;  /* 0x0000ffff00037802 */ /* 0x000fc60000000f00 */
[----:B------:R-:W-:Y:S04]  /*3d70*/  DEPBAR.LE SB2, 0x36 ;  /* 0x0000ad800000791a */ /* 0x000fe80000000000 */
[----:B------:R-:W2:Y:S02]  /*3d80*/  UTCATOMSWS.FIND_AND_SET.ALIGN UP0, UR4, UR4 ;  /* 0x00000004000475e3 */ /* 0x000ea40008000800 */
[----:B--2---:R-:W-:Y:S01]  /*3d90*/  MOV R4, UR4 ;  /* 0x0000000400047c02 */ /* 0x004fe20008000f00 */
[----:B------:R-:W-:Y:S06]  /*3da0*/  BRA.U UP0, `(.L_x_75) ;  /* 0x0000000100187547 */ /* 0x000fec000b800000 */
.L_x_76:
[----:B------:R-:W-:Y:S05]  /*3db0*/  NANOSLEEP 0x64 ;  /* 0x000000640000795d */ /* 0x000fea0003800000 */
[----:B------:R-:W-:-:S05]  /*3dc0*/  UMOV UR4, 0x10 ;  /* 0x0000001000047882 */ /* 0x000fca0000000000 */
[----:B------:R-:W-:Y:S04]  /*3dd0*/  DEPBAR.LE SB2, 0x36 ;  /* 0x0000ad800000791a */ /* 0x000fe80000000000 */
[----:B------:R-:W2:Y:S02]  /*3de0*/  UTCATOMSWS.FIND_AND_SET.ALIGN UP0, UR4, UR4 ;  /* 0x00000004000475e3 */ /* 0x000ea40008000800 */
[----:B--2---:R-:W-:Y:S01]  /*3df0*/  MOV R4, UR4 ;  /* 0x0000000400047c02 */ /* 0x004fe20008000f00 */
[----:B------:R-:W-:Y:S05]  /*3e00*/  BRA.U !UP0, `(.L_x_76) ;  /* 0xfffffffd08e87547 */ /* 0x000fea000b83ffff */
.L_x_75:
[-C--:B------:R-:W-:Y:S02]  /*3e10*/  SHF.L.U32 R3, R3, R4.reuse, RZ ;  /* 0x0000000403037219 */ /* 0x080fe400000006ff */
[----:B------:R-:W-:Y:S01]  /*3e20*/  SHF.L.U32 R0, R0, R4, RZ ;  /* 0x0000000400007219 */ /* 0x000fe200000006ff */
[----:B------:R-:W-:Y:S02]  /*3e30*/  IMAD.SHL.U32 R4, R4, 0x20, RZ ;  /* 0x0000002004047824 */ /* 0x000fe400078e00ff */
[----:B------:R2:W-:Y:S04]  /*3e40*/  ATOMS.OR RZ, [UR5+0x14], R3 ;  /* 0x00001403ffff798c */ /* 0x0005e8000b000005 */
[----:B------:R2:W-:Y:S04]  /*3e50*/  ATOMS.OR RZ, [UR5+0x18], R0 ;  /* 0x00001800ffff798c */ /* 0x0005e8000b000005 */
[----:B------:R2:W-:Y:S01]  /*3e60*/  STS [UR6+0x1d0], R4 ;  /* 0x0001d004ff007988 */ /* 0x0005e20008000806 */
[----:B------:R-:W-:Y:S05]  /*3e70*/  BRA `(.L_x_74) ;  /* 0x0000000000107947 */ /* 0x000fea0003800000 */
.L_x_73:
[----:B------:R-:W-:Y:S02]  /*3e80*/  MOV R0, 0xffffffff ;  /* 0xffffffff00007802 */ /* 0x000fe40000000f00 */
[----:B------:R-:W-:-:S03]  /*3e90*/  MOV R4, 0x3ec0 ;  /* 0x00003ec000047802 */ /* 0x000fc60000000f00 */
[----:B------:R2:W-:Y:S04]  /*3ea0*/  STS [UR6+0x1d0], R0 ;  /* 0x0001d000ff007988 */ /* 0x0005e80008000806 */
[----:B-12--5:R-:W-:Y:S05]  /*3eb0*/  CALL.REL.NOINC `($__internal_1_$__cuda_sm10x_tcgen05_guardrail_trap_phase_invalid_during_alloc) ;  /* 0x0000008800c87944 */ /* 0x026fea0003c00000 */
.L_x_74:
[----:B------:R-:W-:Y:S05]  /*3ec0*/  WARPSYNC.ALL ;  /* 0x0000000000007948 */ /* 0x000fea0003800000 */
[----:B------:R-:W3:Y:S01]  /*3ed0*/  S2UR UR22, SR_CgaCtaId ;  /* 0x00000000001679c3 */ /* 0x000ee20000008800 */
[----:B------:R-:W-:Y:S01]  /*3ee0*/  UMOV UR4, 0x400 ;  /* 0x0000040000047882 */ /* 0x000fe20000000000 */
[----:B------:R-:W-:-:S06]  /*3ef0*/  NOP ;  /* 0x0000000000007918 */ /* 0x000fcc0000000000 */
[----:B------:R-:W-:Y:S06]  /*3f00*/  BAR.ARV 0x6, 0xa0 ;  /* 0x0182800000007b1d */ /* 0x000fec0000002000 */
[----:B------:R-:W4:Y:S01]  /*3f10*/  LDCU UR11, c[0x0][0x38c] ;  /* 0x00007180ff0b77ac */ /* 0x000f220008000800 */
[----:B------:R-:W-:Y:S01]  /*3f20*/  LOP3.LUT R2, R2, 0xffff, RZ, 0xc0, !PT ;  /* 0x0000ffff02027812 */ /* 0x000fe200078ec0ff */
[----:B------:R-:W-:Y:S01]  /*3f30*/  IMAD.MOV.U32 R10, RZ, RZ, 0x1 ;  /* 0x00000001ff0a7424 */ /* 0x000fe200078e00ff */
[----:B------:R-:W-:Y:S01]  /*3f40*/  CS2R R8, SRZ ;  /* 0x0000000000087805 */ /* 0x000fe2000001ff00 */
[----:B--2---:R-:W-:Y:S01]  /*3f50*/  IMAD.MOV.U32 R3, RZ, RZ, RZ ;  /* 0x000000ffff037224 */ /* 0x004fe200078e00ff */
[----:B------:R-:W-:Y:S01]  /*3f60*/  R2UR UR25, R2 ;  /* 0x00000000021972ca */ /* 0x000fe200000e0000 */
[----:B-1----:R-:W1:Y:S01]  /*3f70*/  LDCU UR44, c[0x0][0x370] ;  /* 0x00006e00ff2c77ac */ /* 0x002e620008000800 */
[----:B---3--:R-:W-:-:S02]  /*3f80*/  ULEA UR22, UR22, UR4, 0x18 ;  /* 0x0000000416167291 */ /* 0x008fc4000f8ec0ff */
[----:B------:R-:W-:Y:S02]  /*3f90*/  UISETP.GE.AND UP5, UPT, UR39, 0x1, UPT ;  /* 0x000000012700788c */ /* 0x000fe4000bfa6270 */
[----:B------:R-:W-:Y:S02]  /*3fa0*/  UIADD3 UR6, UPT, UPT, UR22, 0x3300, URZ ;  /* 0x0000330016067890 */ /* 0x000fe4000fffe0ff */
[----:B------:R-:W-:Y:S02]  /*3fb0*/  UIADD3 UR5, UPT, UPT, UR22, 0x23300, URZ ;  /* 0x0002330016057890 */ /* 0x000fe4000fffe0ff */
[----:B----4-:R-:W-:Y:S01]  /*3fc0*/  UIADD3 UR11, UPT, UPT, UR11, 0x7f, URZ ;  /* 0x0000007f0b0b7890 */ /* 0x010fe2000fffe0ff */
[----:B------:R-:W2:Y:S01]  /*3fd0*/  LDS R0, [UR22+0x1d0] ;  /* 0x0001d016ff007984 */ /* 0x000ea20008000800 */
[----:B------:R-:W-:Y:S02]  /*3fe0*/  UIADD3 UR4, UPT, UPT, UR22, 0x33300, URZ ;  /* 0x0003330016047890 */ /* 0x000fe4000fffe0ff */
[----:B------:R-:W-:-:S02]  /*3ff0*/  UIADD3 UR7, UPT, UPT, UR22, 0x35300, URZ ;  /* 0x0003530016077890 */ /* 0x000fc4000fffe0ff */
[----:B------:R-:W-:Y:S02]  /*4000*/  USHF.R.S32.HI UR9, URZ, 0x1f, UR11 ;  /* 0x0000001fff097899 */ /* 0x000fe4000801140b */
[----:B------:R-:W-:Y:S02]  /*4010*/  USHF.R.U32.HI UR10, URZ, 0x4, UR6 ;  /* 0x00000004ff0a7899 */ /* 0x000fe40008011606 */
[----:B------:R-:W-:Y:S02]  /*4020*/  USHF.R.U32.HI UR8, URZ, 0x4, UR5 ;  /* 0x00000004ff087899 */ /* 0x000fe40008011605 */
[----:B------:R-:W-:Y:S02]  /*4030*/  USHF.R.U32.HI UR6, URZ, 0x4, UR4 ;  /* 0x00000004ff067899 */ /* 0x000fe40008011604 */
[----:B------:R-:W-:Y:S02]  /*4040*/  USHF.R.U32.HI UR5, URZ, 0x4, UR7 ;  /* 0x00000004ff057899 */ /* 0x000fe40008011607 */
[----:B------:R-:W-:-:S02]  /*4050*/  ULEA.HI UR4, UR9, UR11, URZ, 0x7 ;  /* 0x0000000b09047291 */ /* 0x000fc4000f8f38ff */
[----:B------:R-:W-:Y:S02]  /*4060*/  ULOP3.LUT UR5, UR5, 0x3fff, URZ, 0xc0, !UPT ;  /* 0x00003fff05057892 */ /* 0x000fe4000f8ec0ff */
[----:B------:R-:W-:Y:S02]  /*4070*/  USHF.R.S32.HI UR45, URZ, 0x7, UR4 ;  /* 0x00000007ff2d7899 */ /* 0x000fe40008011404 */
[----:B------:R-:W-:Y:S02]  /*4080*/  ULOP3.LUT UR37, UR5, 0x10000, URZ, 0xfc, !UPT ;  /* 0x0001000005257892 */ /* 0x000fe4000f8efcff */
[----:B------:R-:W-:Y:S02]  /*4090*/  UISETP.LT.AND UP0, UPT, UR45, 0x1, UPT ;  /* 0x000000012d00788c */ /* 0x000fe4000bf01270 */
[----:B------:R-:W-:Y:S02]  /*40a0*/  ULOP3.LUT UR10, UR10, 0x3fff, URZ, 0xc0, !UPT ;  /* 0x00003fff0a0a7892 */ /* 0x000fe4000f8ec0ff */
[----:B------:R-:W-:-:S02]  /*40b0*/  ULOP3.LUT UR8, UR8, 0x3fff, URZ, 0xc0, !UPT ;  /* 0x00003fff08087892 */ /* 0x000fc4000f8ec0ff */
[----:B------:R-:W-:Y:S02]  /*40c0*/  ULOP3.LUT UR6, UR6, 0x3fff, URZ, 0xc0, !UPT ;  /* 0x00003fff06067892 */ /* 0x000fe4000f8ec0ff */
[----:B------:R-:W-:Y:S01]  /*40d0*/  USEL UR46, UR45, 0x1, !UP0 ;  /* 0x000000012d2e7887 */ /* 0x000fe2000c000000 */
[----:B------:R-:W3:Y:S01]  /*40e0*/  LDCU UR43, c[0x0][0x374] ;  /* 0x00006e80ff2b77ac */ /* 0x000ee20008000800 */
[----:B------:R-:W-:Y:S02]  /*40f0*/  ULOP3.LUT UR34, UR10, 0x10000, URZ, 0xfc, !UPT ;  /* 0x000100000a227892 */ /* 0x000fe4000f8efcff */
[----:B------:R-:W-:Y:S01]  /*4100*/  ULOP3.LUT UR35, UR8, 0x10000, URZ, 0xfc, !UPT ;  /* 0x0001000008237892 */ /* 0x000fe2000f8efcff */
[----:B--2---:R-:W-:Y:S01]  /*4110*/  R2UR UR24, R0 ;  /* 0x00000000001872ca */ /* 0x004fe200000e0000 */
[----:B------:R-:W-:Y:S02]  /*4120*/  ULOP3.LUT UR36, UR6, 0x10000, URZ, 0xfc, !UPT ;  /* 0x0001000006247892 */ /* 0x000fe4000f8efcff */
[----:B------:R-:W-:-:S02]  /*4130*/  UIADD3 UR46, UPT, UPT, -UR46, URZ, URZ ;  /* 0x000000ff2e2e7290 */ /* 0x000fc4000fffe1ff */
[----:B------:R-:W-:Y:S01]  /*4140*/  UISETP.NE.AND UP4, UPT, UR39, 0x1, UPT ;  /* 0x000000012700788c */ /* 0x000fe2000bf85270 */
[----:B------:R-:W-:Y:S01]  /*4150*/  UMOV UR42, URZ ;  /* 0x000000ff002a7c82 */ /* 0x000fe20008000000 */
[----:B------:R-:W-:-:S06]  /*4160*/  UMOV UR20, URZ ;  /* 0x000000ff00147c82 */ /* 0x000fcc0008000000 */
[----:B------:R-:W-:Y:S02]  /*4170*/  UIADD3 UR30, UPT, UPT, UR24, 0x80, URZ ;  /* 0x00000080181e7890 */ /* 0x000fe4000fffe0ff */
[----:B------:R-:W-:Y:S02]  /*4180*/  UIADD3 UR32, UPT, UPT, UR24, -0x7fffff80, URZ ;  /* 0x8000008018207890 */ /* 0x000fe4000fffe0ff */
[----:B------:R-:W-:Y:S02]  /*4190*/  USHF.R.U32.HI UR5, URZ, 0x11, UR30 ;  /* 0x00000011ff057899 */ /* 0x000fe4000801161e */
[----:B------:R-:W-:Y:S02]  /*41a0*/  USHF.R.U32.HI UR4, URZ, 0x11, UR32 ;  /* 0x00000011ff047899 */ /* 0x000fe40008011620 */
[----:B------:R-:W-:Y:S02]  /*41b0*/  ULOP3.LUT UR5, UR5, 0x6000, URZ, 0xc0, !UPT ;  /* 0x0000600005057892 */ /* 0x000fe4000f8ec0ff */
[----:B------:R-:W-:-:S02]  /*41c0*/  ULOP3.LUT UR4, UR4, 0x6000, URZ, 0xc0, !UPT ;  /* 0x0000600004047892 */ /* 0x000fc4000f8ec0ff */
[----:B------:R-:W-:Y:S02]  /*41d0*/  UIADD3 UR49, UPT, UPT, UR24, 0x84, URZ ;  /* 0x0000008418317890 */ /* 0x000fe4000fffe0ff */
[----:B------:R-:W-:Y:S02]  /*41e0*/  ULOP3.LUT UR48, UR5, 0x890, URZ, 0xfc, !UPT ;  /* 0x0000089005307892 */ /* 0x000fe4000f8efcff */
[----:B-1-3--:R-:W-:-:S12]  /*41f0*/  ULOP3.LUT UR47, UR4, 0x890, URZ, 0xfc, !UPT ;  /* 0x00000890042f7892 */ /* 0x00afd8000f8efcff */
.L_x_85:
[C---:B------:R-:W-:Y:S02]  /*4200*/  LEA R2, R9.reuse, UR22, 0x3 ;  /* 0x0000001609027c11 */ /* 0x040fe4000f8e18ff */
[----:B------:R-:W-:Y:S02]  /*4210*/  SHF.L.U32 R0, R8, 0x1f, RZ ;  /* 0x0000001f08007819 */ /* 0x000fe400000006ff */
[----:B------:R-:W-:Y:S02]  /*4220*/  LEA R4, R9, UR22, 0x4 ;  /* 0x0000001609047c11 */ /* 0x000fe4000f8e20ff */
[----:B-1----:R-:W1:Y:S02]  /*4230*/  SYNCS.PHASECHK.TRANS64.TRYWAIT P0, [R2+URZ+0x140], R0 ;  /* 0x00014000020075a7 */ /* 0x002e6400080011ff */
[----:B-1-3--:R-:W-:Y:S05]  /*4240*/  @!P0 BRA `(.L_x_77) ;  /* 0x0000008000308947 */ /* 0x00afea0003800000 */
.L_x_208:
[----:B------:R-:W2:Y:S01]  /*4250*/  LDS.128 R4, [R4+0x1b0] ;  /* 0x0001b00004047984 */ /* 0x000ea20000000c00 */
[----:B------:R-:W-:Y:S01]  /*4260*/  @!PT LDS RZ, [RZ] ;  /* 0x00000000fffff984 */ /* 0x000fe20000000800 */
[----:B------:R-:W-:Y:S01]  /*4270*/  @!PT LDS RZ, [RZ] ;  /* 0x00000000fffff984 */ /* 0x000fe20000000800 */
[----:B------:R-:W-:Y:S01]  /*4280*/  @!PT LDS RZ, [RZ] ;  /* 0x00000000fffff984 */ /* 0x000fe20000000800 */
[----:B------:R-:W-:Y:S01]  /*4290*/  @!PT LDS RZ, [RZ] ;  /* 0x00000000fffff984 */ /* 0x000fe20000000800 */
[----:B------:R3:W-:Y:S06]  /*42a0*/  MEMBAR.ALL.CTA ;  /* 0x0000000000007992 */ /* 0x0007ec0000008000 */
[----:B---3--:R-:W3:Y:S01]  /*42b0*/  FENCE.VIEW.ASYNC.S ;  /* 0x00000000000073c6 */ /* 0x008ee20000000000 */
[----:B--2---:R-:W-:-:S13]  /*42c0*/  LOP3.LUT P0, RZ, R6, 0x1, RZ, 0xc0, !PT ;  /* 0x0000000106ff7812 */ /* 0x004fda000780c0ff */
[----:B---3--:R-:W-:Y:S01]  /*42d0*/  VOTEU.ANY UP3, P0 ;  /* 0x0000000000ff7886 */ /* 0x008fe20000060100 */
[----:B------:R-:W-:-:S13]  /*42e0*/  PLOP3.LUT P0, PT, PT, PT, UP3, 0x80, 0x8 ;  /* 0x000000000008781c */ /* 0x000fda0003f0f038 */
[----:B-1----:R-:W-:Y:S02]  /*42f0*/  @P0 MOV R0, R4 ;  /* 0x0000000400000202 */ /* 0x002fe40000000f00 */
[----:B------:R-:W-:Y:S02]  /*4300*/  @P0 LOP3.LUT R4, R5, 0xffff, RZ, 0xc0, !PT ;  /* 0x0000ffff05040812 */ /* 0x000fe400078ec0ff */
[----:B------:R-:W-:Y:S01]  /*4310*/  @P0 R2UR UR5, R0 ;  /* 0x00000000000502ca */ /* 0x000fe200000e0000 */
[----:B------:R-:W-:Y:S01]  /*4320*/  VIADD R0, R2, 0x150 ;  /* 0x0000015002007836 */ /* 0x000fe20000000000 */
[----:B------:R-:W-:-:S04]  /*4330*/  @P0 R2UR UR4, R4 ;  /* 0x00000000040402ca */ /* 0x000fc800000e0000 */
[----:B------:R-:W-:-:S04]  /*4340*/  PRMT R0, RZ, 0x654, R0 ;  /* 0x00000654ff007816 */ /* 0x000fc80000000000 */
[----:B------:R1:W-:Y:S03]  /*4350*/  SYNCS.ARRIVE.TRANS64.RED.A1T0 RZ, [R0+URZ], RZ ;  /* 0x000000ff00ff79a7 */ /* 0x0003e600081004ff */
[----:B------:R-:W-:Y:S02]  /*4360*/  @UP3 UMOV UR41, UR5 ;  /* 0x0000000500293c82 */ /* 0x000fe40008000000 */
[----:B------:R-:W-:Y:S01]  /*4370*/  @UP3 UMOV UR38, UR4 ;  /* 0x0000000400263c82 */ /* 0x000fe20008000000 */
[----:B------:R-:W-:Y:S05]  /*4380*/  BRA.U !UP5, `(.L_x_78) ;  /* 0x000000010dd07547 */ /* 0x000fea000b800000 */
[----:B------:R-:W2:Y:S01]  /*4390*/  LDCU.128 UR12, c[0x0][0xf10] ;  /* 0x0001e200ff0c77ac */ /* 0x000ea20008000c00 */
[----:B------:R-:W3:Y:S01]  /*43a0*/  LDCU UR26, c[0x0][0xf20] ;  /* 0x0001e400ff1a77ac */ /* 0x000ee20008000800 */
[----:B------:R-:W4:Y:S01]  /*43b0*/  LDCU UR23, c[0x0][0xf0c] ;  /* 0x0001e180ff1777ac */ /* 0x000f220008000800 */
[----:B------:R-:W1:Y:S01]  /*43c0*/  LDCU.64 UR8, c[0x0][0xf28] ;  /* 0x0001e500ff0877ac */ /* 0x000e620008000a00 */
[----:B--2---:R-:W-:Y:S02]  /*43d0*/  UIMAD.WIDE.U32 UR6, UR43, UR15, URZ ;  /* 0x0000000f2b0672a5 */ /* 0x004fe4000f8e00ff */
[----:B------:R-:W-:Y:S02]  /*43e0*/  UIMAD.WIDE.U32 UR4, UR44, UR12, URZ ;  /* 0x0000000c2c0472a5 */ /* 0x000fe4000f8e00ff */
[----:B------:R-:W-:Y:S02]  /*43f0*/  UISETP.NE.AND UP0, UPT, UR14, 0x1, UPT ;  /* 0x000000010e00788c */ /* 0x000fe4000bf05270 */
[----:B------:R-:W-:Y:S01]  /*4400*/  UIMAD.WIDE.U32 UR18, UR38, UR15, URZ ;  /* 0x0000000f261272a5 */ /* 0x000fe2000f8e00ff */
[----:B------:R-:W-:-:S02]  /*4410*/  UMOV UR6, UR7 ;  /* 0x0000000700067c82 */ /* 0x000fc40008000000 */
[----:B------:R-:W-:Y:S01]  /*4420*/  UMOV UR4, UR5 ;  /* 0x0000000500047c82 */ /* 0x000fe20008000000 */
[----:B---3--:R-:W-:Y:S02]  /*4430*/  USHF.R.U32.HI UR6, URZ, UR26, UR6 ;  /* 0x0000001aff067299 */ /* 0x008fe40008011606 */
[----:B----4-:R-:W-:Y:S02]  /*4440*/  UISETP.NE.AND UP1, UPT, UR23, 0x1, UPT ;  /* 0x000000011700788c */ /* 0x010fe4000bf25270 */
[----:B------:R-:W-:Y:S02]  /*4450*/  USHF.R.U32.HI UR4, URZ, UR13, UR4 ;  /* 0x0000000dff047299 */ /* 0x000fe40008011604 */
[----:B------:R-:W-:Y:S02]  /*4460*/  USEL UR5, UR43, UR6, !UP0 ;  /* 0x000000062b057287 */ /* 0x000fe4000c000000 */
[----:B------:R-:W-:Y:S02]  /*4470*/  USEL UR6, UR44, UR4, !UP1 ;  /* 0x000000042c067287 */ /* 0x000fe4000c800000 */
[----:B-1----:R-:W-:Y:S01]  /*4480*/  UIMAD.WIDE.U32 UR10, UR5, UR8, URZ ;  /* 0x00000008050a72a5 */ /* 0x002fe2000f8e00ff */
[----:B------:R-:W-:Y:S01]  /*4490*/  UMOV UR4, UR19 ;  /* 0x0000001300047c82 */ /* 0x000fe20008000000 */
[----:B------:R-:W-:-:S02]  /*44a0*/  UIMAD.WIDE.U32 UR16, UR41, UR12, URZ ;  /* 0x0000000c291072a5 */ /* 0x000fc4000f8e00ff */
        /* <DEDUP_REMOVED lines=34> */
.L_x_78:
[----:B------:R-:W2:Y:S02]  /*46d0*/  LDCU UR4, c[0x0][0xf30] ;  /* 0x0001e600ff0477ac */ /* 0x000ea40008000800 */
[----:B--2---:R-:W-:-:S09]  /*46e0*/  UISETP.NE.AND UP0, UPT, UR4, 0x1, UPT ;  /* 0x000000010400788c */ /* 0x004fd2000bf05270 */
[----:B------:R-:W-:Y:S05]  /*46f0*/  BRA.U UP0, `(.L_x_79) ;  /* 0x00000001003c7547 */ /* 0x000fea000b800000 */
        /* <DEDUP_REMOVED lines=13> */
[----:B------:R-:W-:-:S04]  /*47d0*/  UIADD3 UR4, UPT, UPT, UR5, -UR4, URZ ;  /* 0x8000000405047290 */ /* 0x000fc8000fffe0ff */
[----:B------:R-:W-:-:S12]  /*47e0*/  UIMAD UR38, UR4, UR10, UR38 ;  /* 0x0000000a042672a4 */ /* 0x000fd8000f8e0226 */
.L_x_79:
[----:B------:R-:W2:Y:S01]  /*47f0*/  LDCU UR4, c[0x0][0x38c] ;  /* 0x00007180ff0477ac */ /* 0x000ea20008000800 */
[----:B------:R-:W-:Y:S02]  /*4800*/  PLOP3.LUT P1, PT, PT, PT, PT, 0x80, 0x8 ;  /* 0x000000000008781c */ /* 0x000fe40003f2f070 */
[----:B------:R-:W-:Y:S01]  /*4810*/  SHF.L.U32 R2, R10, 0x1f, RZ ;  /* 0x0000001f0a027819 */ /* 0x000fe200000006ff */
[----:B------:R-:W-:Y:S02]  /*4820*/  ULEA UR40, UR42, UR22, 0x3 ;  /* 0x000000162a287291 */ /* 0x000fe4000f8e18ff */
[----:B------:R-:W-:Y:S02]  /*4830*/  ULEA UR23, UR42, UR24, 0x6 ;  /* 0x000000182a177291 */ /* 0x000fe4000f8e30ff */
[----:B--2---:R-:W-:-:S06]  /*4840*/  UISETP.GE.AND UP0, UPT, UR4, 0x1, UPT ;  /* 0x000000010400788c */ /* 0x004fcc000bf06270 */
[----:B------:R-:W-:-:S05]  /*4850*/  PLOP3.LUT P0, PT, PT, PT, UP0, 0x80, 0x8 ;  /* 0x000000000008781c */ /* 0x000fca0003f0f008 */
[----:B------:R-:W-:-:S08]  /*4860*/  @UP0 ULEA UR4, UR20, UR22, 0x3 ;  /* 0x0000001614040291 */ /* 0x000fd0000f8e18ff */
[----:B-1----:R-:W-:-:S04]  /*4870*/  @P0 SHF.L.U32 R0, R3, 0x1f, RZ ;  /* 0x0000001f03000819 */ /* 0x002fc800000006ff */
[----:B------:R1:W2:Y:S01]  /*4880*/  @P0 SYNCS.PHASECHK.TRANS64.TRYWAIT P1, [UR4], R0 ;  /* 0x00000000ff0005a7 */ /* 0x0002a20008021104 */
[----:B------:R-:W-:-:S04]  /*4890*/  ULEA.HI UR4, UR21, UR21, URZ, 0x1 ;  /* 0x0000001515047291 */ /* 0x000fc8000f8f08ff */
[----:B------:R-:W-:-:S04]  /*48a0*/  ULOP3.LUT UR4, UR4, 0x7ffffffe, URZ, 0xc0, !UPT ;  /* 0x7ffffffe04047892 */ /* 0x000fc8000f8ec0ff */
[----:B------:R-:W-:-:S04]  /*48b0*/  UIADD3 UR4, UPT, UPT, -UR4, UR21, URZ ;  /* 0x0000001504047290 */ /* 0x000fc8000fffe1ff */
[----:B------:R-:W-:Y:S01]  /*48c0*/  ULEA UR31, UR4, UR49, 0x1 ;  /* 0x00000031041f7291 */ /* 0x000fe2000f8e08ff */
[----:B------:R-:W3:Y:S02]  /*48d0*/  SYNCS.PHASECHK.TRANS64.TRYWAIT P0, [UR40+0x170], R2 ;  /* 0x00017002ff0075a7 */ /* 0x000ee40008001128 */
[----:B-123--:R-:W-:Y:S09]  /*48e0*/  @!P0 BRA `(.L_x_80) ;  /* 0x00000078009c8947 */ /* 0x00eff20003800000 */
.L_x_210:
[----:B------:R-:W-:Y:S01]  /*48f0*/  IADD3 R9, PT, PT, R9, 0x1, RZ ;  /* 0x0000000109097810 */ /* 0x000fe20007ffe0ff */
[----:B------:R-:W-:Y:S06]  /*4900*/  BRA.U !UP0, `(.L_x_81) ;  /* 0x0000000108e07547 */ /* 0x000fec000b800000 */
[----:B------:R-:W-:Y:S02]  /*4910*/  ULOP3.LUT UR33, UR31, 0x80000000, URZ, 0x3c, !UPT ;  /* 0x800000001f217892 */ /* 0x000fe4000f8e3cff */
[----:B------:R-:W-:Y:S02]  /*4920*/  USHF.R.U32.HI UR5, URZ, 0x1a, UR31 ;  /* 0x0000001aff057899 */ /* 0x000fe4000801161f */
[----:B------:R-:W-:Y:S02]  /*4930*/  USHF.R.U32.HI UR4, URZ, 0x1a, UR33 ;  /* 0x0000001aff047899 */ /* 0x000fe40008011621 */
[----:B------:R-:W-:Y:S02]  /*4940*/  ULOP3.LUT UR5, UR5, 0x30, URZ, 0xc0, !UPT ;  /* 0x0000003005057892 */ /* 0x000fe4000f8ec0ff */
[----:B------:R-:W-:Y:S02]  /*4950*/  ULOP3.LUT UR4, UR4, 0x30, URZ, 0xc0, !UPT ;  /* 0x0000003004047892 */ /* 0x000fe4000f8ec0ff */
[----:B------:R-:W-:-:S02]  /*4960*/  ULOP3.LUT UR5, UR5, 0x480, URZ, 0xfc, !UPT ;  /* 0x0000048005057892 */ /* 0x000fc4000f8efcff */
[----:B------:R-:W-:Y:S01]  /*4970*/  ULOP3.LUT UR26, UR4, 0x480, URZ, 0xfc, !UPT ;  /* 0x00000480041a7892 */ /* 0x000fe2000f8efcff */
[----:B------:R-:W-:Y:S01]  /*4980*/  UMOV UR21, URZ ;  /* 0x000000ff00157c82 */ /* 0x000fe20008000000 */
[----:B------:R-:W-:Y:S02]  /*4990*/  UMOV UR19, UR46 ;  /* 0x0000002e00137c82 */ /* 0x000fe40008000000 */
[----:B------:R-:W-:Y:S01]  /*49a0*/  UPRMT UR27, UR26, 0x5410, UR47 ;  /* 0x000054101a1b7896 */ /* 0x000fe2000800002f */
[----:B------:R-:W-:Y:S01]  /*49b0*/  UMOV UR18, UR45 ;  /* 0x0000002d00127c82 */ /* 0x000fe20008000000 */
[----:B------:R-:W-:Y:S01]  /*49c0*/  UMOV UR4, UR20 ;  /* 0x0000001400047c82 */ /* 0x000fe20008000000 */
[----:B------:R-:W-:Y:S01]  /*49d0*/  UPRMT UR29, UR5, 0x5410, UR48 ;  /* 0x00005410051d7896 */ /* 0x000fe20008000030 */
[----:B------:R-:W-:Y:S01]  /*49e0*/  UMOV UR28, URZ ;  /* 0x000000ff001c7c82 */ /* 0x000fe20008000000 */
[----:B------:R-:W-:-:S10]  /*49f0*/  UMOV UR26, URZ ;  /* 0x000000ff001a7c82 */ /* 0x000fd40008000000 */
.L_x_84:
[----:B------:R-:W-:Y:S02]  /*4a00*/  UIADD3 UR19, UPT, UPT, UR19, 0x1, URZ ;  /* 0x0000000113137890 */ /* 0x000fe4000fffe0ff */
[----:B--2---:R-:W-:Y:S02]  /*4a10*/  ULEA UR7, UR4, UR22, 0x3 ;  /* 0x0000001604077291 */ /* 0x004fe4000f8e18ff */
[----:B------:R-:W-:Y:S01]  /*4a20*/  UISETP.NE.AND UP2, UPT, UR19, URZ, UPT ;  /* 0x000000ff1300728c */ /* 0x000fe2000bf45270 */
[----:B---3--:R-:W-:Y:S10]  /*4a30*/  @P1 BRA `(.L_x_82) ;  /* 0x00000000000c1947 */ /* 0x008ff40003800000 */
[----:B-1----:R-:W-:Y:S04]  /*4a40*/  SHF.L.U32 R2, R3, 0x1f, RZ ;  /* 0x0000001f03027819 */ /* 0x002fe800000006ff */
[----:B------:R-:W1:Y:S02]  /*4a50*/  SYNCS.PHASECHK.TRANS64.TRYWAIT P0, [UR7], R2 ;  /* 0x00000002ff0075a7 */ /* 0x000e640008001107 */
[----:B-1----:R-:W-:Y:S05]  /*4a60*/  @!P0 BRA `(.L_x_83) ;  /* 0x0000007800548947 */ /* 0x002fea0003800000 */
.L_x_82:
[----:B------:R-:W-:Y:S01]  /*4a70*/  UISETP.NE.AND UP0, UPT, UR18, 0x1, UPT ;  /* 0x000000011200788c */ /* 0x000fe2000bf05270 */
[----:B------:R-:W-:Y:S01]  /*4a80*/  PLOP3.LUT P1, PT, PT, PT, PT, 0x80, 0x8 ;  /* 0x000000000008781c */ /* 0x000fe20003f2f070 */
[----:B------:R-:W-:Y:S02]  /*4a90*/  UIADD3 UR5, UPT, UPT, UR4, 0x1, URZ ;  /* 0x0000000104057890 */ /* 0x000fe4000fffe0ff */
[----:B------:R-:W-:Y:S02]  /*4aa0*/  ULEA UR12, UR4, UR35, 0x8 ;  /* 0x00000023040c7291 */ /* 0x000fe4000f8e40ff */
[----:B------:R-:W-:Y:S01]  /*4ab0*/  UISETP.NE.AND UP1, UPT, UR5, 0x10, UPT ;  /* 0x000000100500788c */ /* 0x000fe2000bf25270 */
[----:B------:R-:W-:Y:S01]  /*4ac0*/  PLOP3.LUT P0, PT, PT, PT, UP0, 0x80, 0x8 ;  /* 0x000000000008781c */ /* 0x000fe20003f0f008 */
[----:B------:R-:W-:Y:S02]  /*4ad0*/  ULEA UR10, UR4, UR34, 0x9 ;  /* 0x00000022040a7291 */ /* 0x000fe4000f8e48ff */
[----:B------:R-:W-:Y:S02]  /*4ae0*/  USEL UR6, URZ, 0x1, UP1 ;  /* 0x00000001ff067887 */ /* 0x000fe40008800000 */
[----:B------:R-:W-:Y:S02]  /*4af0*/  USEL UR20, UR5, URZ, UP1 ;  /* 0x000000ff05147287 */ /* 0x000fe40008800000 */
[----:B------:R-:W-:Y:S02]  /*4b00*/  ULEA UR16, UR4, UR36, 0x5 ;  /* 0x0000002404107291 */ /* 0x000fe4000f8e28ff */
[----:B------:R-:W-:Y:S01]  /*4b10*/  @UP0 ULEA UR5, UR20, UR22, 0x3 ;  /* 0x0000001614050291 */ /* 0x000fe2000f8e18ff */
[----:B------:R-:W-:Y:S01]  /*4b20*/  LOP3.LUT R3, R3, UR6, RZ, 0x3c, !PT ;  /* 0x0000000603037c12 */ /* 0x000fe2000f8e3cff */
[----:B------:R-:W-:Y:S02]  /*4b30*/  UISETP.NE.U32.AND UP0, UPT, UR21, URZ, UPT ;  /* 0x000000ff1500728c */ /* 0x000fe4000bf05070 */
[----:B------:R-:W-:Y:S01]  /*4b40*/  ULEA UR14, UR4, UR37, 0x5 ;  /* 0x00000025040e7291 */ /* 0x000fe2000f8e28ff */
[----:B-1----:R-:W-:Y:S01]  /*4b50*/  @P0 SHF.L.U32 R0, R3, 0x1f, RZ ;  /* 0x0000001f03000819 */ /* 0x002fe200000006ff */
[----:B------:R-:W-:Y:S02]  /*4b60*/  UIADD3 UR8, UPT, UPT, UR12, 0x2, URZ ;  /* 0x000000020c087890 */ /* 0x000fe4000fffe0ff */
[----:B------:R-:W-:Y:S01]  /*4b70*/  UIADD3 UR6, UPT, UPT, UR10, 0x2, URZ ;  /* 0x000000020a067890 */ /* 0x000fe2000fffe0ff */
[----:B------:R2:W3:Y:S01]  /*4b80*/  @P0 SYNCS.PHASECHK.TRANS64.TRYWAIT P1, [UR5], R0 ;  /* 0x00000000ff0005a7 */ /* 0x0004e20008021105 */
[----:B------:R-:W-:Y:S02]  /*4b90*/  UIADD3 UR5, UPT, UPT, UR7, 0x80, URZ ;  /* 0x0000008007057890 */ /* 0x000fe4000fffe0ff */
[----:B------:R-:W-:Y:S01]  /*4ba0*/  UIADD3 UR18, UPT, UPT, UR18, -0x1, URZ ;  /* 0xffffffff12127890 */ /* 0x000fe2000fffe0ff */
[----:B------:R-:W-:Y:S01]  /*4bb0*/  UMOV UR17, 0x4008 ;  /* 0x0000400800117882 */ /* 0x000fe20000000000 */
[----:B------:R-:W-:Y:S01]  /*4bc0*/  UMOV UR15, 0x4008 ;  /* 0x00004008000f7882 */ /* 0x000fe20000000000 */
[----:B------:R2:W-:Y:S01]  /*4bd0*/  UTCCP.T.S.4x32dp128bit tmem[UR24+0x80], gdesc[UR16] ;  /* 0x00008010180079e7 */ /* 0x0005e20009100000 */
[----:B------:R2:W-:Y:S01]  /*4be0*/  UTCCP.T.S.4x32dp128bit tmem[UR24+0x84], gdesc[UR14] ;  /* 0x0000840e180079e7 */ /* 0x0005e20009100000 */
[----:B------:R-:W-:Y:S01]  /*4bf0*/  UMOV UR13, 0x80004020 ;  /* 0x80004020000d7882 */ /* 0x000fe20000000000 */
[----:B------:R-:W-:Y:S01]  /*4c00*/  UMOV UR11, 0x80004020 ;  /* 0x80004020000b7882 */ /* 0x000fe20000000000 */
[----:B------:R-:W-:Y:S01]  /*4c10*/  UMOV UR9, 0x80004020 ;  /* 0x8000402000097882 */ /* 0x000fe20000000000 */
[----:B------:R2:W-:Y:S01]  /*4c20*/  UTCOMMA gdesc[UR10], gdesc[UR12], tmem[UR23], tmem[UR28], idesc[UR29], tmem[UR30], UP0 ;  /* 0xc01e1c0c0a0075ea */ /* 0x0005e20008000017 */
[----:B------:R-:W-:Y:S01]  /*4c30*/  UMOV UR7, 0x80004020 ;  /* 0x8000402000077882 */ /* 0x000fe20000000000 */
[----:B------:R-:W-:Y:S01]  /*4c40*/  UMOV UR21, 0x1 ;  /* 0x0000000100157882 */ /* 0x000fe20000000000 */
[----:B------:R2:W-:Y:S01]  /*4c50*/  UTCOMMA gdesc[UR6], gdesc[UR8], tmem[UR23], tmem[UR26], idesc[UR27], tmem[UR32], UPT ;  /* 0xc0201a08060075ea */ /* 0x0005e2000b800017 */
[----:B------:R2:W-:Y:S01]  /*4c60*/  UTCBAR.MULTICAST [UR5], URZ, UR25 ;  /* 0x000000ff050073e9 */ /* 0x0005e20008000819 */
[----:B------:R-:W-:Y:S01]  /*4c70*/  UMOV UR4, UR20 ;  /* 0x0000001400047c82 */ /* 0x000fe20008000000 */
[----:B------:R-:W-:Y:S05]  /*4c80*/  BRA.U UP2, `(.L_x_84) ;  /* 0xfffffffd025c7547 */ /* 0x000fea000b83ffff */
.L_x_81:
[----:B--2---:R-:W-:Y:S01]  /*4c90*/  UIADD3 UR5, UPT, UPT, UR40, 0x160, URZ ;  /* 0x0000016028057890 */ /* 0x004fe2000fffe0ff */
[----:B------:R-:W-:Y:S01]  /*4ca0*/  R2UR UR6, R91 ;  /* 0x000000005b0672ca */ /* 0x000fe200000e0000 */
[----:B------:R-:W-:Y:S01]  /*4cb0*/  UIADD3 UR4, UPT, UPT, UR42, 0x1, URZ ;  /* 0x000000012a047890 */ /* 0x000fe2000fffe0ff */
[----:B------:R-:W-:-:S03]  /*4cc0*/  ISETP.NE.AND P0, PT, R9, 0x2, PT ;  /* 0x000000020900780c */ /* 0x000fc60003f05270 */
[----:B------:R-:W-:Y:S01]  /*4cd0*/  UISETP.NE.AND UP0, UPT, UR4, 0x2, UPT ;  /* 0x000000020400788c */ /* 0x000fe2000bf05270 */
[----:B-1----:R-:W-:Y:S02]  /*4ce0*/  SEL R0, RZ, 0x1, P0 ;  /* 0x00000001ff007807 */ /* 0x002fe40000000000 */
[----:B------:R1:W-:Y:S01]  /*4cf0*/  UTCBAR [UR5], URZ ;  /* 0x000000ff050073e9 */ /* 0x0003e200080000ff */
[----:B------:R-:W-:Y:S01]  /*4d00*/  SEL R9, R9, RZ, P0 ;  /* 0x000000ff09097207 */ /* 0x000fe20000000000 */
[----:B------:R-:W-:Y:S01]  /*4d10*/  USEL UR42, UR4, URZ, UP0 ;  /* 0x000000ff042a7287 */ /* 0x000fe20008000000 */
[----:B------:R-:W-:Y:S02]  /*4d20*/  LOP3.LUT R8, R8, R0, RZ, 0x3c, !PT ;  /* 0x0000000008087212 */ /* 0x000fe400078e3cff */
[----:B------:R-:W-:Y:S02]  /*4d30*/  UIADD3 UR21, UPT, UPT, UR38, UR6, URZ ;  /* 0x0000000626157290 */ /* 0x000fe4000fffe0ff */
[----:B------:R-:W-:-:S06]  /*4d40*/  USEL UR6, URZ, 0x1, UP0 ;  /* 0x00000001ff067887 */ /* 0x000fcc0008000000 */
[----:B------:R-:W-:Y:S01]  /*4d50*/  LOP3.LUT R10, R10, UR6, RZ, 0x3c, !PT ;  /* 0x000000060a0a7c12 */ /* 0x000fe2000f8e3cff */
[----:B------:R-:W-:Y:S06]  /*4d60*/  BRA.U UP3, `(.L_x_85) ;  /* 0xfffffff503247547 */ /* 0x000fec000b83ffff */
[----:B------:R-:W2:Y:S01]  /*4d70*/  S2UR UR7, SR_CgaCtaId ;  /* 0x00000000000779c3 */ /* 0x000ea20000008800 */
[----:B------:R-:W-:Y:S01]  /*4d80*/  ELECT P0, URZ, PT ;  /* 0x0000000000ff782f */ /* 0x000fe20003800000 */
[----:B------:R-:W-:Y:S01]  /*4d90*/  IMAD.MOV.U32 R0, RZ, RZ, 0x1 ;  /* 0x00000001ff007424 */ /* 0x000fe200078e00ff */
[----:B------:R-:W-:Y:S01]  /*4da0*/  UIADD3 UR22, UPT, UPT, UR22, 0x170, URZ ;  /* 0x0000017016167890 */ /* 0x000fe2000fffe0ff */
[----:B------:R-:W-:Y:S01]  /*4db0*/  SHF.L.U32 R2, R10, 0x1f, RZ ;  /* 0x0000001f0a027819 */ /* 0x000fe200000006ff */
[----:B------:R-:W-:-:S03]  /*4dc0*/  UMOV UR4, 0x40 ;  /* 0x0000004000047882 */ /* 0x000fc60000000000 */
[----:B------:R-:W-:Y:S01]  /*4dd0*/  UVIRTCOUNT.DEALLOC.SMPOOL 0x80 ;  /* 0x000000800000784c */ /* 0x000fe20000000000 */
[----:B--2---:R-:W-:Y:S02]  /*4de0*/  ULEA UR7, UR7, UR4, 0x18 ;  /* 0x0000000407077291 */ /* 0x004fe4000f8ec0ff */
[----:B------:R-:W-:-:S07]  /*4df0*/  ULEA UR4, UR42, UR22, 0x3 ;  /* 0x000000162a047291 */ /* 0x000fce000f8e18ff */
[----:B------:R2:W-:Y:S02]  /*4e00*/  @P0 STS.U8 [UR7+0x1c], R0 ;  /* 0x00001c00ff000988 */ /* 0x0005e40008000007 */
[----:B------:R-:W4:Y:S02]  /*4e10*/  SYNCS.PHASECHK.TRANS64.TRYWAIT P0, [UR4], R2 ;  /* 0x00000002ff0075a7 */ /* 0x000f240008001104 */
[----:B--2-4-:R-:W-:Y:S05]  /*4e20*/  @!P0 BRA `(.L_x_86) ;  /* 0x00000074007c8947 */ /* 0x014fea0003800000 */
.L_x_213:
[----:B------:R-:W-:-:S04]  /*4e30*/  UIADD3 UR4, UPT, UPT, UR42, 0x1, URZ ;  /* 0x000000012a047890 */ /* 0x000fc8000fffe0ff */
[----:B------:R-:W-:-:S04]  /*4e40*/  UISETP.NE.AND UP0, UPT, UR4, 0x2, UPT ;  /* 0x000000020400788c */ /* 0x000fc8000bf05270 */
[----:B-1----:R-:W-:Y:S02]  /*4e50*/  USEL UR5, URZ, 0x1, UP0 ;  /* 0x00000001ff057887 */ /* 0x002fe40008000000 */
[----:B------:R-:W-:-:S04]  /*4e60*/  USEL UR4, UR4, URZ, UP0 ;  /* 0x000000ff04047287 */ /* 0x000fc80008000000 */
[----:B------:R-:W-:Y:S01]  /*4e70*/  ULEA UR4, UR4, UR22, 0x3 ;  /* 0x0000001604047291 */ /* 0x000fe2000f8e18ff */
[----:B--2---:R-:W-:-:S04]  /*4e80*/  LOP3.LUT R2, R10, UR5, RZ, 0x3c, !PT ;  /* 0x000000050a027c12 */ /* 0x004fc8000f8e3cff */
[----:B------:R-:W-:-:S04]  /*4e90*/  SHF.L.U32 R2, R2, 0x1f, RZ ;  /* 0x0000001f02027819 */ /* 0x000fc800000006ff */
[----:B------:R-:W1:Y:S02]  /*4ea0*/  SYNCS.PHASECHK.TRANS64.TRYWAIT P0, [UR4], R2 ;  /* 0x00000002ff0075a7 */ /* 0x000e640008001104 */
[----:B-1----:R-:W-:Y:S05]  /*4eb0*/  @!P0 BRA `(.L_x_87) ;  /* 0x0000007400708947 */ /* 0x002fea0003800000 */
.L_x_215:
[----:B------:R-:W-:Y:S01]  /*4ec0*/  NOP ;  /* 0x0000000000007918 */ /* 0x000fe20000000000 */
[----:B-1----:R-:W1:Y:S01]  /*4ed0*/  LDS R0, [UR7+0x14] ;  /* 0x00001407ff007984 */ /* 0x002e620008000800 */
[----:B------:R-:W-:Y:S01]  /*4ee0*/  ULOP3.LUT UR4, UR24, 0xffff, URZ, 0xc0, !UPT ;  /* 0x0000ffff18047892 */ /* 0x000fe2000f8ec0ff */
[----:B------:R-:W-:Y:S01]  /*4ef0*/  UMOV UR5, 0xffff ;  /* 0x0000ffff00057882 */ /* 0x000fe20000000000 */
[----:B------:R-:W-:Y:S02]  /*4f00*/  UMOV UR6, 0x1 ;  /* 0x0000000100067882 */ /* 0x000fe40000000000 */
[----:B------:R-:W-:-:S04]  /*4f10*/  USHF.R.U32.HI UR4, URZ, 0x5, UR4 ;  /* 0x00000005ff047899 */ /* 0x000fc80008011604 */
[----:B------:R-:W-:Y:S02]  /*4f20*/  USHF.L.U32 UR5, UR5, UR4, URZ ;  /* 0x0000000405057299 */ /* 0x000fe400080006ff */
[----:B------:R-:W-:-:S04]  /*4f30*/  USHF.L.U32 UR4, UR6, UR4, URZ ;  /* 0x0000000406047299 */ /* 0x000fc800080006ff */
[----:B-1----:R-:W-:-:S04]  /*4f40*/  LOP3.LUT R0, R0, UR5, RZ, 0xc0, !PT ;  /* 0x0000000500007c12 */ /* 0x002fc8000f8ec0ff */
[----:B------:R-:W-:-:S13]  /*4f50*/  ISETP.NE.AND P0, PT, R0, UR5, PT ;  /* 0x0000000500007c0c */ /* 0x000fda000bf05270 */
[----:B------:R-:W-:Y:S05]  /*4f60*/  @P0 BRA `(.L_x_88) ;  /* 0x0000000000580947 */ /* 0x000fea0003800000 */
[----:B------:R-:W1:Y:S02]  /*4f70*/  LDS R0, [UR7+0x18] ;  /* 0x00001807ff007984 */ /* 0x000e640008000800 */
[----:B-1----:R-:W-:-:S04]  /*4f80*/  LOP3.LUT R0, R0, UR4, RZ, 0xc0, !PT ;  /* 0x0000000400007c12 */ /* 0x002fc8000f8ec0ff */
[----:B------:R-:W-:-:S13]  /*4f90*/  ISETP.NE.AND P0, PT, R0, UR4, PT ;  /* 0x0000000400007c0c */ /* 0x000fda000bf05270 */
[----:B------:R-:W-:Y:S05]  /*4fa0*/  @P0 BRA `(.L_x_89) ;  /* 0x00000000003c0947 */ /* 0x000fea0003800000 */
[----:B------:R-:W1:Y:S01]  /*4fb0*/  S2R R2, SR_LANEID ;  /* 0x0000000000027919 */ /* 0x000e620000000000 */
[----:B------:R-:W-:-:S06]  /*4fc0*/  ULOP3.LUT UR5, URZ, UR5, URZ, 0x33, !UPT ;  /* 0x00000005ff057292 */ /* 0x000fcc000f8e33ff */
[----:B------:R-:W-:-:S04]  /*4fd0*/  IMAD.U32 R0, RZ, RZ, UR5 ;  /* 0x00000005ff007e24 */ /* 0x000fc8000f8e00ff */
[----:B------:R2:W4:Y:S02]  /*4fe0*/  REDUX UR8, R0 ;  /* 0x00000000000873c4 */ /* 0x0005240000000000 */
[----:B------:R1:W-:Y:S01]  /*4ff0*/  UTCATOMSWS.AND URZ, UR5 ;  /* 0x0000000500ff79e3 */ /* 0x0003e20008000000 */
[----:B--2---:R-:W-:Y:S01]  /*5000*/  LOP3.LUT R0, RZ, UR4, RZ, 0x33, !PT ;  /* 0x00000004ff007c12 */ /* 0x004fe2000f8e33ff */
[----:B------:R-:W-:Y:S02]  /*5010*/  VOTEU.ANY UR4, UPT, PT ;  /* 0x0000000000047886 */ /* 0x000fe400038e0100 */
[----:B------:R-:W-:Y:S02]  /*5020*/  UFLO.U32 UR4, UR4 ;  /* 0x00000004000472bd */ /* 0x000fe400080e0000 */
[----:B------:R-:W2:Y:S04]  /*5030*/  REDUX UR6, R0 ;  /* 0x00000000000673c4 */ /* 0x000ea80000000000 */
[----:B-1----:R-:W-:-:S02]  /*5040*/  ISETP.EQ.U32.AND P0, PT, R2, UR4, PT ;  /* 0x0000000402007c0c */ /* 0x002fc4000bf02070 */
[----:B----4-:R-:W-:-:S11]  /*5050*/  MOV R2, UR8 ;  /* 0x0000000800027c02 */ /* 0x010fd60008000f00 */
[----:B------:R1:W-:Y:S01]  /*5060*/  @P0 ATOMS.AND RZ, [UR7+0x14], R2 ;  /* 0x00001402ffff098c */ /* 0x0003e2000a800007 */
[----:B--2---:R-:W-:-:S05]  /*5070*/  IMAD.U32 R0, RZ, RZ, UR6 ;  /* 0x00000006ff007e24 */ /* 0x004fca000f8e00ff */
[----:B------:R1:W-:Y:S01]  /*5080*/  @P0 ATOMS.AND RZ, [UR7+0x18], R0 ;  /* 0x00001800ffff098c */ /* 0x0003e2000a800007 */
[----:B------:R-:W-:Y:S05]  /*5090*/  BRA `(.L_x_90) ;  /* 0x0000000000147947 */ /* 0x000fea0003800000 */
.L_x_89:
[----:B------:R-:W-:Y:S02]  /*50a0*/  MOV R2, 0x50c0 ;  /* 0x000050c000027802 */ /* 0x000fe40000000f00 */
[----:B---3-5:R-:W-:Y:S05]  /*50b0*/  CALL.REL.NOINC `($__internal_0_$__cuda_sm10x_tcgen05_guardrail_trap_col_being_dealloced_not_returned_by_alloc) ;  /* 0x00000078003c7944 */ /* 0x028fea0003c00000 */
[----:B------:R-:W-:Y:S05]  /*50c0*/  BRA `(.L_x_90) ;  /* 0x0000000000087947 */ /* 0x000fea0003800000 */
.L_x_88:
[----:B------:R-:W-:Y:S02]  /*50d0*/  MOV R2, 0x50f0 ;  /* 0x000050f000027802 */ /* 0x000fe40000000f00 */
[----:B---3-5:R-:W-:Y:S05]  /*50e0*/  CALL.REL.NOINC `($__internal_2_$__cuda_sm10x_tcgen05_guardrail_trap_unallocated_columns_being_dealloced) ;  /* 0x0000007800487944 */ /* 0x028fea0003c00000 */
.L_x_90:
[----:B------:R-:W-:Y:S01]  /*50f0*/  NOP ;  /* 0x0000000000007918 */ /* 0x000fe20000000000 */
[----:B------:R-:W-:Y:S05]  /*5100*/  EXIT ;  /* 0x000000000000794d */ /* 0x000fea0003800000 */
.L_x_72:
[----:B------:R-:W-:-:S09]  /*5110*/  UISETP.NE.OR UP0, UPT, UR20, 0x3, !UP4 ;  /* 0x000000031400788c */ /* 0x000fd2000e705670 */
[----:B------:R-:W-:Y:S05]  /*5120*/  BRA.U UP0, `(.L_x_91) ;  /* 0x0000001500607547 */ /* 0x000fea000b800000 */
[----:B------:R-:W2:Y:S01]  /*5130*/  LDCU UR38, c[0x0][0x370] ;  /* 0x00006e00ff2677ac */ /* 0x000ea20008000800 */
[----:B------:R-:W3:Y:S01]  /*5140*/  LDC.64 R16, c[0x0][0x348] ;  /* 0x0000d200ff107b82 */ /* 0x000ee20000000a00 */
[----:B------:R-:W-:Y:S02]  /*5150*/  HFMA2 R13, -RZ, RZ, 0, 0 ;  /* 0x00000000ff0d7431 */ /* 0x000fe400000001ff */
[----:B------:R-:W-:Y:S01]  /*5160*/  IMAD.MOV.U32 R15, RZ, RZ, 0x1 ;  /* 0x00000001ff0f7424 */ /* 0x000fe200078e00ff */
[----:B------:R-:W2:Y:S01]  /*5170*/  LDCU.128 UR32, c[0x0][0xf10] ;  /* 0x0001e200ff2077ac */ /* 0x000ea20008000c00 */
[----:B------:R-:W-:Y:S01]  /*5180*/  IMAD.MOV.U32 R14, RZ, RZ, RZ ;  /* 0x000000ffff0e7224 */ /* 0x000fe200078e00ff */
[----:B------:R-:W-:Y:S01]  /*5190*/  MOV R7, 0x1000 ;  /* 0x0000100000077802 */ /* 0x000fe20000000f00 */
[----:B------:R-:W4:Y:S01]  /*51a0*/  LDCU UR31, c[0x0][0x374] ;  /* 0x00006e80ff1f77ac */ /* 0x000f220008000800 */
[----:B------:R-:W1:Y:S01]  /*51b0*/  LDC.64 R2, c[0x0][0xc88] ;  /* 0x00032200ff027b82 */ /* 0x000e620000000a00 */
[----:B------:R-:W4:Y:S01]  /*51c0*/  LDCU UR15, c[0x0][0xf0c] ;  /* 0x0001e180ff0f77ac */ /* 0x000f220008000800 */
[----:B------:R-:W4:Y:S06]  /*51d0*/  LDCU UR42, c[0x0][0xf20] ;  /* 0x0001e400ff2a77ac */ /* 0x000f2c0008000800 */
[----:B------:R-:W1:Y:S01]  /*51e0*/  LDC.64 R4, c[0x0][0xc90] ;  /* 0x00032400ff047b82 */ /* 0x000e620000000a00 */
[----:B------:R-:W3:Y:S01]  /*51f0*/  LDCU UR4, c[0x0][0xf30] ;  /* 0x0001e600ff0477ac */ /* 0x000ee20008000800 */
[----:B--2---:R-:W-:-:S02]  /*5200*/  UIMAD.WIDE.U32 UR8, UR38, UR32, URZ ;  /* 0x00000020260872a5 */ /* 0x004fc4000f8e00ff */
[----:B----4-:R-:W-:Y:S01]  /*5210*/  UIMAD.WIDE.U32 UR6, UR31, UR35, URZ ;  /* 0x000000231f0672a5 */ /* 0x010fe2000f8e00ff */
[----:B------:R-:W-:Y:S01]  /*5220*/  UMOV UR29, 0x400 ;  /* 0x00000400001d7882 */ /* 0x000fe20000000000 */
[----:B------:R-:W-:-:S03]  /*5230*/  UPLOP3.LUT UP1, UPT, UPT, UPT, UPT, 0x40, 0x4 ;  /* 0x000000000004789c */ /* 0x000fc60003f2e870 */
[----:B------:R-:W-:Y:S01]  /*5240*/  UMOV UR8, UR9 ;  /* 0x0000000900087c82 */ /* 0x000fe20008000000 */
[----:B------:R-:W-:Y:S01]  /*5250*/  UISETP.GE.AND UP0, UPT, UR39, 0x1, UPT ;  /* 0x000000012700788c */ /* 0x000fe2000bf06270 */
[----:B------:R-:W-:Y:S01]  /*5260*/  UMOV UR6, UR7 ;  /* 0x0000000700067c82 */ /* 0x000fe20008000000 */
[----:B------:R-:W-:Y:S01]  /*5270*/  UISETP.NE.AND UP4, UPT, UR39, 0x1, UPT ;  /* 0x000000012700788c */ /* 0x000fe2000bf85270 */
[----:B------:R-:W2:Y:S01]  /*5280*/  LDCU.64 UR22, c[0x0][0xf28] ;  /* 0x0001e500ff1677ac */ /* 0x000ea20008000a00 */
[----:B------:R-:W-:Y:S02]  /*5290*/  ULEA UR29, UR56, UR29, 0x18 ;  /* 0x0000001d381d7291 */ /* 0x000fe4000f8ec0ff */
[----:B------:R-:W-:Y:S02]  /*52a0*/  UISETP.NE.AND UP6, UPT, UR15, 0x1, UPT ;  /* 0x000000010f00788c */ /* 0x000fe4000bfc5270 */
[----:B------:R-:W-:Y:S02]  /*52b0*/  UISETP.NE.AND UP5, UPT, UR34, 0x1, UPT ;  /* 0x000000012200788c */ /* 0x000fe4000bfa5270 */
[----:B------:R-:W-:-:S02]  /*52c0*/  USHF.R.U32.HI UR41, URZ, UR33, UR8 ;  /* 0x00000021ff297299 */ /* 0x000fc40008011608 */
[----:B------:R-:W-:Y:S02]  /*52d0*/  USHF.R.U32.HI UR40, URZ, UR42, UR6 ;  /* 0x0000002aff287299 */ /* 0x000fe40008011606 */
[----:B---3--:R-:W-:Y:S01]  /*52e0*/  UISETP.NE.AND UP3, UPT, UR4, 0x1, UPT ;  /* 0x000000010400788c */ /* 0x008fe2000bf65270 */
[----:B------:R-:W-:-:S10]  /*52f0*/  UMOV UR12, URZ ;  /* 0x000000ff000c7c82 */ /* 0x000fd40008000000 */
.L_x_102:
[C---:B------:R-:W-:Y:S02]  /*5300*/  LEA R12, R14.reuse, UR29, 0x3 ;  /* 0x0000001d0e0c7c11 */ /* 0x040fe4000f8e18ff */
[----:B------:R-:W-:Y:S02]  /*5310*/  SHF.L.U32 R0, R13, 0x1f, RZ ;  /* 0x0000001f0d007819 */ /* 0x000fe400000006ff */
[----:B------:R-:W-:Y:S02]  /*5320*/  LEA R8, R14, UR29, 0x4 ;  /* 0x0000001d0e087c11 */ /* 0x000fe4000f8e20ff */
[----:B---3--:R-:W3:Y:S02]  /*5330*/  SYNCS.PHASECHK.TRANS64.TRYWAIT P0, [R12+URZ+0x140], R0 ;  /* 0x000140000c0075a7 */ /* 0x008ee400080011ff */
[----:B---3--:R-:W-:Y:S05]  /*5340*/  @!P0 BRA `(.L_x_92) ;  /* 0x0000007000648947 */ /* 0x008fea0003800000 */
.L_x_216:
        /* <DEDUP_REMOVED lines=8> */
[----:B----4-:R-:W-:Y:S11]  /*53d0*/  LOP3.LUT P0, RZ, R10, 0x1, RZ, 0xc0, !PT ;  /* 0x000000010aff7812 */ /* 0x010ff6000780c0ff */
[----:B------:R-:W-:Y:S02]  /*53e0*/  @!UPT UIADD3 URZ, UPT, UPT, URZ, URZ, URZ ;  /* 0x000000fffffff290 */ /* 0x000fe4000fffe0ff */
[----:B-1----:R-:W-:Y:S01]  /*53f0*/  VOTEU.ANY UP2, P0 ;  /* 0x0000000000ff7886 */ /* 0x002fe20000040100 */
[----:B------:R-:W-:Y:S11]  /*5400*/  PLOP3.LUT P0, PT, PT, PT, UP2, 0x80, 0x8 ;  /* 0x000000000008781c */ /* 0x000ff60003f0f028 */
[----:B------:R-:W-:Y:S02]  /*5410*/  @!UPT UIADD3 URZ, UPT, UPT, URZ, URZ, URZ ;  /* 0x000000fffffff290 */ /* 0x000fe4000fffe0ff */
[----:B---3--:R-:W-:Y:S02]  /*5420*/  @P0 SHF.R.U32.HI R0, RZ, 0x10, R9 ;  /* 0x00000010ff000819 */ /* 0x008fe40000011609 */
[----:B------:R-:W-:Y:S02]  /*5430*/  @P0 MOV R6, R8 ;  /* 0x0000000800060202 */ /* 0x000fe40000000f00 */
[----:B------:R-:W-:Y:S01]  /*5440*/  @P0 R2UR UR4, R0 ;  /* 0x00000000000402ca */ /* 0x000fe200000e0000 */
[----:B------:R-:W-:Y:S01]  /*5450*/  VIADD R0, R12, 0x150 ;  /* 0x000001500c007836 */ /* 0x000fe20000000000 */
[----:B------:R-:W-:Y:S02]  /*5460*/  @P0 LOP3.LUT R8, R9, 0xffff, RZ, 0xc0, !PT ;  /* 0x0000ffff09080812 */ /* 0x000fe400078ec0ff */
[----:B------:R-:W-:Y:S02]  /*5470*/  @P0 R2UR UR6, R6 ;  /* 0x00000000060602ca */ /* 0x000fe400000e0000 */
[----:B------:R-:W-:Y:S02]  /*5480*/  PRMT R0, RZ, 0x654, R0 ;  /* 0x00000654ff007816 */ /* 0x000fe40000000000 */
[----:B------:R-:W-:Y:S02]  /*5490*/  @P0 R2UR UR5, R8 ;  /* 0x00000000080502ca */ /* 0x000fe400000e0000 */
[----:B------:R1:W-:Y:S03]  /*54a0*/  SYNCS.ARRIVE.TRANS64.RED.A1T0 RZ, [R0+URZ], RZ ;  /* 0x000000ff00ff79a7 */ /* 0x0003e600081004ff */
[----:B------:R-:W-:Y:S04]  /*54b0*/  @UP2 UMOV UR30, UR4 ;  /* 0x00000004001e2c82 */ /* 0x000fe80008000000 */
[----:B------:R-:W-:Y:S04]  /*54c0*/  @UP2 UMOV UR14, UR6 ;  /* 0x00000006000e2c82 */ /* 0x000fe80008000000 */
[----:B------:R-:W-:Y:S01]  /*54d0*/  @UP2 UMOV UR13, UR5 ;  /* 0x00000005000d2c82 */ /* 0x000fe20008000000 */
[----:B------:R-:W-:Y:S05]  /*54e0*/  BRA.U !UP0, `(.L_x_93) ;  /* 0x0000000108a47547 */ /* 0x000fea000b800000 */
[----:B------:R-:W-:Y:S02]  /*54f0*/  UIMAD.WIDE.U32 UR8, UR13, UR35, URZ ;  /* 0x000000230d0872a5 */ /* 0x000fe4000f8e00ff */
[----:B------:R-:W-:Y:S02]  /*5500*/  UIMAD.WIDE.U32 UR10, UR14, UR32, URZ ;  /* 0x000000200e0a72a5 */ /* 0x000fe4000f8e00ff */
[----:B------:R-:W-:Y:S02]  /*5510*/  USEL UR4, UR31, UR40, !UP5 ;  /* 0x000000281f047287 */ /* 0x000fe4000e800000 */
[----:B------:R-:W-:Y:S02]  /*5520*/  USEL UR7, UR38, UR41, !UP6 ;  /* 0x0000002926077287 */ /* 0x000fe4000f000000 */
[----:B--2---:R-:W-:Y:S02]  /*5530*/  UIMAD.WIDE.U32 UR16, UR4, UR22, URZ ;  /* 0x00000016041072a5 */ /* 0x004fe4000f8e00ff */
[----:B------:R-:W-:Y:S01]  /*5540*/  UIMAD.WIDE.U32 UR18, UR7, UR22, URZ ;  /* 0x00000016071272a5 */ /* 0x000fe2000f8e00ff */
[----:B------:R-:W-:Y:S02]  /*5550*/  UMOV UR5, UR9 ;  /* 0x0000000900057c82 */ /* 0x000fe40008000000 */
[----:B------:R-:W-:Y:S03]  /*5560*/  USHF.R.U32.HI UR6, URZ, UR42, UR5 ;  /* 0x0000002aff067299 */ /* 0x000fe60008011605 */
[----:B------:R-:W-:Y:S01]  /*5570*/  UMOV UR5, UR11 ;  /* 0x0000000b00057c82 */ /* 0x000fe20008000000 */
[----:B------:R-:W-:Y:S02]  /*5580*/  USEL UR6, UR13, UR6, !UP5 ;  /* 0x000000060d067287 */ /* 0x000fe4000e800000 */
[----:B------:R-:W-:Y:S02]  /*5590*/  USHF.R.U32.HI UR8, URZ, UR33, UR5 ;  /* 0x00000021ff087299 */ /* 0x000fe40008011605 */
[----:B------:R-:W-:Y:S01]  /*55a0*/  UIMAD.WIDE.U32 UR10, UR6, UR22, URZ ;  /* 0x00000016060a72a5 */ /* 0x000fe2000f8e00ff */
[----:B------:R-:W-:Y:S02]  /*55b0*/  UMOV UR5, UR17 ;  /* 0x0000001100057c82 */ /* 0x000fe40008000000 */
[----:B------:R-:W-:Y:S03]  /*55c0*/  @UP4 USHF.R.U32.HI UR4, URZ, UR23, UR5 ;  /* 0x00000017ff044299 */ /* 0x000fe60008011605 */
[----:B------:R-:W-:Y:S01]  /*55d0*/  UMOV UR5, UR19 ;  /* 0x0000001300057c82 */ /* 0x000fe20008000000 */
[----:B------:R-:W-:Y:S02]  /*55e0*/  UIMAD UR4, UR39, UR4, URZ ;  /* 0x00000004270472a4 */ /* 0x000fe4000f8e02ff */
[----:B------:R-:W-:Y:S02]  /*55f0*/  @UP4 USHF.R.U32.HI UR7, URZ, UR23, UR5 ;  /* 0x00000017ff074299 */ /* 0x000fe40008011605 */
[----:B------:R-:W-:Y:S02]  /*5600*/  USEL UR5, UR14, UR8, !UP6 ;  /* 0x000000080e057287 */ /* 0x000fe4000f000000 */
[----:B------:R-:W-:Y:S02]  /*5610*/  UIMAD UR8, UR39, UR7, URZ ;  /* 0x00000007270872a4 */ /* 0x000fe4000f8e02ff */
[----:B------:R-:W-:Y:S03]  /*5620*/  UISETP.GE.AND UP0, UPT, UR6, UR4, UPT ;  /* 0x000000040600728c */ /* 0x000fe6000bf06270 */
[----:B------:R-:W-:Y:S01]  /*5630*/  UMOV UR4, UR11 ;  /* 0x0000000b00047c82 */ /* 0x000fe20008000000 */
[----:B------:R-:W-:Y:S02]  /*5640*/  UISETP.GE.OR UP0, UPT, UR5, UR8, UP0 ;  /* 0x000000080500728c */ /* 0x000fe40008706670 */
[----:B------:R-:W-:Y:S02]  /*5650*/  USHF.R.U32.HI UR4, URZ, UR23, UR4 ;  /* 0x00000017ff047299 */ /* 0x000fe40008011604 */
[----:B------:R-:W-:Y:S02]  /*5660*/  UIMAD.WIDE.U32 UR8, UR5, UR22, URZ ;  /* 0x00000016050872a5 */ /* 0x000fe4000f8e00ff */
[----:B------:R-:W-:Y:S04]  /*5670*/  USEL UR10, UR6, UR4, !UP4 ;  /* 0x00000004060a7287 */ /* 0x000fe8000e000000 */
[----:B------:R-:W-:Y:S01]  /*5680*/  UIADD3 UR11, UPT, UPT, -UR10, URZ, URZ ;  /* 0x000000ff0a0b7290 */ /* 0x000fe2000fffe1ff */
[----:B------:R-:W-:Y:S02]  /*5690*/  @!UP0 UMOV UR4, UR9 ;  /* 0x0000000900048c82 */ /* 0x000fe40008000000 */
[----:B------:R-:W-:Y:S02]  /*56a0*/  @!UP0 USHF.R.U32.HI UR4, URZ, UR23, UR4 ;  /* 0x00000017ff048299 */ /* 0x000fe40008011604 */
[----:B------:R-:W-:Y:S02]  /*56b0*/  UIMAD UR8, UR39, UR11, UR6 ;  /* 0x0000000b270872a4 */ /* 0x000fe4000f8e0206 */
[----:B------:R-:W-:Y:S04]  /*56c0*/  @!UP0 USEL UR4, UR5, UR4, !UP4 ;  /* 0x0000000405048287 */ /* 0x000fe8000e000000 */
[----:B------:R-:W-:Y:S02]  /*56d0*/  @!UP0 UIMAD UR7, UR7, UR8, UR4 ;  /* 0x00000008070782a4 */ /* 0x000fe4000f8e0204 */
[----:B------:R-:W-:Y:S02]  /*56e0*/  @!UP0 UIADD3 UR9, UPT, UPT, UR10, -UR4, URZ ;  /* 0x800000040a098290 */ /* 0x000fe4000fffe0ff */
[----:B------:R-:W-:Y:S02]  /*56f0*/  UIADD3 UR8, UPT, UPT, -UR6, URZ, URZ ;  /* 0x000000ff06087290 */ /* 0x000fe4000fffe1ff */
[----:B------:R-:W-:Y:S02]  /*5700*/  UIADD3 UR4, UPT, UPT, -UR5, URZ, URZ ;  /* 0x000000ff05047290 */ /* 0x000fe4000fffe1ff */
[----:B------:R-:W-:Y:S03]  /*5710*/  @!UP0 UIMAD UR6, UR9, UR39, UR5 ;  /* 0x00000027090682a4 */ /* 0x000fe6000f8e0205 */
[----:B------:R-:W-:Y:S01]  /*5720*/  @!UP0 UMOV UR5, UR7 ;  /* 0x0000000700058c82 */ /* 0x000fe20008000000 */
[----:B------:R-:W-:Y:S02]  /*5730*/  UIMAD UR7, UR15, UR4, UR14 ;  /* 0x000000040f0772a4 */ /* 0x000fe4000f8e020e */
[----:B------:R-:W-:Y:S02]  /*5740*/  UIMAD UR4, UR34, UR8, UR13 ;  /* 0x00000008220472a4 */ /* 0x000fe4000f8e020d */
[----:B------:R-:W-:Y:S02]  /*5750*/  UIMAD UR14, UR5, UR15, UR7 ;  /* 0x0000000f050e72a4 */ /* 0x000fe4000f8e0207 */
[----:B------:R-:W-:Y:S11]  /*5760*/  UIMAD UR13, UR6, UR34, UR4 ;  /* 0x00000022060d72a4 */ /* 0x000ff6000f8e0204 */
[----:B------:R-:W-:Y:S01]  /*5770*/  @!UPT UIADD3 URZ, UPT, UPT, URZ, URZ, URZ ;  /* 0x000000fffffff290 */ /* 0x000fe2000fffe0ff */
.L_x_93:
[----:B------:R-:W3:Y:S01]  /*5780*/  @!UP3 LDCU.128 UR8, c[0x0][0xf10] ;  /* 0x0001e200ff08b7ac */ /* 0x000ee20008000c00 */
[C---:B------:R-:W-:Y:S02]  /*5790*/  ISETP.NE.U32.AND P1, PT, R4.reuse, RZ, PT ;  /* 0x000000ff0400720c */ /* 0x040fe40003f25070 */
[----:B------:R-:W-:Y:S02]  /*57a0*/  ISETP.NE.U32.AND P0, PT, R4, RZ, PT ;  /* 0x000000ff0400720c */ /* 0x000fe40003f05070 */
[C---:B------:R-:W-:Y:S02]  /*57b0*/  ISETP.NE.AND.EX P1, PT, R5.reuse, RZ, PT, P1 ;  /* 0x000000ff0500720c */ /* 0x040fe40003f25310 */
[----:B------:R-:W-:Y:S01]  /*57c0*/  ISETP.NE.AND.EX P0, PT, R5, RZ, PT, P0 ;  /* 0x000000ff0500720c */ /* 0x000fe20003f05300 */
[----:B------:R-:W4:Y:S01]  /*57d0*/  @!UP3 LDCU UR5, c[0x0][0xf0c] ;  /* 0x0001e180ff05b7ac */ /* 0x000f220008000800 */
[----:B------:R-:W-:Y:S02]  /*57e0*/  USHF.L.U32 UR26, UR21, 0x6, URZ ;  /* 0x00000006151a7899 */ /* 0x000fe400080006ff */
[----:B------:R-:W-:Y:S02]  /*57f0*/  USHF.L.U32 UR27, UR27, 0x7, URZ ;  /* 0x000000071b1b7899 */ /* 0x000fe400080006ff */
[----:B---3--:R-:W-:Y:S07]  /*5800*/  UIMAD.WIDE.U32 UR6, UR14, UR8, URZ ;  /* 0x000000080e0672a5 */ /* 0x008fee000f8e00ff */
[----:B------:R-:W-:Y:S01]  /*5810*/  @!UP3 UMOV UR4, UR7 ;  /* 0x000000070004bc82 */ /* 0x000fe20008000000 */
[----:B----4-:R-:W-:Y:S02]  /*5820*/  @!UP3 UISETP.NE.AND UP0, UPT, UR5, 0x1, UPT ;  /* 0x000000010500b88c */ /* 0x010fe4000bf05270 */
[----:B------:R-:W-:Y:S02]  /*5830*/  @!UP3 USHF.R.U32.HI UR4, URZ, UR9, UR4 ;  /* 0x00000009ff04b299 */ /* 0x000fe40008011604 */
[----:B------:R-:W-:Y:S02]  /*5840*/  UIMAD.WIDE.U32 UR6, UR13, UR11, URZ ;  /* 0x0000000b0d0672a5 */ /* 0x000fe4000f8e00ff */
[----:B------:R-:W-:Y:S02]  /*5850*/  @!UP3 USEL UR8, UR14, UR4, !UP0 ;  /* 0x000000040e08b287 */ /* 0x000fe4000c000000 */
[----:B------:R-:W-:Y:S03]  /*5860*/  @!UP3 UISETP.NE.AND UP0, UPT, UR10, 0x1, UPT ;  /* 0x000000010a00b88c */ /* 0x000fe6000bf05270 */
[----:B------:R-:W-:Y:S02]  /*5870*/  @!UP3 UMOV UR6, UR7 ;  /* 0x000000070006bc82 */ /* 0x000fe40008000000 */
[----:B------:R-:W3:Y:S02]  /*5880*/  @!UP3 LDCU UR4, c[0x0][0xf20] ;  /* 0x0001e400ff04b7ac */ /* 0x000ee40008000800 */
[----:B---3--:R-:W-:Y:S04]  /*5890*/  @!UP3 USHF.R.U32.HI UR6, URZ, UR4, UR6 ;  /* 0x00000004ff06b299 */ /* 0x008fe80008011606 */
[----:B------:R-:W-:Y:S04]  /*58a0*/  @!UP3 USEL UR6, UR13, UR6, !UP0 ;  /* 0x000000060d06b287 */ /* 0x000fe8000c000000 */
[----:B------:R-:W-:Y:S02]  /*58b0*/  @!UP3 UIADD3 UR4, UPT, UPT, -UR8, UR6, URZ ;  /* 0x000000060804b290 */ /* 0x000fe4000fffe1ff */
[----:B------:R-:W-:Y:S02]  /*58c0*/  @!UP3 UIADD3 UR6, UPT, UPT, UR8, -UR6, URZ ;  /* 0x800000060806b290 */ /* 0x000fe4000fffe0ff */
[----:B------:R-:W-:Y:S02]  /*58d0*/  @!UP3 UIMAD UR14, UR4, UR5, UR14 ;  /* 0x00000005040eb2a4 */ /* 0x000fe4000f8e020e */
[----:B------:R-:W-:Y:S01]  /*58e0*/  @!UP3 UIMAD UR13, UR6, UR10, UR13 ;  /* 0x0000000a060db2a4 */ /* 0x000fe2000f8e020d */
[----:B------:R-:W-:Y:S11]  /*58f0*/  BRA.U UP1, `(.L_x_94) ;  /* 0x0000000101107547 */ /* 0x000ff6000b800000 */
[----:B------:R-:W-:Y:S04]  /*5900*/  MOV R6, UR49 ;  /* 0x0000003100067c02 */ /* 0x000fe80008000f00 */
[----:B------:R-:W-:Y:S04]  /*5910*/  SHF.L.U32 R6, R6, 0x1f, RZ ;  /* 0x0000001f06067819 */ /* 0x000fe800000006ff */
[----:B------:R-:W3:Y:S02]  /*5920*/  SYNCS.PHASECHK.TRANS64.TRYWAIT P2, [UR29+0x138], R6 ;  /* 0x00013806ff0075a7 */ /* 0x000ee4000804111d */
[----:B---3--:R-:W-:Y:S05]  /*5930*/  @!P2 BRA `(.L_x_95) ;  /* 0x0000006800fca947 */ /* 0x008fea0003800000 */
.L_x_94:
[----:B------:R-:W-:Y:S05]  /*5940*/  @!P1 BRA `(.L_x_96) ;  /* 0x0000000000309947 */ /* 0x000fea0003800000 */
[----:B------:R-:W-:Y:S01]  /*5950*/  ISETP.NE.U32.AND P1, PT, R2, RZ, PT ;  /* 0x000000ff0200720c */ /* 0x000fe20003f25070 */
[----:B------:R-:W3:Y:S01]  /*5960*/  LDCU.64 UR4, c[0x0][0x358] ;  /* 0x00006b00ff0477ac */ /* 0x000ee20008000a00 */
[----:B------:R-:W-:Y:S02]  /*5970*/  IMAD.MOV.U32 R85, RZ, RZ, 0x1 ;  /* 0x00000001ff557424 */ /* 0x000fe400078e00ff */
[----:B------:R-:W-:Y:S11]  /*5980*/  ISETP.NE.AND.EX P1, PT, R3, RZ, PT, P1 ;  /* 0x000000ff0300720c */ /* 0x000ff60003f25310 */
[----:B------:R-:W-:Y:S02]  /*5990*/  @!UPT UIADD3 URZ, UPT, UPT, URZ, URZ, URZ ;  /* 0x000000fffffff290 */ /* 0x000fe4000fffe0ff */
[----:B------:R-:W4:Y:S01]  /*59a0*/  @P1 LDC.64 R8, c[0x0][0xc88] ;  /* 0x00032200ff081b82 */ /* 0x000f220000000a00 */
[----:B-1----:R-:W-:Y:S04]  /*59b0*/  @P1 IMAD R0, R4, UR44, RZ ;  /* 0x0000002c04001c24 */ /* 0x002fe8000f8e02ff */
[----:B----4-:R-:W-:Y:S04]  /*59c0*/  @P1 IMAD.WIDE R8, R0, 0x4, R8 ;  /* 0x0000000400081825 */ /* 0x010fe800078e0208 */
[----:B------:R-:W-:Y:S01]  /*59d0*/  HFMA2 R0, -RZ, RZ, 0, 5.9604644775390625e-08 ;  /* 0x00000001ff007431 */ /* 0x000fe200000001ff */
[----:B---3-5:R3:W5:Y:S04]  /*59e0*/  @P1 LDG.E R45, desc[UR4][R8.64] ;  /* 0x00000004082d1981 */ /* 0x028768000c1e1900 */
[----:B------:R-:W-:Y:S01]  /*59f0*/  @!P1 PRMT R85, R0, 0x7610, R85 ;  /* 0x0000761000559816 */ /* 0x000fe20000000055 */
[----:B---3--:R-:W4:Y:S06]  /*5a00*/  @!P1 LDC R45, c[0x0][0xc80] ;  /* 0x00032000ff2d9b82 */ /* 0x008f2c0000000800 */
.L_x_96:
[----:B----45:R-:W-:Y:S01]  /*5a10*/  @!P0 FSETP.EQ.AND P1, PT, R45, RZ, PT ;  /* 0x000000ff2d00820b */ /* 0x030fe20003f22000 */
[----:B------:R-:W-:Y:S01]  /*5a20*/  @!UPT UIADD3 URZ, UPT, UPT, URZ, URZ, URZ ;  /* 0x000000fffffff290 */ /* 0x000fe2000fffe0ff */
[----:B------:R-:W-:Y:S11]  /*5a30*/  @!P0 BRA `(.L_x_97) ;  /* 0x0000000000188947 */ /* 0x000ff60003800000 */
[----:B------:R-:W-:Y:S02]  /*5a40*/  LOP3.LUT P0, RZ, R85, 0xff, RZ, 0xc0, !PT ;  /* 0x000000ff55ff7812 */ /* 0x000fe4000780c0ff */
[----:B------:R-:W-:Y:S04]  /*5a50*/  ISETP.NE.U32.AND P1, PT, R2, RZ, PT ;  /* 0x000000ff0200720c */ /* 0x000fe80003f25070 */
[----:B------:R-:W-:Y:S04]  /*5a60*/  ISETP.NE.AND.EX P1, PT, R3, RZ, PT, P1 ;  /* 0x000000ff0300720c */ /* 0x000fe80003f25310 */
[----:B------:R-:W-:Y:S03]  /*5a70*/  PLOP3.LUT P1, PT, P1, PT, PT, 0x8, 0x80 ;  /* 0x000000000080781c */ /* 0x000fe60000f2e170 */
[----:B------:R-:W-:Y:S11]  /*5a80*/  @P0 FSETP.EQ.AND P1, PT, R45, RZ, PT ;  /* 0x000000ff2d00020b */ /* 0x000ff60003f22000 */
[----:B------:R-:W-:Y:S02]  /*5a90*/  @!UPT UIADD3 URZ, UPT, UPT, URZ, URZ, URZ ;  /* 0x000000fffffff290 */ /* 0x000fe4000fffe0ff */
.L_x_97:
[----:B------:R-:W-:Y:S01]  /*5aa0*/  ULEA UR4, UR12, UR29, 0x3 ;  /* 0x0000001d0c047291 */ /* 0x000fe2000f8e18ff */
[----:B------:R-:W-:Y:S02]  /*5ab0*/  SHF.L.U32 R9, R15, 0x1f, RZ ;  /* 0x0000001f0f097819 */ /* 0x000fe400000006ff */
[----:B------:R-:W-:Y:S04]  /*5ac0*/  ELECT P0, URZ, PT ;  /* 0x0000000000ff782f */ /* 0x000fe80003800000 */
[----:B------:R-:W-:Y:S02]  /*5ad0*/  PLOP3.LUT P1, PT, P1, P0, PT, 0xf2, 0x2f ;  /* 0x00000000002f781c */ /* 0x000fe40000f21e72 */
[----:B------:R-:W3:Y:S11]  /*5ae0*/  SYNCS.PHASECHK.TRANS64.TRYWAIT P2, [UR4+0x118], R9 ;  /* 0x00011809ff0075a7 */ /* 0x000ef60008041104 */
[----:B------:R-:W-:Y:S05]  /*5af0*/  @!P1 IADD3 R8, P0, PT, R16, 0x980, RZ ;  /* 0x0000098010089810 */ /* 0x000fea0007f1e0ff */
[----:B-1----:R-:W-:Y:S01]  /*5b00*/  @!P1 IMAD.X R6, RZ, RZ, R17, P0 ;  /* 0x000000ffff069224 */ /* 0x002fe200000e0611 */
[----:B---3--:R-:W-:Y:S07]  /*5b10*/  @!P2 BRA `(.L_x_98) ;  /* 0x00000068009ca947 */ /* 0x008fee0003800000 */
.L_x_219:
[----:B------:R-:W-:Y:S01]  /*5b20*/  @!P1 R2UR UR7, R6 ;  /* 0x00000000060792ca */ /* 0x000fe200000e0000 */
[----:B------:R-:W-:Y:S01]  /*5b30*/  UIADD3 UR5, UPT, UPT, UR12, 0x1, URZ ;  /* 0x000000010c057890 */ /* 0x000fe2000fffe0ff */
[----:B------:R-:W-:Y:S01]  /*5b40*/  @!P1 R2UR UR6, R8 ;  /* 0x00000000080692ca */ /* 0x000fe200000e0000 */
[----:B------:R-:W-:Y:S01]  /*5b50*/  UIADD3 UR25, UPT, UPT, UR4, 0x100, URZ ;  /* 0x0000010004197890 */ /* 0x000fe2000fffe0ff */
[----:B-1----:R-:W-:Y:S01]  /*5b60*/  @!P1 IMAD.MOV.U32 R0, RZ, RZ, 0x1000 ;  /* 0x00001000ff009424 */ /* 0x002fe200078e00ff */
[----:B------:R-:W-:Y:S01]  /*5b70*/  UISETP.NE.AND UP0, UPT, UR5, 0x3, UPT ;  /* 0x000000030500788c */ /* 0x000fe2000bf05270 */
[----:B------:R-:W-:Y:S01]  /*5b80*/  UMOV UR18, 0x0 ;  /* 0x0000000000127882 */ /* 0x000fe20000000000 */
[----:B------:R-:W-:Y:S02]  /*5b90*/  UMOV UR19, 0x10000000 ;  /* 0x1000000000137882 */ /* 0x000fe40000000000 */
[----:B------:R-:W-:Y:S02]  /*5ba0*/  USEL UR5, UR5, URZ, UP0 ;  /* 0x000000ff05057287 */ /* 0x000fe40008000000 */
[----:B------:R-:W-:Y:S02]  /*5bb0*/  USEL UR9, URZ, 0x1, UP0 ;  /* 0x00000001ff097887 */ /* 0x000fe40008000000 */
[----:B------:R-:W-:Y:S01]  /*5bc0*/  IMAD.U32 R9, RZ, RZ, UR7 ;  /* 0x00000007ff097e24 */ /* 0x000fe2000f8e00ff */
[----:B------:R-:W-:Y:S01]  /*5bd0*/  VOTEU.ALL UP0, P1 ;  /* 0x0000000000ff7886 */ /* 0x000fe20000800000 */
[----:B------:R-:W-:Y:S01]  /*5be0*/  IMAD.U32 R8, RZ, RZ, UR6 ;  /* 0x00000006ff087e24 */ /* 0x000fe2000f8e00ff */
[----:B------:R-:W-:Y:S01]  /*5bf0*/  UMOV UR28, UR44 ;  /* 0x0000002c001c7c82 */ /* 0x000fe20008000000 */
[----:B------:R-:W-:Y:S01]  /*5c00*/  UMOV UR11, UR27 ;  /* 0x0000001b000b7c82 */ /* 0x000fe20008000000 */
[----:B------:R-:W-:Y:S01]  /*5c10*/  @!P1 R2UR UR17, R9 ;  /* 0x00000000091192ca */ /* 0x000fe200000e0000 */
[----:B------:R-:W-:Y:S01]  /*5c20*/  @!UP0 ULEA UR6, UR12, UR29, 0xc ;  /* 0x0000001d0c068291 */ /* 0x000fe2000f8e60ff */
[----:B------:R-:W-:Y:S01]  /*5c30*/  @!P1 R2UR UR16, R8 ;  /* 0x00000000081092ca */ /* 0x000fe200000e0000 */
[----:B------:R-:W-:Y:S01]  /*5c40*/  @!UP0 UIADD3 UR10, UPT, UPT, UR26, 0x20, URZ ;  /* 0x000000201a0a8890 */ /* 0x000fe2000fffe0ff */
[----:B------:R-:W-:Y:S01]  /*5c50*/  LOP3.LUT R9, R15, UR9, RZ, 0x3c, !PT ;  /* 0x000000090f097c12 */ /* 0x000fe2000f8e3cff */
[----:B------:R-:W-:Y:S01]  /*5c60*/  @!UP0 UIADD3 UR24, UPT, UPT, UR6, 0x200, URZ ;  /* 0x0000020006188890 */ /* 0x000fe2000fffe0ff */
[----:B------:R-:W-:Y:S01]  /*5c70*/  @!P1 IADD3 R8, P0, PT, R16, 0x980, RZ ;  /* 0x0000098010089810 */ /* 0x000fe20007f1e0ff */
[----:B------:R-:W-:Y:S01]  /*5c80*/  @!UP0 UIADD3 UR8, UPT, UPT, UR6, 0xa00, URZ ;  /* 0x00000a0006088890 */ /* 0x000fe2000fffe0ff */
[----:B------:R-:W-:Y:S01]  /*5c90*/  SHF.L.U32 R10, R9, 0x1f, RZ ;  /* 0x0000001f090a7819 */ /* 0x000fe200000006ff */
[----:B------:R-:W-:Y:S01]  /*5ca0*/  VOTEU.ALL UP0, P1 ;  /* 0x0000000000ff7886 */ /* 0x000fe20000800000 */
[----:B------:R-:W-:Y:S01]  /*5cb0*/  UMOV UR12, UR44 ;  /* 0x0000002c000c7c82 */ /* 0x000fe20008000000 */
[----:B------:R-:W-:Y:S01]  /*5cc0*/  UMOV UR9, UR25 ;  /* 0x0000001900097c82 */ /* 0x000fe20008000000 */
[----:B------:R-:W-:Y:S01]  /*5cd0*/  UPRMT UR6, UR56, 0x654, UR25 ;  /* 0x0000065438067896 */ /* 0x000fe20008000019 */
[----:B------:R-:W-:Y:S01]  /*5ce0*/  @!P1 IMAD.X R6, RZ, RZ, R17, P0 ;  /* 0x000000ffff069224 */ /* 0x000fe200000e0611 */
[----:B------:R-:W-:Y:S01]  /*5cf0*/  ULEA UR7, UR5, UR29, 0x3 ;  /* 0x0000001d05077291 */ /* 0x000fe2000f8e18ff */
[----:B------:R1:W-:Y:S01]  /*5d00*/  @!UP0 UTMALDG.3D [UR24], [UR16], desc[UR18] ;  /* 0x00001218100085b4 */ /* 0x0003e20008011000 */
[----:B------:R-:W-:Y:S05]  /*5d10*/  VOTEU.ALL UP0, P1 ;  /* 0x0000000000ff7886 */ /* 0x000fea0000800000 */
[----:B------:R1:W-:Y:S01]  /*5d20*/  @!UP0 UTMALDG.3D [UR8], [UR16], desc[UR18] ;  /* 0x00001208100085b4 */ /* 0x0003e20008011000 */
[----:B------:R1:W-:Y:S01]  /*5d30*/  @!P1 SYNCS.ARRIVE.TRANS64.RED.A0TR RZ, [UR4+0x100], R0 ;  /* 0x00010000ffff99a7 */ /* 0x0003e20008300404 */
[----:B------:R-:W-:Y:S01]  /*5d40*/  SYNCS.ARRIVE.TRANS64.RED.A1T0 RZ, [UR6], RZ ;  /* 0x000000ffffff79a7 */ /* 0x000fe20008100406 */
[----:B------:R-:W3:Y:S02]  /*5d50*/  SYNCS.PHASECHK.TRANS64.TRYWAIT P2, [UR7+0x118], R10 ;  /* 0x0001180aff0075a7 */ /* 0x000ee40008041107 */
[----:B-1-3--:R-:W-:Y:S05]  /*5d60*/  @!P2 BRA `(.L_x_99) ;  /* 0x000000680020a947 */ /* 0x00afea0003800000 */
.L_x_221:
[----:B------:R-:W-:Y:S01]  /*5d70*/  @!P1 R2UR UR6, R8 ;  /* 0x00000000080692ca */ /* 0x000fe200000e0000 */
[----:B------:R-:W-:Y:S01]  /*5d80*/  UIADD3 UR4, UPT, UPT, UR5, 0x1, URZ ;  /* 0x0000000105047890 */ /* 0x000fe2000fffe0ff */
[----:B------:R-:W-:Y:S01]  /*5d90*/  @!P1 R2UR UR8, R6 ;  /* 0x00000000060892ca */ /* 0x000fe200000e0000 */
[----:B------:R-:W-:Y:S01]  /*5da0*/  UIADD3 UR17, UPT, UPT, UR7, 0x100, URZ ;  /* 0x0000010007117890 */ /* 0x000fe2000fffe0ff */
[----:B-1----:R-:W-:Y:S01]  /*5db0*/  @!P1 IMAD.MOV.U32 R0, RZ, RZ, 0x1000 ;  /* 0x00001000ff009424 */ /* 0x002fe200078e00ff */
[----:B------:R-:W-:Y:S01]  /*5dc0*/  UISETP.NE.AND UP0, UPT, UR4, 0x3, UPT ;  /* 0x000000030400788c */ /* 0x000fe2000bf05270 */
[----:B------:R-:W-:Y:S01]  /*5dd0*/  @!P1 IADD3 R8, P0, PT, R16, 0x980, RZ ;  /* 0x0000098010089810 */ /* 0x000fe20007f1e0ff */
[----:B------:R-:W-:Y:S01]  /*5de0*/  UMOV UR36, 0x0 ;  /* 0x0000000000247882 */ /* 0x000fe20000000000 */
[----:B------:R-:W-:Y:S01]  /*5df0*/  UMOV UR37, 0x10000000 ;  /* 0x1000000000257882 */ /* 0x000fe20000000000 */
[----:B------:R-:W-:Y:S01]  /*5e00*/  USEL UR9, URZ, 0x1, UP0 ;  /* 0x00000001ff097887 */ /* 0x000fe20008000000 */
[----:B------:R-:W-:Y:S01]  /*5e10*/  UMOV UR18, UR26 ;  /* 0x0000001a00127c82 */ /* 0x000fe20008000000 */
[----:B------:R-:W-:Y:S02]  /*5e20*/  UMOV UR20, UR44 ;  /* 0x0000002c00147c82 */ /* 0x000fe40008000000 */
[----:B------:R-:W-:Y:S01]  /*5e30*/  IMAD.U32 R10, RZ, RZ, UR6 ;  /* 0x00000006ff0a7e24 */ /* 0x000fe2000f8e00ff */
[----:B------:R-:W-:Y:S01]  /*5e40*/  USEL UR6, UR4, URZ, UP0 ;  /* 0x000000ff04067287 */ /* 0x000fe20008000000 */
[----:B------:R-:W-:Y:S01]  /*5e50*/  IMAD.U32 R11, RZ, RZ, UR8 ;  /* 0x00000008ff0b7e24 */ /* 0x000fe2000f8e00ff */
[----:B------:R-:W-:Y:S01]  /*5e60*/  VOTEU.ALL UP0, P1 ;  /* 0x0000000000ff7886 */ /* 0x000fe20000800000 */
[----:B------:R-:W-:Y:S01]  /*5e70*/  LOP3.LUT R9, R9, UR9, RZ, 0x3c, !PT ;  /* 0x0000000909097c12 */ /* 0x000fe2000f8e3cff */
[----:B------:R-:W-:Y:S01]  /*5e80*/  UMOV UR12, UR44 ;  /* 0x0000002c000c7c82 */ /* 0x000fe20008000000 */
[----:B------:R-:W-:Y:S01]  /*5e90*/  @!P1 R2UR UR24, R10 ;  /* 0x000000000a1892ca */ /* 0x000fe200000e0000 */
[----:B------:R-:W-:Y:S01]  /*5ea0*/  UMOV UR9, UR17 ;  /* 0x0000001100097c82 */ /* 0x000fe20008000000 */
[----:B------:R-:W-:Y:S01]  /*5eb0*/  @!P1 R2UR UR25, R11 ;  /* 0x000000000b1992ca */ /* 0x000fe200000e0000 */
[----:B------:R-:W-:Y:S01]  /*5ec0*/  @!UP0 ULEA UR5, UR5, UR29, 0xc ;  /* 0x0000001d05058291 */ /* 0x000fe2000f8e60ff */
[----:B------:R-:W-:Y:S01]  /*5ed0*/  SHF.L.U32 R10, R9, 0x1f, RZ ;  /* 0x0000001f090a7819 */ /* 0x000fe200000006ff */
[----:B------:R-:W-:Y:S01]  /*5ee0*/  @!UP0 UIADD3 UR19, UPT, UPT, UR27, 0x40, URZ ;  /* 0x000000401b138890 */ /* 0x000fe2000fffe0ff */
[----:B------:R-:W-:Y:S01]  /*5ef0*/  @!P1 IMAD.X R6, RZ, RZ, R17, P0 ;  /* 0x000000ffff069224 */ /* 0x000fe200000e0611 */
[----:B------:R-:W-:Y:S02]  /*5f00*/  @!UP0 UIADD3 UR16, UPT, UPT, UR5, 0x200, URZ ;  /* 0x0000020005108890 */ /* 0x000fe4000fffe0ff */
[----:B------:R-:W-:Y:S02]  /*5f10*/  @!UP0 UIADD3 UR8, UPT, UPT, UR5, 0xa00, URZ ;  /* 0x00000a0005088890 */ /* 0x000fe4000fffe0ff */
[----:B------:R-:W-:Y:S01]  /*5f20*/  @!UP0 UIADD3 UR10, UPT, UPT, UR26, 0x20, URZ ;  /* 0x000000201a0a8890 */ /* 0x000fe2000fffe0ff */
[----:B------:R-:W-:Y:S01]  /*5f30*/  VOTEU.ALL UP0, P1 ;  /* 0x0000000000ff7886 */ /* 0x000fe20000800000 */
[----:B------:R-:W-:Y:S01]  /*5f40*/  UMOV UR11, UR19 ;  /* 0x00000013000b7c82 */ /* 0x000fe20008000000 */
[----:B------:R-:W-:Y:S02]  /*5f50*/  UPRMT UR4, UR56, 0x654, UR17 ;  /* 0x0000065438047896 */ /* 0x000fe40008000011 */
        /* <DEDUP_REMOVED lines=8> */
.L_x_223:
[----:B------:R-:W-:Y:S01]  /*5fe0*/  @!P1 R2UR UR7, R6 ;  /* 0x00000000060792ca */ /* 0x000fe200000e0000 */
[----:B------:R-:W-:Y:S01]  /*5ff0*/  UIADD3 UR4, UPT, UPT, UR6, 0x1, URZ ;  /* 0x0000000106047890 */ /* 0x000fe2000fffe0ff */
[----:B------:R-:W-:Y:S01]  /*6000*/  @!P1 R2UR UR8, R8 ;  /* 0x00000000080892ca */ /* 0x000fe200000e0000 */
[----:B------:R-:W-:Y:S01]  /*6010*/  UIADD3 UR18, UPT, UPT, UR26, 0x10, URZ ;  /* 0x000000101a127890 */ /* 0x000fe2000fffe0ff */
[----:B-1----:R-:W-:Y:S01]  /*6020*/  @!P1 IMAD.MOV.U32 R0, RZ, RZ, 0x1000 ;  /* 0x00001000ff009424 */ /* 0x002fe200078e00ff */
[----:B------:R-:W-:Y:S01]  /*6030*/  UISETP.NE.AND UP0, UPT, UR4, 0x3, UPT ;  /* 0x000000030400788c */ /* 0x000fe2000bf05270 */
[----:B------:R-:W-:Y:S01]  /*6040*/  VIADD R14, R14, 0x1 ;  /* 0x000000010e0e7836 */ /* 0x000fe20000000000 */
[----:B------:R-:W-:Y:S02]  /*6050*/  UIADD3 UR17, UPT, UPT, UR5, 0x100, URZ ;  /* 0x0000010005117890 */ /* 0x000fe4000fffe0ff */
[----:B------:R-:W-:Y:S01]  /*6060*/  USEL UR21, UR4, URZ, UP0 ;  /* 0x000000ff04157287 */ /* 0x000fe20008000000 */
[----:B------:R-:W-:Y:S01]  /*6070*/  UMOV UR36, 0x0 ;  /* 0x0000000000247882 */ /* 0x000fe20000000000 */
[----:B------:R-:W-:Y:S02]  /*6080*/  UMOV UR37, 0x10000000 ;  /* 0x1000000000257882 */ /* 0x000fe40000000000 */
[----:B------:R-:W-:Y:S01]  /*6090*/  IMAD.U32 R11, RZ, RZ, UR7 ;  /* 0x00000007ff0b7e24 */ /* 0x000fe2000f8e00ff */
[----:B------:R-:W-:Y:S01]  /*60a0*/  USEL UR7, URZ, 0x1, UP0 ;  /* 0x00000001ff077887 */ /* 0x000fe20008000000 */
[----:B------:R-:W-:Y:S01]  /*60b0*/  IMAD.U32 R10, RZ, RZ, UR8 ;  /* 0x00000008ff0a7e24 */ /* 0x000fe2000f8e00ff */
[----:B------:R-:W-:Y:S01]  /*60c0*/  VOTEU.ALL UP0, P1 ;  /* 0x0000000000ff7886 */ /* 0x000fe20000800000 */
[----:B------:R-:W-:Y:S01]  /*60d0*/  UMOV UR19, UR27 ;  /* 0x0000001b00137c82 */ /* 0x000fe20008000000 */
[----:B------:R-:W-:Y:S01]  /*60e0*/  @!P1 R2UR UR25, R11 ;  /* 0x000000000b1992ca */ /* 0x000fe200000e0000 */
[----:B------:R-:W-:Y:S01]  /*60f0*/  UMOV UR20, UR44 ;  /* 0x0000002c00147c82 */ /* 0x000fe20008000000 */
[----:B------:R-:W-:Y:S01]  /*6100*/  @!P1 R2UR UR24, R10 ;  /* 0x000000000a1892ca */ /* 0x000fe200000e0000 */
[----:B------:R-:W-:Y:S01]  /*6110*/  @!UP0 ULEA UR4, UR6, UR29, 0xc ;  /* 0x0000001d06048291 */ /* 0x000fe2000f8e60ff */
[----:B------:R-:W-:Y:S01]  /*6120*/  LOP3.LUT R9, R9, UR7, RZ, 0x3c, !PT ;  /* 0x0000000709097c12 */ /* 0x000fe2000f8e3cff */
[----:B------:R-:W-:Y:S02]  /*6130*/  @!UP0 UIADD3 UR10, UPT, UPT, UR26, 0x30, URZ ;  /* 0x000000301a0a8890 */ /* 0x000fe4000fffe0ff */
[----:B------:R-:W-:Y:S01]  /*6140*/  @!UP0 UIADD3 UR16, UPT, UPT, UR4, 0x200, URZ ;  /* 0x0000020004108890 */ /* 0x000fe2000fffe0ff */
[----:B------:R-:W-:Y:S01]  /*6150*/  SHF.L.U32 R6, R9, 0x1f, RZ ;  /* 0x0000001f09067819 */ /* 0x000fe200000006ff */
[----:B------:R-:W-:Y:S01]  /*6160*/  @!UP0 UIADD3 UR8, UPT, UPT, UR4, 0xa00, URZ ;  /* 0x00000a0004088890 */ /* 0x000fe2000fffe0ff */
[----:B------:R-:W-:Y:S01]  /*6170*/  VOTEU.ALL UP0, P1 ;  /* 0x0000000000ff7886 */ /* 0x000fe20000800000 */
[----:B------:R-:W-:Y:S01]  /*6180*/  UMOV UR11, UR27 ;  /* 0x0000001b000b7c82 */ /* 0x000fe20008000000 */
[----:B------:R-:W-:Y:S01]  /*6190*/  UMOV UR12, UR44 ;  /* 0x0000002c000c7c82 */ /* 0x000fe20008000000 */
[----:B------:R-:W-:Y:S01]  /*61a0*/  UMOV UR9, UR17 ;  /* 0x0000001100097c82 */ /* 0x000fe20008000000 */
[----:B------:R-:W-:Y:S02]  /*61b0*/  UPRMT UR6, UR56, 0x654, UR17 ;  /* 0x0000065438067896 */ /* 0x000fe40008000011 */
[----:B------:R1:W-:Y:S01]  /*61c0*/  @!UP0 UTMALDG.3D [UR16], [UR24], desc[UR36] ;  /* 0x00002410180085b4 */ /* 0x0003e20008011000 */
[----:B------:R-:W-:Y:S01]  /*61d0*/  VOTEU.ALL UP0, P1 ;  /* 0x0000000000ff7886 */ /* 0x000fe20000800000 */
[----:B------:R-:W-:Y:S04]  /*61e0*/  ULEA UR4, UR21, UR29, 0x3 ;  /* 0x0000001d15047291 */ /* 0x000fe8000f8e18ff */
[----:B------:R1:W-:Y:S01]  /*61f0*/  @!UP0 UTMALDG.3D [UR8], [UR24], desc[UR36] ;  /* 0x00002408180085b4 */ /* 0x0003e20008011000 */
[----:B------:R1:W-:Y:S01]  /*6200*/  @!P1 SYNCS.ARRIVE.TRANS64.RED.A0TR RZ, [UR5+0x100], R0 ;  /* 0x00010000ffff99a7 */ /* 0x0003e20008300405 */
[----:B------:R-:W-:Y:S03]  /*6210*/  SYNCS.ARRIVE.TRANS64.RED.A1T0 RZ, [UR6], RZ ;  /* 0x000000ffffff79a7 */ /* 0x000fe60008100406 */
[----:B------:R-:W3:Y:S02]  /*6220*/  SYNCS.PHASECHK.TRANS64.TRYWAIT P0, [UR4+0x118], R6 ;  /* 0x00011806ff0075a7 */ /* 0x000ee40008001104 */
[----:B-1-3--:R-:W-:Y:S05]  /*6230*/  @!P0 BRA `(.L_x_101) ;  /* 0x00000064001c8947 */ /* 0x00afea0003800000 */
.L_x_225:
[----:B------:R-:W-:Y:S01]  /*6240*/  UIADD3 UR17, UPT, UPT, UR4, 0x100, URZ ;  /* 0x0000010004117890 */ /* 0x000fe2000fffe0ff */
[----:B-1----:R-:W-:Y:S01]  /*6250*/  @!P1 IADD3 R6, P0, PT, R16, 0x980, RZ ;  /* 0x0000098010069810 */ /* 0x002fe20007f1e0ff */
[----:B------:R-:W-:Y:S01]  /*6260*/  UPLOP3.LUT UP1, UPT, UPT, UPT, UPT, 0x80, 0x8 ;  /* 0x000000000008789c */ /* 0x000fe20003f2f070 */
[----:B------:R-:W-:Y:S01]  /*6270*/  R2UR UR36, R91 ;  /* 0x000000005b2472ca */ /* 0x000fe200000e0000 */
[----:B------:R-:W-:Y:S01]  /*6280*/  UMOV UR24, 0x0 ;  /* 0x0000000000187882 */ /* 0x000fe20000000000 */
[----:B------:R-:W-:Y:S01]  /*6290*/  @!P1 R2UR UR6, R6 ;  /* 0x00000000060692ca */ /* 0x000fe200000e0000 */
[----:B------:R-:W-:Y:S01]  /*62a0*/  @!P1 IMAD.X R0, RZ, RZ, R17, P0 ;  /* 0x000000ffff009224 */ /* 0x000fe200000e0611 */
[----:B------:R-:W-:Y:S01]  /*62b0*/  UMOV UR25, 0x10000000 ;  /* 0x1000000000197882 */ /* 0x000fe20000000000 */
[----:B------:R-:W-:Y:S01]  /*62c0*/  UMOV UR20, UR44 ;  /* 0x0000002c00147c82 */ /* 0x000fe20008000000 */
[----:B------:R-:W-:Y:S01]  /*62d0*/  UMOV UR12, UR44 ;  /* 0x0000002c000c7c82 */ /* 0x000fe20008000000 */
[----:B------:R-:W-:Y:S01]  /*62e0*/  UMOV UR9, UR17 ;  /* 0x0000001100097c82 */ /* 0x000fe20008000000 */
[----:B------:R-:W-:Y:S01]  /*62f0*/  @!P1 R2UR UR5, R0 ;  /* 0x00000000000592ca */ /* 0x000fe200000e0000 */
[----:B------:R-:W-:Y:S01]  /*6300*/  VOTEU.ALL UP0, P1 ;  /* 0x0000000000ff7886 */ /* 0x000fe20000800000 */
[----:B------:R-:W-:Y:S01]  /*6310*/  R2UR UR28, R92 ;  /* 0x000000005c1c72ca */ /* 0x000fe200000e0000 */
[----:B------:R-:W-:Y:S01]  /*6320*/  UMOV UR44, UR30 ;  /* 0x0000001e002c7c82 */ /* 0x000fe20008000000 */
[C---:B------:R-:W-:Y:S02]  /*6330*/  ISETP.NE.AND P0, PT, R14.reuse, 0x2, PT ;  /* 0x000000020e00780c */ /* 0x040fe40003f05270 */
[----:B------:R-:W-:Y:S01]  /*6340*/  @!UP0 UIADD3 UR19, UPT, UPT, UR27, 0x40, URZ ;  /* 0x000000401b138890 */ /* 0x000fe2000fffe0ff */
[----:B------:R-:W-:Y:S01]  /*6350*/  IMAD.U32 R10, RZ, RZ, UR6 ;  /* 0x00000006ff0a7e24 */ /* 0x000fe2000f8e00ff */
[----:B------:R-:W-:Y:S01]  /*6360*/  @!UP0 UIADD3 UR10, UPT, UPT, UR26, 0x30, URZ ;  /* 0x000000301a0a8890 */ /* 0x000fe2000fffe0ff */
[----:B------:R-:W-:Y:S02]  /*6370*/  SEL R0, RZ, 0x1, P0 ;  /* 0x00000001ff007807 */ /* 0x000fe40000000000 */
[----:B------:R-:W-:Y:S02]  /*6380*/  SEL R14, R14, RZ, P0 ;  /* 0x000000ff0e0e7207 */ /* 0x000fe40000000000 */
[----:B------:R-:W-:Y:S01]  /*6390*/  IMAD.U32 R11, RZ, RZ, UR5 ;  /* 0x00000005ff0b7e24 */ /* 0x000fe2000f8e00ff */
[----:B------:R-:W-:Y:S01]  /*63a0*/  @!P1 R2UR UR6, R10 ;  /* 0x000000000a0692ca */ /* 0x000fe200000e0000 */
[----:B------:R-:W-:Y:S01]  /*63b0*/  @!UP0 ULEA UR5, UR21, UR29, 0xc ;  /* 0x0000001d15058291 */ /* 0x000fe2000f8e60ff */
[----:B------:R-:W-:Y:S01]  /*63c0*/  LOP3.LUT R13, R13, R0, RZ, 0x3c, !PT ;  /* 0x000000000d0d7212 */ /* 0x000fe200078e3cff */
[----:B------:R-:W-:Y:S01]  /*63d0*/  UMOV UR11, UR19 ;  /* 0x00000013000b7c82 */ /* 0x000fe20008000000 */
[----:B------:R-:W-:Y:S01]  /*63e0*/  @!P1 R2UR UR7, R11 ;  /* 0x000000000b0792ca */ /* 0x000fe200000e0000 */
[----:B------:R-:W-:Y:S02]  /*63f0*/  @!UP0 UIADD3 UR16, UPT, UPT, UR5, 0x200, URZ ;  /* 0x0000020005108890 */ /* 0x000fe4000fffe0ff */
[----:B------:R-:W-:Y:S01]  /*6400*/  @!UP0 UIADD3 UR8, UPT, UPT, UR5, 0xa00, URZ ;  /* 0x00000a0005088890 */ /* 0x000fe2000fffe0ff */
[----:B------:R-:W-:Y:S01]  /*6410*/  VOTEU.ALL UP0, P1 ;  /* 0x0000000000ff7886 */ /* 0x000fe20000800000 */
[----:B------:R-:W-:Y:S02]  /*6420*/  UPRMT UR5, UR56, 0x654, UR17 ;  /* 0x0000065438057896 */ /* 0x000fe40008000011 */
[----:B------:R-:W-:Y:S06]  /*6430*/  UIADD3 UR27, UPT, UPT, UR14, UR28, URZ ;  /* 0x0000001c0e1b7290 */ /* 0x000fec000fffe0ff */
[----:B------:R-:W-:Y:S01]  /*6440*/  @!UP0 UTMALDG.3D [UR16], [UR6], desc[UR24] ;  /* 0x00001810060085b4 */ /* 0x000fe20008011000 */
[----:B------:R-:W-:Y:S05]  /*6450*/  VOTEU.ALL UP0, P1 ;  /* 0x0000000000ff7886 */ /* 0x000fea0000800000 */
[----:B------:R1:W-:Y:S01]  /*6460*/  @!UP0 UTMALDG.3D [UR8], [UR6], desc[UR24] ;  /* 0x00001808060085b4 */ /* 0x0003e20008011000 */
[----:B------:R3:W-:Y:S01]  /*6470*/  @!P1 SYNCS.ARRIVE.TRANS64.RED.A0TR RZ, [UR4+0x100], R7 ;  /* 0x00010007ffff99a7 */ /* 0x0007e20008300404 */
[----:B------:R-:W-:Y:S02]  /*6480*/  UIADD3 UR4, UPT, UPT, UR21, 0x1, URZ ;  /* 0x0000000115047890 */ /* 0x000fe4000fffe0ff */
[----:B------:R-:W-:Y:S02]  /*6490*/  UIADD3 UR21, UPT, UPT, UR13, UR36, URZ ;  /* 0x000000240d157290 */ /* 0x000fe4000fffe0ff */
[----:B------:R-:W-:Y:S01]  /*64a0*/  UISETP.NE.AND UP0, UPT, UR4, 0x3, UPT ;  /* 0x000000030400788c */ /* 0x000fe2000bf05270 */
[----:B------:R-:W-:Y:S03]  /*64b0*/  SYNCS.ARRIVE.TRANS64.RED.A1T0 RZ, [UR5], RZ ;  /* 0x000000ffffff79a7 */ /* 0x000fe60008100405 */
[----:B------:R-:W-:Y:S06]  /*64c0*/  USEL UR5, URZ, 0x1, UP0 ;  /* 0x00000001ff057887 */ /* 0x000fec0008000000 */
[----:B------:R-:W-:Y:S01]  /*64d0*/  LOP3.LUT R15, R9, UR5, RZ, 0x3c, !PT ;  /* 0x00000005090f7c12 */ /* 0x000fe2000f8e3cff */
[----:B-1----:R-:W-:Y:S01]  /*64e0*/  USEL UR12, UR4, URZ, UP0 ;  /* 0x000000ff040c7287 */ /* 0x002fe20008000000 */
[----:B------:R-:W-:Y:S11]  /*64f0*/  BRA.U UP2, `(.L_x_102) ;  /* 0xffffffed02807547 */ /* 0x000ff6000b83ffff */
[----:B------:R-:W-:Y:S01]  /*6500*/  UIADD3 UR29, UPT, UPT, UR29, 0x118, URZ ;  /* 0x000001181d1d7890 */ /* 0x000fe2000fffe0ff */
[----:B------:R-:W-:-:S03]  /*6510*/  SHF.L.U32 R2, R15, 0x1f, RZ ;  /* 0x0000001f0f027819 */ /* 0x000fc600000006ff */
[----:B------:R-:W-:-:S09]  /*6520*/  ULEA UR4, UR12, UR29, 0x3 ;  /* 0x0000001d0c047291 */ /* 0x000fd2000f8e18ff */
[----:B------:R-:W1:Y:S02]  /*6530*/  SYNCS.PHASECHK.TRANS64.TRYWAIT P0, [UR4], R2 ;  /* 0x00000002ff0075a7 */ /* 0x000e640008001104 */
[----:B-1----:R-:W-:Y:S05]  /*6540*/  @!P0 BRA `(.L_x_103) ;  /* 0x0000006000708947 */ /* 0x002fea0003800000 */
.L_x_227:
        /* <DEDUP_REMOVED lines=9> */
.L_x_229:
[----:B------:R-:W-:-:S04]  /*65e0*/  UIADD3 UR4, UPT, UPT, UR4, 0x1, URZ ;  /* 0x0000000104047890 */ /* 0x000fc8000fffe0ff */
[----:B------:R-:W-:-:S04]  /*65f0*/  UISETP.NE.AND UP0, UPT, UR4, 0x3, UPT ;  /* 0x000000030400788c */ /* 0x000fc8000bf05270 */
[----:B------:R-:W-:Y:S02]  /*6600*/  USEL UR5, URZ, 0x1, UP0 ;  /* 0x00000001ff057887 */ /* 0x000fe40008000000 */
[----:B------:R-:W-:-:S04]  /*6610*/  USEL UR4, UR4, URZ, UP0 ;  /* 0x000000ff04047287 */ /* 0x000fc80008000000 */
[----:B------:R-:W-:Y:S01]  /*6620*/  ULEA UR4, UR4, UR29, 0x3 ;  /* 0x0000001d04047291 */ /* 0x000fe2000f8e18ff */
[----:B-1----:R-:W-:-:S04]  /*6630*/  LOP3.LUT R2, R15, UR5, RZ, 0x3c, !PT ;  /* 0x000000050f027c12 */ /* 0x002fc8000f8e3cff */
[----:B------:R-:W-:Y:S01]  /*6640*/  SHF.L.U32 R2, R2, 0x1f, RZ ;  /* 0x0000001f02027819 */ /* 0x000fe200000006ff */
[----:B------:R-:W-:-:S07]  /*6650*/  IMAD.U32 R0, RZ, RZ, UR4 ;  /* 0x00000004ff007e24 */ /* 0x000fce000f8e00ff */
.L_x_105:
[----:B-1----:R1:W4:Y:S02]  /*6660*/  SYNCS.PHASECHK.TRANS64.TRYWAIT P0, [R0+URZ], R2 ;  /* 0x00000002000075a7 */ /* 0x00232400080011ff */
[----:B----4-:R-:W-:Y:S05]  /*6670*/  @!P0 NANOSLEEP.SYNCS 0x989680 ;  /* 0x009896800000895d */ /* 0x010fea0003900000 */
[----:B------:R-:W4:Y:S02]  /*6680*/  @!P0 SYNCS.PHASECHK.TRANS64 P0, [R0+URZ], R2 ;  /* 0x00000002000085a7 */ /* 0x000f2400080010ff */
[----:B--2-4-:R-:W-:Y:S05]  /*6690*/  @P0 EXIT ;  /* 0x000000000000094d */ /* 0x014fea0003800000 */
[----:B------:R-:W-:Y:S05]  /*66a0*/  BRA `(.L_x_105) ;  /* 0xfffffffc00ec7947 */ /* 0x000fea000383ffff */
.L_x_91:
[----:B------:R-:W-:-:S06]  /*66b0*/  UISETP.GE.AND UP0, UPT, UR20, 0x4, UPT ;  /* 0x000000041400788c */ /* 0x000fcc000bf06270 */
[----:B------:R-:W-:-:S13]  /*66c0*/  PLOP3.LUT P0, PT, PT, PT, UP0, 0x80, 0x8 ;  /* 0x000000000008781c */ /* 0x000fda0003f0f008 */
[----:B-1----:R-:W-:Y:S05]  /*66d0*/  @!P0 EXIT ;  /* 0x000000000000894d */ /* 0x002fea0003800000 */
[----:B------:R-:W-:Y:S01]  /*66e0*/  BAR.SYNC.DEFER_BLOCKING 0x6, 0xa0 ;  /* 0x0182800000007b1d */ /* 0x000fe20000010000 */
[C---:B------:R-:W-:Y:S01]  /*66f0*/  IMAD.SHL.U32 R83, R81.reuse, 0x10, RZ ;  /* 0x0000001051537824 */ /* 0x040fe200078e00ff */
[C---:B------:R-:W-:Y:S01]  /*6700*/  LOP3.LUT R84, R86.reuse, 0x3, RZ, 0xc0, !PT ;  /* 0x0000000356547812 */ /* 0x040fe200078ec0ff */
[C---:B------:R-:W-:Y:S01]  /*6710*/  IMAD.SHL.U32 R82, R81.reuse, 0x2, RZ ;  /* 0x0000000251527824 */ /* 0x040fe200078e00ff */
[----:B------:R-:W-:Y:S01]  /*6720*/  CS2R R78, SRZ ;  /* 0x00000000004e7805 */ /* 0x000fe2000001ff00 */
[----:B------:R-:W-:Y:S01]  /*6730*/  IMAD.SHL.U32 R2, R86, 0x200, RZ ;  /* 0x0000020056027824 */ /* 0x000fe200078e00ff */
[----:B------:R-:W-:Y:S01]  /*6740*/  UMOV UR4, 0x400 ;  /* 0x0000040000047882 */ /* 0x000fe20000000000 */
[----:B------:R-:W1:Y:S01]  /*6750*/  LDCU UR5, c[0x0][0x370] ;  /* 0x00006e00ff0577ac */ /* 0x000e620008000800 */
[----:B------:R-:W2:Y:S01]  /*6760*/  LDC.64 R74, c[0x0][0xcb0] ;  /* 0x00032c00ff4a7b82 */ /* 0x000ea20000000a00 */
[----:B------:R-:W-:Y:S01]  /*6770*/  IMAD.U32 R81, R81, 0x10000, RZ ;  /* 0x0001000051517824 */ /* 0x000fe200078e00ff */
[C---:B------:R-:W-:Y:S01]  /*6780*/  LOP3.LUT R6, R83.reuse, 0x40, RZ, 0xc0, !PT ;  /* 0x0000004053067812 */ /* 0x040fe200078ec0ff */
[----:B------:R-:W-:Y:S01]  /*6790*/  ULEA UR4, UR56, UR4, 0x18 ;  /* 0x0000000438047291 */ /* 0x000fe2000f8ec0ff */
[----:B------:R-:W-:Y:S01]  /*67a0*/  LOP3.LUT R3, R83, 0x1b0, RZ, 0xc0, !PT ;  /* 0x000001b053037812 */ /* 0x000fe200078ec0ff */
[----:B------:R-:W3:Y:S01]  /*67b0*/  LDCU.64 UR6, c[0x0][0xc90] ;  /* 0x00019200ff0677ac */ /* 0x000ee20008000a00 */
[----:B------:R-:W-:Y:S01]  /*67c0*/  LOP3.LUT R82, R6, 0x8, R82, 0xf8, !PT ;  /* 0x0000000806527812 */ /* 0x000fe200078ef852 */
[----:B------:R-:W-:Y:S01]  /*67d0*/  IMAD.MOV.U32 R80, RZ, RZ, RZ ;  /* 0x000000ffff507224 */ /* 0x000fe200078e00ff */
[----:B------:R-:W4:Y:S01]  /*67e0*/  LDC.64 R72, c[0x0][0xca8] ;  /* 0x00032a00ff487b82 */ /* 0x000f220000000a00 */
[----:B------:R-:W-:Y:S01]  /*67f0*/  LOP3.LUT R2, R3, 0x200, R2, 0xf8, !PT ;  /* 0x0000020003027812 */ /* 0x000fe200078ef802 */
[----:B------:R-:W-:Y:S01]  /*6800*/  IMAD.MOV.U32 R77, RZ, RZ, RZ ;  /* 0x000000ffff4d7224 */ /* 0x000fe200078e00ff */
[----:B------:R-:W-:Y:S01]  /*6810*/  LOP3.LUT R81, R81, 0x200000, RZ, 0xc0, !PT ;  /* 0x0020000051517812 */ /* 0x000fe200078ec0ff */
[----:B------:R-:W2:Y:S01]  /*6820*/  LDCU UR42, c[0x0][0xf0c] ;  /* 0x0001e180ff2a77ac */ /* 0x000ea20008000800 */
[----:B------:R-:W-:-:S02]  /*6830*/  LOP3.LUT P0, RZ, R83, 0x40, RZ, 0xc0, !PT ;  /* 0x0000004053ff7812 */ /* 0x000fc4000780c0ff */
[----:B------:R-:W-:Y:S01]  /*6840*/  LOP3.LUT R82, R2, R82, RZ, 0xfc, !PT ;  /* 0x0000005202527212 */ /* 0x000fe200078efcff */
[----:B------:R-:W2:Y:S01]  /*6850*/  LDS R0, [UR4+0x1d0] ;  /* 0x0001d004ff007984 */ /* 0x000ea20008000800 */
[----:B-1----:R-:W-:Y:S01]  /*6860*/  IMAD.U32 R90, RZ, RZ, UR5 ;  /* 0x00000005ff5a7e24 */ /* 0x002fe2000f8e00ff */
[----:B------:R-:W1:Y:S01]  /*6870*/  LDCU UR5, c[0x0][0x374] ;  /* 0x00006e80ff0577ac */ /* 0x000e620008000800 */
[----:B------:R-:W-:Y:S01]  /*6880*/  P2R R2, PR, RZ, 0x1 ;  /* 0x00000001ff027803 */ /* 0x000fe20000000000 */
[----:B------:R-:W-:Y:S01]  /*6890*/  UIADD3 UR4, UPT, UPT, UR4, 0x200, URZ ;  /* 0x0000020004047890 */ /* 0x000fe2000fffe0ff */
[----:B---3--:R-:W-:Y:S01]  /*68a0*/  IMAD.U32 R88, RZ, RZ, UR6 ;  /* 0x00000006ff587e24 */ /* 0x008fe2000f8e00ff */
[----:B------:R-:W-:Y:S01]  /*68b0*/  MOV R87, UR7 ;  /* 0x0000000700577c02 */ /* 0x000fe20008000f00 */
[----:B------:R-:W3:Y:S03]  /*68c0*/  LDCU UR38, c[0x0][0xf30] ;  /* 0x0001e600ff2677ac */ /* 0x000ee60008000800 */
[----:B------:R-:W-:Y:S01]  /*68d0*/  MOV R94, UR4 ;  /* 0x00000004005e7c02 */ /* 0x000fe20008000f00 */
[----:B------:R-:W2:Y:S01]  /*68e0*/  LDCU.64 UR58, c[0x0][0xc88] ;  /* 0x00019100ff3a77ac */ /* 0x000ea20008000a00 */
[----:B------:R-:W2:Y:S01]  /*68f0*/  LDCU.64 UR40, c[0x0][0xf28] ;  /* 0x0001e500ff2877ac */ /* 0x000ea20008000a00 */
[----:B-1----:R-:W-:Y:S01]  /*6900*/  IMAD.U32 R89, RZ, RZ, UR5 ;  /* 0x00000005ff597e24 */ /* 0x002fe2000f8e00ff */
[----:B------:R-:W1:Y:S01]  /*6910*/  LDCU.128 UR60, c[0x0][0xf10] ;  /* 0x0001e200ff3c77ac */ /* 0x000e620008000c00 */
[----:B------:R-:W-:Y:S01]  /*6920*/  UMOV UR57, 0x1 ;  /* 0x0000000100397882 */ /* 0x000fe20000000000 */
[----:B------:R-:W-:Y:S01]  /*6930*/  UMOV UR45, URZ ;  /* 0x000000ff002d7c82 */ /* 0x000fe20008000000 */
[----:B------:R-:W-:Y:S01]  /*6940*/  UMOV UR56, URZ ;  /* 0x000000ff00387c82 */ /* 0x000fe20008000000 */
[----:B------:R-:W-:Y:S01]  /*6950*/  UMOV UR52, URZ ;  /* 0x000000ff00347c82 */ /* 0x000fe20008000000 */
[----:B-1234-:R-:W-:-:S07]  /*6960*/  IMAD.IADD R81, R0, 0x1, R81 ;  /* 0x0000000100517824 */ /* 0x01efce00078e0251 */
.L_x_164:
[----:B-1----:R-:W1:Y:S01]  /*6970*/  S2UR UR43, SR_CgaCtaId ;  /* 0x00000000002b79c3 */ /* 0x002e620000008800 */
[----:B------:R-:W-:Y:S01]  /*6980*/  UMOV UR4, 0x400 ;  /* 0x0000040000047882 */ /* 0x000fe20000000000 */
[----:B------:R-:W-:Y:S01]  /*6990*/  SHF.L.U32 R2, R78, 0x1f, RZ ;  /* 0x0000001f4e027819 */ /* 0x000fe200000006ff */
[----:B-1----:R-:W-:Y:S06]  /*69a0*/  ULEA UR43, UR43, UR4, 0x18 ;  /* 0x000000042b2b7291 */ /* 0x002fec000f8ec0ff */
[C---:B------:R-:W-:Y:S02]  /*69b0*/  LEA R0, R77.reuse, UR43, 0x3 ;  /* 0x0000002b4d007c11 */ /* 0x040fe4000f8e18ff */
[----:B------:R-:W-:Y:S02]  /*69c0*/  LEA R4, R77, UR43, 0x4 ;  /* 0x0000002b4d047c11 */ /* 0x000fe4000f8e20ff */
[----:B------:R-:W1:Y:S02]  /*69d0*/  SYNCS.PHASECHK.TRANS64.TRYWAIT P0, [R0+URZ+0x140], R2 ;  /* 0x00014002000075a7 */ /* 0x000e6400080011ff */
[----:B-1----:R-:W-:Y:S05]  /*69e0*/  @!P0 BRA `(.L_x_106) ;  /* 0x0000005c00788947 */ /* 0x002fea0003800000 */
.L_x_230:
[----:B------:R-:W-:Y:S01]  /*69f0*/  R2UR UR7, R93 ;  /* 0x000000005d0772ca */ /* 0x000fe200000e0000 */
[----:B------:R-:W2:Y:S01]  /*6a00*/  LDS.128 R4, [R4+0x1b0] ;  /* 0x0001b00004047984 */ /* 0x000ea20000000c00 */
[----:B-1----:R-:W-:Y:S01]  /*6a10*/  VIADD R0, R0, 0x150 ;  /* 0x0000015000007836 */ /* 0x002fe20000000000 */
[----:B------:R-:W-:Y:S04]  /*6a20*/  UISETP.GE.AND UP0, UPT, UR39, 0x1, UPT ;  /* 0x000000012700788c */ /* 0x000fe8000bf06270 */
[----:B------:R-:W-:Y:S01]  /*6a30*/  PRMT R0, RZ, 0x654, R0 ;  /* 0x00000654ff007816 */ /* 0x000fe20000000000 */
[----:B------:R-:W-:Y:S01]  /*6a40*/  @!PT LDS RZ, [RZ] ;  /* 0x00000000fffff984 */ /* 0x000fe20000000800 */
[----:B------:R-:W-:Y:S01]  /*6a50*/  @!PT LDS RZ, [RZ] ;  /* 0x00000000fffff984 */ /* 0x000fe20000000800 */
[----:B------:R-:W-:Y:S01]  /*6a60*/  @!PT LDS RZ, [RZ] ;  /* 0x00000000fffff984 */ /* 0x000fe20000000800 */
[----:B------:R-:W-:Y:S01]  /*6a70*/  @!PT LDS RZ, [RZ] ;  /* 0x00000000fffff984 */ /* 0x000fe20000000800 */
[----:B------:R1:W-:Y:S06]  /*6a80*/  MEMBAR.ALL.CTA ;  /* 0x0000000000007992 */ /* 0x0003ec0000008000 */
[----:B-1----:R-:W1:Y:S02]  /*6a90*/  FENCE.VIEW.ASYNC.S ;  /* 0x00000000000073c6 */ /* 0x002e640000000000 */
[----:B-1----:R1:W-:Y:S01]  /*6aa0*/  SYNCS.ARRIVE.TRANS64.RED.A1T0 RZ, [R0+URZ], RZ ;  /* 0x000000ff00ff79a7 */ /* 0x0023e200081004ff */
[----:B--2---:R-:W-:Y:S11]  /*6ab0*/  LOP3.LUT P0, RZ, R6, 0x1, RZ, 0xc0, !PT ;  /* 0x0000000106ff7812 */ /* 0x004ff6000780c0ff */
[----:B------:R-:W-:Y:S02]  /*6ac0*/  @!UPT UIADD3 URZ, UPT, UPT, URZ, URZ, URZ ;  /* 0x000000fffffff290 */ /* 0x000fe4000fffe0ff */
[----:B------:R-:W-:Y:S01]  /*6ad0*/  VOTEU.ANY UP1, P0 ;  /* 0x0000000000ff7886 */ /* 0x000fe20000020100 */
[----:B------:R-:W-:Y:S01]  /*6ae0*/  PLOP3.LUT P0, PT, PT, PT, UP1, 0x80, 0x8 ;  /* 0x000000000008781c */ /* 0x000fe20003f0f018 */
[----:B------:R-:W-:Y:S06]  /*6af0*/  UP2UR UR4, UPR, URZ, 0x2 ;  /* 0x00000002ff047883 */ /* 0x000fec0008000000 */
[----:B------:R-:W-:Y:S06]  /*6b00*/  IMAD.U32 R95, RZ, RZ, UR4 ;  /* 0x00000004ff5f7e24 */ /* 0x000fec000f8e00ff */
[----:B------:R-:W-:Y:S02]  /*6b10*/  @P0 SHF.R.U32.HI R2, RZ, 0x10, R5 ;  /* 0x00000010ff020819 */ /* 0x000fe40000011605 */
[----:B------:R-:W-:Y:S02]  /*6b20*/  @P0 MOV R3, R4 ;  /* 0x0000000400030202 */ /* 0x000fe40000000f00 */
[----:B------:R-:W-:Y:S02]  /*6b30*/  @P0 R2UR UR4, R2 ;  /* 0x00000000020402ca */ /* 0x000fe400000e0000 */
[----:B------:R-:W-:Y:S02]  /*6b40*/  @P0 LOP3.LUT R4, R5, 0xffff, RZ, 0xc0, !PT ;  /* 0x0000ffff05040812 */ /* 0x000fe400078ec0ff */
[----:B------:R-:W-:Y:S02]  /*6b50*/  @P0 R2UR UR6, R3 ;  /* 0x00000000030602ca */ /* 0x000fe400000e0000 */
[----:B------:R-:W-:Y:S07]  /*6b60*/  @P0 R2UR UR5, R4 ;  /* 0x00000000040502ca */ /* 0x000fee00000e0000 */
[----:B------:R-:W-:Y:S02]  /*6b70*/  @UP1 UMOV UR7, UR4 ;  /* 0x0000000400071c82 */ /* 0x000fe40008000000 */
[----:B------:R-:W-:Y:S02]  /*6b80*/  IMAD.U32 R93, RZ, RZ, UR7 ;  /* 0x00000007ff5d7e24 */ /* 0x000fe4000f8e00ff */
[----:B------:R-:W-:Y:S02]  /*6b90*/  @UP1 UMOV UR37, UR6 ;  /* 0x0000000600251c82 */ /* 0x000fe40008000000 */
[----:B------:R-:W-:Y:S01]  /*6ba0*/  @UP1 UMOV UR36, UR5 ;  /* 0x0000000500241c82 */ /* 0x000fe20008000000 */
[----:B-1----:R-:W-:Y:S05]  /*6bb0*/  BRA.U !UP0, `(.L_x_107) ;  /* 0x0000000108d47547 */ /* 0x002fea000b800000 */
[----:B------:R-:W1:Y:S01]  /*6bc0*/  LDCU UR13, c[0x0][0xf20] ;  /* 0x0001e400ff0d77ac */ /* 0x000e620008000800 */
[----:B------:R-:W-:Y:S02]  /*6bd0*/  R2UR UR14, R89 ;  /* 0x00000000590e72ca */ /* 0x000fe400000e0000 */
[----:B------:R-:W-:Y:S01]  /*6be0*/  R2UR UR12, R90 ;  /* 0x000000005a0c72ca */ /* 0x000fe200000e0000 */
[----:B------:R-:W-:Y:S02]  /*6bf0*/  UISETP.NE.AND UP0, UPT, UR62, 0x1, UPT ;  /* 0x000000013e00788c */ /* 0x000fe4000bf05270 */
[----:B------:R-:W-:Y:S02]  /*6c00*/  UIMAD.WIDE.U32 UR8, UR36, UR63, URZ ;  /* 0x0000003f240872a5 */ /* 0x000fe4000f8e00ff */
[----:B------:R-:W-:Y:S02]  /*6c10*/  UIMAD.WIDE.U32 UR10, UR37, UR60, URZ ;  /* 0x0000003c250a72a5 */ /* 0x000fe4000f8e00ff */
[----:B------:R-:W-:Y:S02]  /*6c20*/  UISETP.NE.AND UP1, UPT, UR42, 0x1, UPT ;  /* 0x000000012a00788c */ /* 0x000fe4000bf25270 */
[----:B------:R-:W-:Y:S02]  /*6c30*/  UISETP.NE.AND UP2, UPT, UR39, 0x1, UPT ;  /* 0x000000012700788c */ /* 0x000fe4000bf45270 */
[----:B------:R-:W-:Y:S02]  /*6c40*/  UIMAD.WIDE.U32 UR4, UR14, UR63, URZ ;  /* 0x0000003f0e0472a5 */ /* 0x000fe4000f8e00ff */
[----:B------:R-:W-:Y:S05]  /*6c50*/  UIMAD.WIDE.U32 UR6, UR12, UR60, URZ ;  /* 0x0000003c0c0672a5 */ /* 0x000fea000f8e00ff */
[----:B------:R-:W-:Y:S02]  /*6c60*/  UMOV UR4, UR5 ;  /* 0x0000000500047c82 */ /* 0x000fe40008000000 */
[----:B-1----:R-:W-:Y:S03]  /*6c70*/  USHF.R.U32.HI UR5, URZ, UR13, UR4 ;  /* 0x0000000dff057299 */ /* 0x002fe60008011604 */
[----:B------:R-:W-:Y:S02]  /*6c80*/  UMOV UR4, UR7 ;  /* 0x0000000700047c82 */ /* 0x000fe40008000000 */
[----:B------:R-:W-:Y:S02]  /*6c90*/  USHF.R.U32.HI UR7, URZ, UR61, UR4 ;  /* 0x0000003dff077299 */ /* 0x000fe40008011604 */
[----:B------:R-:W-:Y:S02]  /*6ca0*/  USEL UR4, UR14, UR5, !UP0 ;  /* 0x000000050e047287 */ /* 0x000fe4000c000000 */
[----:B------:R-:W-:Y:S01]  /*6cb0*/  USEL UR7, UR12, UR7, !UP1 ;  /* 0x000000070c077287 */ /* 0x000fe2000c800000 */
[----:B------:R-:W-:Y:S01]  /*6cc0*/  UMOV UR5, UR9 ;  /* 0x0000000900057c82 */ /* 0x000fe20008000000 */
[----:B------:R-:W-:Y:S02]  /*6cd0*/  UIMAD.WIDE.U32 UR8, UR4, UR40, URZ ;  /* 0x00000028040872a5 */ /* 0x000fe4000f8e00ff */
[----:B------:R-:W-:Y:S03]  /*6ce0*/  USHF.R.U32.HI UR6, URZ, UR13, UR5 ;  /* 0x0000000dff067299 */ /* 0x000fe60008011605 */
[----:B------:R-:W-:Y:S01]  /*6cf0*/  UMOV UR5, UR11 ;  /* 0x0000000b00057c82 */ /* 0x000fe20008000000 */
[----:B------:R-:W-:Y:S02]  /*6d00*/  UIMAD.WIDE.U32 UR10, UR7, UR40, URZ ;  /* 0x00000028070a72a5 */ /* 0x000fe4000f8e00ff */
[----:B------:R-:W-:Y:S02]  /*6d10*/  USHF.R.U32.HI UR12, URZ, UR61, UR5 ;  /* 0x0000003dff0c7299 */ /* 0x000fe40008011605 */
[----:B------:R-:W-:Y:S01]  /*6d20*/  USEL UR6, UR36, UR6, !UP0 ;  /* 0x0000000624067287 */ /* 0x000fe2000c000000 */
[----:B------:R-:W-:Y:S02]  /*6d30*/  UMOV UR5, UR9 ;  /* 0x0000000900057c82 */ /* 0x000fe40008000000 */
[----:B------:R-:W-:Y:S01]  /*6d40*/  UMOV UR10, UR11 ;  /* 0x0000000b000a7c82 */ /* 0x000fe20008000000 */
[----:B------:R-:W-:Y:S02]  /*6d50*/  @UP2 USHF.R.U32.HI UR4, URZ, UR41, UR5 ;  /* 0x00000029ff042299 */ /* 0x000fe40008011605 */
[----:B------:R-:W-:Y:S02]  /*6d60*/  @UP2 USHF.R.U32.HI UR7, URZ, UR41, UR10 ;  /* 0x00000029ff072299 */ /* 0x000fe4000801160a */
[----:B------:R-:W-:Y:S02]  /*6d70*/  UIMAD UR4, UR39, UR4, URZ ;  /* 0x00000004270472a4 */ /* 0x000fe4000f8e02ff */
[----:B------:R-:W-:Y:S02]  /*6d80*/  UIMAD.WIDE.U32 UR10, UR6, UR40, URZ ;  /* 0x00000028060a72a5 */ /* 0x000fe4000f8e00ff */
[----:B------:R-:W-:Y:S02]  /*6d90*/  USEL UR5, UR37, UR12, !UP1 ;  /* 0x0000000c25057287 */ /* 0x000fe4000c800000 */
[----:B------:R-:W-:Y:S02]  /*6da0*/  UIMAD UR8, UR39, UR7, URZ ;  /* 0x00000007270872a4 */ /* 0x000fe4000f8e02ff */
[----:B------:R-:W-:Y:S03]  /*6db0*/  UISETP.GE.AND UP0, UPT, UR6, UR4, UPT ;  /* 0x000000040600728c */ /* 0x000fe6000bf06270 */
[----:B------:R-:W-:Y:S01]  /*6dc0*/  UMOV UR4, UR11 ;  /* 0x0000000b00047c82 */ /* 0x000fe20008000000 */
[----:B------:R-:W-:Y:S02]  /*6dd0*/  UISETP.GE.OR UP0, UPT, UR5, UR8, UP0 ;  /* 0x000000080500728c */ /* 0x000fe40008706670 */
[----:B------:R-:W-:Y:S02]  /*6de0*/  USHF.R.U32.HI UR4, URZ, UR41, UR4 ;  /* 0x00000029ff047299 */ /* 0x000fe40008011604 */
[----:B------:R-:W-:Y:S02]  /*6df0*/  UIMAD.WIDE.U32 UR8, UR5, UR40, URZ ;  /* 0x00000028050872a5 */ /* 0x000fe4000f8e00ff */
[----:B------:R-:W-:Y:S02]  /*6e00*/  USEL UR11, UR6, UR4, !UP2 ;  /* 0x00000004060b7287 */ /* 0x000fe4000d000000 */
[----:B------:R-:W-:Y:S02]  /*6e10*/  UIADD3 UR8, UPT, UPT, -UR5, URZ, URZ ;  /* 0x000000ff05087290 */ /* 0x000fe4000fffe1ff */
[----:B------:R-:W-:Y:S01]  /*6e20*/  UIADD3 UR10, UPT, UPT, -UR11, URZ, URZ ;  /* 0x000000ff0b0a7290 */ /* 0x000fe2000fffe1ff */
[----:B------:R-:W-:Y:S01]  /*6e30*/  @!UP0 UMOV UR4, UR9 ;  /* 0x0000000900048c82 */ /* 0x000fe20008000000 */
[----:B------:R-:W-:Y:S02]  /*6e40*/  UIADD3 UR9, UPT, UPT, -UR6, URZ, URZ ;  /* 0x000000ff06097290 */ /* 0x000fe4000fffe1ff */
[----:B------:R-:W-:Y:S02]  /*6e50*/  @!UP0 USHF.R.U32.HI UR4, URZ, UR41, UR4 ;  /* 0x00000029ff048299 */ /* 0x000fe40008011604 */
[----:B------:R-:W-:Y:S02]  /*6e60*/  UIMAD UR10, UR39, UR10, UR6 ;  /* 0x0000000a270a72a4 */ /* 0x000fe4000f8e0206 */
[----:B------:R-:W-:Y:S04]  /*6e70*/  @!UP0 USEL UR4, UR5, UR4, !UP2 ;  /* 0x0000000405048287 */ /* 0x000fe8000d000000 */
[----:B------:R-:W-:Y:S02]  /*6e80*/  @!UP0 UIMAD UR10, UR7, UR10, UR4 ;  /* 0x0000000a070a82a4 */ /* 0x000fe4000f8e0204 */
[----:B------:R-:W-:Y:S02]  /*6e90*/  @!UP0 UIADD3 UR11, UPT, UPT, UR11, -UR4, URZ ;  /* 0x800000040b0b8290 */ /* 0x000fe4000fffe0ff */
[----:B------:R-:W-:Y:S02]  /*6ea0*/  UIMAD UR7, UR42, UR8, UR37 ;  /* 0x000000082a0772a4 */ /* 0x000fe4000f8e0225 */
[----:B------:R-:W-:Y:S02]  /*6eb0*/  @!UP0 UIMAD UR6, UR11, UR39, UR5 ;  /* 0x000000270b0682a4 */ /* 0x000fe4000f8e0205 */
[----:B------:R-:W-:Y:S01]  /*6ec0*/  UIMAD UR4, UR62, UR9, UR36 ;  /* 0x000000093e0472a4 */ /* 0x000fe2000f8e0224 */
[----:B------:R-:W-:Y:S02]  /*6ed0*/  @!UP0 UMOV UR5, UR10 ;  /* 0x0000000a00058c82 */ /* 0x000fe40008000000 */
[----:B------:R-:W-:Y:S02]  /*6ee0*/  UIMAD UR37, UR5, UR42, UR7 ;  /* 0x0000002a052572a4 */ /* 0x000fe4000f8e0207 */
[----:B------:R-:W-:Y:S11]  /*6ef0*/  UIMAD UR36, UR6, UR62, UR4 ;  /* 0x0000003e062472a4 */ /* 0x000ff6000f8e0204 */
[----:B------:R-:W-:Y:S01]  /*6f00*/  @!UPT UIADD3 URZ, UPT, UPT, URZ, URZ, URZ ;  /* 0x000000fffffff290 */ /* 0x000fe2000fffe0ff */
.L_x_107:
[----:B------:R-:W-:Y:S01]  /*6f10*/  UISETP.NE.AND UP0, UPT, UR38, 0x1, UPT ;  /* 0x000000012600788c */ /* 0x000fe2000bf05270 */
[----:B------:R-:W-:Y:S01]  /*6f20*/  R2UR UR11, R94 ;  /* 0x000000005e0b72ca */ /* 0x000fe200000e0000 */
[----:B------:R-:W-:Y:S01]  /*6f30*/  USHF.L.U32 UR50, UR27, 0x7, URZ ;  /* 0x000000071b327899 */ /* 0x000fe200080006ff */
[----:B------:R-:W-:Y:S01]  /*6f40*/  IADD3 R77, PT, PT, R77, 0x1, RZ ;  /* 0x000000014d4d7810 */ /* 0x000fe20007ffe0ff */
[----:B------:R-:W-:Y:S07]  /*6f50*/  USHF.L.U32 UR49, UR21, 0x6, URZ ;  /* 0x0000000615317899 */ /* 0x000fee00080006ff */
[----:B------:R-:W1:Y:S01]  /*6f60*/  @!UP0 LDCU.128 UR12, c[0x0][0xf10] ;  /* 0x0001e200ff0c87ac */ /* 0x000e620008000c00 */
[----:B------:R-:W2:Y:S01]  /*6f70*/  @!UP0 LDCU UR5, c[0x0][0xf0c] ;  /* 0x0001e180ff0587ac */ /* 0x000ea20008000800 */
[----:B------:R-:W3:Y:S01]  /*6f80*/  @!UP0 LDCU UR10, c[0x0][0xf20] ;  /* 0x0001e400ff0a87ac */ /* 0x000ee20008000800 */
[----:B-1----:R-:W-:Y:S02]  /*6f90*/  UIMAD.WIDE.U32 UR8, UR37, UR12, URZ ;  /* 0x0000000c250872a5 */ /* 0x002fe4000f8e00ff */
[----:B------:R-:W-:Y:S02]  /*6fa0*/  UIMAD.WIDE.U32 UR6, UR36, UR15, URZ ;  /* 0x0000000f240672a5 */ /* 0x000fe4000f8e00ff */
[----:B------:R-:W-:Y:S03]  /*6fb0*/  @!UP0 UISETP.NE.AND UP1, UPT, UR14, 0x1, UPT ;  /* 0x000000010e00888c */ /* 0x000fe6000bf25270 */
[----:B------:R-:W-:Y:S01]  /*6fc0*/  @!UP0 UMOV UR4, UR9 ;  /* 0x0000000900048c82 */ /* 0x000fe20008000000 */
[----:B--2---:R-:W-:Y:S02]  /*6fd0*/  @!UP0 UISETP.NE.AND UP2, UPT, UR5, 0x1, UPT ;  /* 0x000000010500888c */ /* 0x004fe4000bf45270 */
[----:B------:R-:W-:Y:S01]  /*6fe0*/  @!UP0 USHF.R.U32.HI UR4, URZ, UR13, UR4 ;  /* 0x0000000dff048299 */ /* 0x000fe20008011604 */
[----:B------:R-:W-:Y:S02]  /*6ff0*/  @!UP0 UMOV UR6, UR7 ;  /* 0x0000000700068c82 */ /* 0x000fe40008000000 */
[----:B---3--:R-:W-:Y:S02]  /*7000*/  @!UP0 USHF.R.U32.HI UR6, URZ, UR10, UR6 ;  /* 0x0000000aff068299 */ /* 0x008fe40008011606 */
[----:B------:R-:W-:Y:S02]  /*7010*/  @!UP0 USEL UR7, UR37, UR4, !UP2 ;  /* 0x0000000425078287 */ /* 0x000fe4000d000000 */
[----:B------:R-:W-:Y:S04]  /*7020*/  @!UP0 USEL UR6, UR36, UR6, !UP1 ;  /* 0x0000000624068287 */ /* 0x000fe8000c800000 */
[----:B------:R-:W-:Y:S02]  /*7030*/  @!UP0 UIADD3 UR4, UPT, UPT, -UR7, UR6, URZ ;  /* 0x0000000607048290 */ /* 0x000fe4000fffe1ff */
[----:B------:R-:W-:Y:S02]  /*7040*/  @!UP0 UIADD3 UR6, UPT, UPT, UR7, -UR6, URZ ;  /* 0x8000000607068290 */ /* 0x000fe4000fffe0ff */
[----:B------:R-:W-:Y:S02]  /*7050*/  @!UP0 UIMAD UR37, UR4, UR5, UR37 ;  /* 0x00000005042582a4 */ /* 0x000fe4000f8e0225 */
[----:B------:R-:W-:Y:S02]  /*7060*/  @!UP0 UIMAD UR36, UR6, UR14, UR36 ;  /* 0x0000000e062482a4 */ /* 0x000fe4000f8e0224 */
[----:B------:R-:W-:Y:S09]  /*7070*/  ULOP3.LUT UP0, URZ, UR11, 0x90, URZ, 0xc0, !UPT ;  /* 0x000000900bff7892 */ /* 0x000ff2000f80c0ff */
[----:B------:R-:W-:Y:S05]  /*7080*/  BRA.U !UP0, `(.L_x_108) ;  /* 0x00000001087c7547 */ /* 0x000fea000b800000 */
[----:B------:R-:W1:Y:S01]  /*7090*/  LDCU.64 UR8, c[0x4][0x80] ;  /* 0x01001000ff0877ac */ /* 0x000e620008000a00 */
[----:B------:R-:W-:Y:S01]  /*70a0*/  MOV R2, 0x0 ;  /* 0x0000000000027802 */ /* 0x000fe20000000f00 */
[----:B------:R-:W-:Y:S02]  /*70b0*/  HFMA2 R12, -RZ, RZ, 0, 5.9604644775390625e-08 ;  /* 0x00000001ff0c7431 */ /* 0x000fe400000001ff */
[----:B------:R-:W-:Y:S01]  /*70c0*/  IMAD.MOV.U32 R8, RZ, RZ, 0x70 ;  /* 0x00000070ff087424 */ /* 0x000fe200078e00ff */
[----:B------:R2:W3:Y:S01]  /*70d0*/  LDC.64 R14, c[0x4][R2] ;  /* 0x01000000020e7b82 */ /* 0x0004e20000000a00 */
[----:B------:R-:W4:Y:S01]  /*70e0*/  LDCU.64 UR6, c[0x4][0x88] ;  /* 0x01001100ff0677ac */ /* 0x000f220008000a00 */
[----:B------:R-:W-:Y:S01]  /*70f0*/  IMAD.MOV.U32 R13, RZ, RZ, RZ ;  /* 0x000000ffff0d7224 */ /* 0x000fe200078e00ff */
[----:B------:R-:W2:Y:S01]  /*7100*/  LDCU.64 UR4, c[0x4][0x8] ;  /* 0x01000100ff0477ac */ /* 0x000ea20008000a00 */
[----:B-1----:R-:W-:Y:S01]  /*7110*/  MOV R5, UR9 ;  /* 0x0000000900057c02 */ /* 0x002fe20008000f00 */
[----:B------:R-:W-:Y:S01]  /*7120*/  IMAD.U32 R4, RZ, RZ, UR8 ;  /* 0x00000008ff047e24 */ /* 0x000fe2000f8e00ff */
[----:B----4-:R-:W-:Y:S01]  /*7130*/  MOV R7, UR7 ;  /* 0x0000000700077c02 */ /* 0x010fe20008000f00 */
[----:B------:R-:W-:Y:S01]  /*7140*/  IMAD.U32 R6, RZ, RZ, UR6 ;  /* 0x00000006ff067e24 */ /* 0x000fe2000f8e00ff */
[----:B--2---:R-:W-:Y:S01]  /*7150*/  MOV R11, UR5 ;  /* 0x00000005000b7c02 */ /* 0x004fe20008000f00 */
[----:B------:R-:W-:Y:S02]  /*7160*/  IMAD.U32 R10, RZ, RZ, UR4 ;  /* 0x00000004ff0a7e24 */ /* 0x000fe4000f8e00ff */
[----:B------:R-:W-:Y:S07]  /*7170*/  LEPC R20, `(.L_x_109) ;  /* 0x000000001014794e */ /* 0x000fee0000000000 */
[----:B---3-5:R-:W-:Y:S05]  /*7180*/  CALL.ABS.NOINC R14 ;  /* 0x000000000e007343 */ /* 0x028fea0003c00000 */
.L_x_109:
[----:B------:R-:W1:Y:S01]  /*7190*/  LDCU.64 UR8, c[0x4][0x80] ;  /* 0x01001000ff0877ac */ /* 0x000e620008000a00 */
[----:B------:R-:W2:Y:S01]  /*71a0*/  LDC.64 R2, c[0x4][R2] ;  /* 0x0100000002027b82 */ /* 0x000ea20000000a00 */
[----:B------:R-:W-:Y:S02]  /*71b0*/  HFMA2 R12, -RZ, RZ, 0, 5.9604644775390625e-08 ;  /* 0x00000001ff0c7431 */ /* 0x000fe400000001ff */
[----:B------:R-:W-:Y:S02]  /*71c0*/  IMAD.MOV.U32 R8, RZ, RZ, 0x70 ;  /* 0x00000070ff087424 */ /* 0x000fe400078e00ff */
[----:B------:R-:W-:Y:S01]  /*71d0*/  IMAD.MOV.U32 R13, RZ, RZ, RZ ;  /* 0x000000ffff0d7224 */ /* 0x000fe200078e00ff */
[----:B------:R-:W3:Y:S01]  /*71e0*/  LDCU.64 UR6, c[0x4][0x88] ;  /* 0x01001100ff0677ac */ /* 0x000ee20008000a00 */
[----:B------:R-:W4:Y:S01]  /*71f0*/  LDCU.64 UR4, c[0x4][0x8] ;  /* 0x01000100ff0477ac */ /* 0x000f220008000a00 */
[----:B-1----:R-:W-:Y:S02]  /*7200*/  MOV R4, UR8 ;  /* 0x0000000800047c02 */ /* 0x002fe40008000f00 */
[----:B------:R-:W-:Y:S02]  /*7210*/  MOV R5, UR9 ;  /* 0x0000000900057c02 */ /* 0x000fe40008000f00 */
[----:B---3--:R-:W-:Y:S01]  /*7220*/  MOV R7, UR7 ;  /* 0x0000000700077c02 */ /* 0x008fe20008000f00 */
[----:B------:R-:W-:Y:S01]  /*7230*/  IMAD.U32 R6, RZ, RZ, UR6 ;  /* 0x00000006ff067e24 */ /* 0x000fe2000f8e00ff */
[----:B----4-:R-:W-:Y:S01]  /*7240*/  MOV R11, UR5 ;  /* 0x00000005000b7c02 */ /* 0x010fe20008000f00 */
[----:B------:R-:W-:Y:S02]  /*7250*/  IMAD.U32 R10, RZ, RZ, UR4 ;  /* 0x00000004ff0a7e24 */ /* 0x000fe4000f8e00ff */
[----:B------:R-:W-:Y:S07]  /*7260*/  LEPC R20, `(.L_x_108) ;  /* 0x000000001014794e */ /* 0x000fee0000000000 */
[----:B--2---:R-:W-:Y:S05]  /*7270*/  CALL.ABS.NOINC R2 ;  /* 0x0000000002007343 */ /* 0x004fea0003c00000 */
.L_x_108:
[----:B------:R-:W-:Y:S02]  /*7280*/  R2UR UR6, R96 ;  /* 0x00000000600672ca */ /* 0x000fe400000e0000 */
[----:B------:R-:W-:Y:S02]  /*7290*/  R2UR UR5, R88 ;  /* 0x00000000580572ca */ /* 0x000fe400000e0000 */
[----:B------:R-:W-:Y:S02]  /*72a0*/  R2UR UR4, R87 ;  /* 0x00000000570472ca */ /* 0x000fe400000e0000 */
[----:B------:R-:W-:Y:S02]  /*72b0*/  ISETP.NE.U32.AND P4, PT, R74, RZ, PT ;  /* 0x000000ff4a00720c */ /* 0x000fe40003f85070 */
[----:B------:R-:W-:Y:S02]  /*72c0*/  ISETP.NE.U32.AND P2, PT, RZ, UR58, PT ;  /* 0x0000003aff007c0c */ /* 0x000fe4000bf45070 */
[----:B------:R-:W-:Y:S02]  /*72d0*/  ISETP.NE.AND.EX P4, PT, R75, RZ, PT, P4 ;  /* 0x000000ff4b00720c */ /* 0x000fe40003f85340 */
[----:B------:R-:W-:Y:S01]  /*72e0*/  ISETP.NE.AND.EX P2, PT, RZ, UR59, PT, P2 ;  /* 0x0000003bff007c0c */ /* 0x000fe2000bf45320 */
[----:B------:R-:W-:Y:S02]  /*72f0*/  UISETP.NE.AND UP2, UPT, UR6, URZ, UPT ;  /* 0x000000ff0600728c */ /* 0x000fe4000bf45270 */
[----:B------:R-:W-:Y:S04]  /*7300*/  UISETP.NE.U32.AND UP0, UPT, UR5, URZ, UPT ;  /* 0x000000ff0500728c */ /* 0x000fe8000bf05070 */
[----:B------:R-:W-:Y:S01]  /*7310*/  UISETP.NE.AND.EX UP1, UPT, UR4, URZ, UPT, UP0 ;  /* 0x000000ff0400728c */ /* 0x000fe2000bf25300 */
[----:B------:R-:W-:Y:S01]  /*7320*/  PLOP3.LUT P1, PT, PT, PT, UP2, 0x80, 0x8 ;  /* 0x000000000008781c */ /* 0x000fe20003f2f028 */
[----:B------:R-:W-:Y:S03]  /*7330*/  UPLOP3.LUT UP0, UPT, UPT, UPT, UPT, 0x40, 0x4 ;  /* 0x000000000004789c */ /* 0x000fe60003f0e870 */
[----:B------:R-:W-:Y:S06]  /*7340*/  @UP2 UPLOP3.LUT UP0, UPT, UPT, UPT, UP1, 0x80, 0x8 ;  /* 0x000000000008289c */ /* 0x000fec0003f0f010 */
[----:B------:R-:W-:Y:S01]  /*7350*/  PLOP3.LUT P0, PT, PT, PT, UP0, 0x80, 0x8 ;  /* 0x000000000008781c */ /* 0x000fe20003f0f008 */
[----:B------:R-:W-:Y:S01]  /*7360*/  @!UPT UIADD3 URZ, UPT, UPT, URZ, URZ, URZ ;  /* 0x000000fffffff290 */ /* 0x000fe2000fffe0ff */
[----:B------:R-:W-:Y:S11]  /*7370*/  BRA.U !UP1, `(.L_x_110) ;  /* 0x0000000109407547 */ /* 0x000ff6000b800000 */
[----:B------:R-:W-:Y:S01]  /*7380*/  UISETP.NE.U32.AND UP0, UPT, UR58, URZ, UPT ;  /* 0x000000ff3a00728c */ /* 0x000fe2000bf05070 */
[----:B------:R-:W-:Y:S01]  /*7390*/  R2UR UR6, R88 ;  /* 0x00000000580672ca */ /* 0x000fe200000e0000 */
[----:B------:R-:W1:Y:S01]  /*73a0*/  LDCU.64 UR8, c[0x0][0x358] ;  /* 0x00006b00ff0877ac */ /* 0x000e620008000a00 */
[----:B------:R-:W-:Y:S02]  /*73b0*/  HFMA2 R85, -RZ, RZ, 0, 5.9604644775390625e-08 ;  /* 0x00000001ff557431 */ /* 0x000fe400000001ff */
[----:B------:R-:W-:Y:S01]  /*73c0*/  IMAD.MOV.U32 R0, RZ, RZ, 0x1 ;  /* 0x00000001ff007424 */ /* 0x000fe200078e00ff */
[----:B------:R-:W-:Y:S06]  /*73d0*/  UISETP.NE.AND.EX UP0, UPT, UR59, URZ, UPT, UP0 ;  /* 0x000000ff3b00728c */ /* 0x000fec000bf05300 */
[----:B------:R-:W-:Y:S05]  /*73e0*/  PLOP3.LUT P3, PT, PT, PT, UP0, 0x80, 0x8 ;  /* 0x000000000008781c */ /* 0x000fea0003f6f008 */
[----:B------:R-:W2:Y:S01]  /*73f0*/  @UP0 LDCU.64 UR4, c[0x0][0xc88] ;  /* 0x00019100ff0407ac */ /* 0x000ea20008000a00 */
[----:B------:R-:W-:Y:S07]  /*7400*/  @UP0 UIMAD UR6, UR44, UR6, URZ ;  /* 0x000000062c0602a4 */ /* 0x000fee000f8e02ff */
[----:B------:R-:W-:Y:S01]  /*7410*/  @!P3 PRMT R85, R0, 0x7610, R85 ;  /* 0x000076100055b816 */ /* 0x000fe20000000055 */
[----:B--2---:R-:W-:Y:S06]  /*7420*/  @UP0 UIMAD.WIDE UR4, UR6, 0x4, UR4 ;  /* 0x00000004060408a5 */ /* 0x004fec000f8e0204 */
[----:B------:R-:W-:Y:S02]  /*7430*/  IMAD.U32 R2, RZ, RZ, UR4 ;  /* 0x00000004ff027e24 */ /* 0x000fe4000f8e00ff */
[----:B------:R-:W-:Y:S03]  /*7440*/  IMAD.U32 R3, RZ, RZ, UR5 ;  /* 0x00000005ff037e24 */ /* 0x000fe6000f8e00ff */
[----:B------:R-:W2:Y:S02]  /*7450*/  @!UP0 LDCU UR4, c[0x0][0xc80] ;  /* 0x00019000ff0487ac */ /* 0x000ea40008000800 */
[----:B-1---5:R1:W5:Y:S02]  /*7460*/  @P3 LDG.E R45, desc[UR8][R2.64] ;  /* 0x00000008022d3981 */ /* 0x022364000c1e1900 */
[----:B-12---:R-:W-:Y:S02]  /*7470*/  @!P3 MOV R45, UR4 ;  /* 0x00000004002dbc02 */ /* 0x006fe40008000f00 */
.L_x_110:
[----:B------:R-:W-:Y:S05]  /*7480*/  @!P4 BRA `(.L_x_111) ;  /* 0x000000000024c947 */ /* 0x000fea0003800000 */
[----:B------:R-:W-:Y:S01]  /*7490*/  ISETP.NE.U32.AND P3, PT, R72, RZ, PT ;  /* 0x000000ff4800720c */ /* 0x000fe20003f65070 */
[----:B------:R-:W1:Y:S03]  /*74a0*/  LDCU.64 UR4, c[0x0][0x358] ;  /* 0x00006b00ff0477ac */ /* 0x000e660008000a00 */
[----:B------:R-:W-:Y:S11]  /*74b0*/  ISETP.NE.AND.EX P3, PT, R73, RZ, PT, P3 ;  /* 0x000000ff4900720c */ /* 0x000ff60003f65330 */
[----:B------:R-:W-:Y:S02]  /*74c0*/  @!UPT UIADD3 URZ, UPT, UPT, URZ, URZ, URZ ;  /* 0x000000fffffff290 */ /* 0x000fe4000fffe0ff */
[----:B------:R-:W2:Y:S01]  /*74d0*/  @P3 LDC.64 R2, c[0x0][0xca8] ;  /* 0x00032a00ff023b82 */ /* 0x000ea20000000a00 */
[----:B------:R-:W-:Y:S04]  /*74e0*/  @P3 IMAD R0, R74, UR44, RZ ;  /* 0x0000002c4a003c24 */ /* 0x000fe8000f8e02ff */
[----:B--2---:R-:W-:Y:S05]  /*74f0*/  @P3 IMAD.WIDE R2, R0, 0x4, R2 ;  /* 0x0000000400023825 */ /* 0x004fea00078e0202 */
[----:B-1---5:R1:W5:Y:S02]  /*7500*/  @P3 LDG.E R43, desc[UR4][R2.64] ;  /* 0x00000004022b3981 */ /* 0x022364000c1e1900 */
[----:B-1----:R-:W2:Y:S02]  /*7510*/  @!P3 LDC R43, c[0x0][0xca0] ;  /* 0x00032800ff2bbb82 */ /* 0x002ea40000000800 */
.L_x_111:
[----:B-----5:R-:W-:Y:S01]  /*7520*/  FSETP.NEU.AND P3, PT, R45, RZ, PT ;  /* 0x000000ff2d00720b */ /* 0x020fe20003f6d000 */
[----:B------:R-:W-:Y:S01]  /*7530*/  ULOP3.LUT UR4, UR57, 0x1, URZ, 0x3c, !UPT ;  /* 0x0000000139047892 */ /* 0x000fe2000f8e3cff */
[----:B------:R-:W-:Y:S01]  /*7540*/  SEL R4, RZ, 0xffffffff, P2 ;  /* 0xffffffffff047807 */ /* 0x000fe20001000000 */
[----:B------:R-:W-:Y:S01]  /*7550*/  IMAD.U32 R51, RZ, RZ, UR45 ;  /* 0x0000002dff337e24 */ /* 0x000fe2000f8e00ff */
[----:B------:R-:W-:Y:S01]  /*7560*/  @P1 LOP3.LUT P2, RZ, R85, 0xff, RZ, 0xc0, !PT ;  /* 0x000000ff55ff1812 */ /* 0x000fe2000784c0ff */
[----:B------:R-:W-:Y:S01]  /*7570*/  IMAD.MOV.U32 R98, RZ, RZ, 0x10 ;  /* 0x00000010ff627424 */ /* 0x000fe200078e00ff */
[----:B------:R-:W-:Y:S01]  /*7580*/  @P1 SEL R0, RZ, 0xffffffff, P3 ;  /* 0xffffffffff001807 */ /* 0x000fe20001800000 */
[----:B------:R-:W-:Y:S01]  /*7590*/  IMAD.U32 R112, RZ, RZ, UR4 ;  /* 0x00000004ff707e24 */ /* 0x000fe2000f8e00ff */
[----:B------:R-:W-:Y:S01]  /*75a0*/  LEA R104, R80, UR43, 0x3 ;  /* 0x0000002b50687c11 */ /* 0x000fe2000f8e18ff */
[----:B------:R-:W-:Y:S01]  /*75b0*/  IMAD.SHL.U32 R99, R82, 0x2, RZ ;  /* 0x0000000252637824 */ /* 0x000fe200078e00ff */
[----:B------:R-:W-:Y:S01]  /*75c0*/  @P0 SEL R0, R4, R0, !P2 ;  /* 0x0000000004000207 */ /* 0x000fe20005000000 */
[----:B------:R-:W-:Y:S01]  /*75d0*/  IMAD.SHL.U32 R51, R51, 0x1000, RZ ;  /* 0x0000100033337824 */ /* 0x000fe200078e00ff */
[----:B------:R-:W-:Y:S01]  /*75e0*/  PLOP3.LUT P2, PT, PT, PT, UP1, 0x80, 0x8 ;  /* 0x000000000008781c */ /* 0x000fe20003f4f018 */
[----:B------:R-:W-:Y:S01]  /*75f0*/  BSSY B1, `(.L_x_112) ;  /* 0x000003b000017945 */ /* 0x000fe20003800000 */
[----:B------:R-:W-:Y:S01]  /*7600*/  @P1 LOP3.LUT R0, R0, 0x1, RZ, 0xc0, !PT ;  /* 0x0000000100001812 */ /* 0x000fe200078ec0ff */
[----:B------:R-:W-:Y:S01]  /*7610*/  IMAD.MOV.U32 R107, RZ, RZ, 0x1 ;  /* 0x00000001ff6b7424 */ /* 0x000fe200078e00ff */
[----:B------:R-:W-:Y:S01]  /*7620*/  LOP3.LUT P4, R76, R85, 0xff, RZ, 0xc0, !PT ;  /* 0x000000ff554c7812 */ /* 0x000fe2000788c0ff */
[----:B------:R-:W-:Y:S01]  /*7630*/  IMAD R105, R80, 0x40, R81 ;  /* 0x0000004050697824 */ /* 0x000fe200078e0251 */
[----:B------:R-:W-:Y:S01]  /*7640*/  ISETP.NE.U32.OR P5, PT, R0, 0x1, !P1 ;  /* 0x000000010000780c */ /* 0x000fe20004fa5470 */
[----:B------:R-:W-:Y:S01]  /*7650*/  IMAD.U32 R0, RZ, RZ, UR45 ;  /* 0x0000002dff007e24 */ /* 0x000fe2000f8e00ff */
[----:B------:R-:W-:Y:S01]  /*7660*/  SEL R3, RZ, 0xffffffff, P3 ;  /* 0xffffffffff037807 */ /* 0x000fe20001800000 */
[----:B------:R-:W-:Y:S01]  /*7670*/  IMAD.U32 R106, RZ, RZ, UR45 ;  /* 0x0000002dff6a7e24 */ /* 0x000fe2000f8e00ff */
[----:B------:R-:W-:Y:S02]  /*7680*/  LOP3.LUT P6, RZ, R83, 0x40, RZ, 0xc0, !PT ;  /* 0x0000004053ff7812 */ /* 0x000fe400078cc0ff */
[----:B------:R-:W-:Y:S02]  /*7690*/  CS2R R70, SRZ ;  /* 0x0000000000467805 */ /* 0x000fe4000001ff00 */
[----:B------:R-:W-:Y:S02]  /*76a0*/  LEA R0, R0, UR43, 0x3 ;  /* 0x0000002b00007c11 */ /* 0x000fe4000f8e18ff */
[----:B------:R-:W-:Y:S02]  /*76b0*/  CS2R R68, SRZ ;  /* 0x0000000000447805 */ /* 0x000fe4000001ff00 */
[----:B------:R-:W-:Y:S02]  /*76c0*/  @P2 SEL R3, R4, R3, !P4 ;  /* 0x0000000304032207 */ /* 0x000fe40006000000 */
[----:B------:R-:W-:Y:S02]  /*76d0*/  CS2R R66, SRZ ;  /* 0x0000000000427805 */ /* 0x000fe4000001ff00 */
[----:B------:R-:W-:Y:S02]  /*76e0*/  SEL R98, R98, 0xfffffff0, !P6 ;  /* 0xfffffff062627807 */ /* 0x000fe40007000000 */
[----:B------:R-:W-:Y:S02]  /*76f0*/  CS2R R64, SRZ ;  /* 0x0000000000407805 */ /* 0x000fe4000001ff00 */
[----:B------:R-:W-:Y:S02]  /*7700*/  LOP3.LUT R3, R3, 0x1, RZ, 0xc0, !PT ;  /* 0x0000000103037812 */ /* 0x000fe400078ec0ff */
[----:B------:R-:W-:Y:S02]  /*7710*/  CS2R R58, SRZ ;  /* 0x00000000003a7805 */ /* 0x000fe4000001ff00 */
[----:B------:R-:W-:Y:S02]  /*7720*/  @P5 SHF.L.U32 R2, R112, 0x1f, RZ ;  /* 0x0000001f70025819 */ /* 0x000fe400000006ff */
[----:B------:R-:W-:Y:S02]  /*7730*/  CS2R R56, SRZ ;  /* 0x0000000000387805 */ /* 0x000fe4000001ff00 */
[----:B------:R-:W-:Y:S02]  /*7740*/  IADD3 R50, PT, PT, R51, UR43, R99 ;  /* 0x0000002b33327c10 */ /* 0x000fe4000fffe063 */
[----:B------:R-:W-:Y:S01]  /*7750*/  CS2R R54, SRZ ;  /* 0x0000000000367805 */ /* 0x000fe2000001ff00 */
[----:B------:R1:W3:Y:S01]  /*7760*/  @P5 SYNCS.PHASECHK.TRANS64.TRYWAIT P1, [R0+URZ+0x100], R2 ;  /* 0x00010002000055a7 */ /* 0x0002e200080211ff */
[----:B------:R-:W-:Y:S02]  /*7770*/  ISETP.NE.U32.AND P2, PT, R3, 0x1, PT ;  /* 0x000000010300780c */ /* 0x000fe40003f45070 */
[----:B------:R-:W-:Y:S02]  /*7780*/  CS2R R52, SRZ ;  /* 0x0000000000347805 */ /* 0x000fe4000001ff00 */
[----:B------:R-:W-:Y:S01]  /*7790*/  P2R R97, PR, RZ, 0x20 ;  /* 0x00000020ff617803 */ /* 0x000fe20000000000 */
[----:B------:R-:W-:Y:S01]  /*77a0*/  IMAD.IADD R49, R50, 0x1, R98 ;  /* 0x0000000132317824 */ /* 0x000fe200078e0262 */
[----:B------:R-:W-:Y:S02]  /*77b0*/  P2R R113, PR, RZ, 0x4 ;  /* 0x00000004ff717803 */ /* 0x000fe40000000000 */
[----:B-1----:R-:W-:Y:S04]  /*77c0*/  SHF.L.U32 R2, R79, 0x1f, RZ ;  /* 0x0000001f4f027819 */ /* 0x002fe800000006ff */
[----:B------:R1:W4:Y:S01]  /*77d0*/  SYNCS.PHASECHK.TRANS64.TRYWAIT P0, [R104+URZ+0x160], R2 ;  /* 0x00016002680075a7 */ /* 0x00032200080011ff */
[----:B---3--:R-:W-:Y:S01]  /*77e0*/  @P5 SEL R107, RZ, 0x1, !P1 ;  /* 0x00000001ff6b5807 */ /* 0x008fe20004800000 */
[----:B-1----:R-:W-:Y:S06]  /*77f0*/  @!P5 BRA `(.L_x_113) ;  /* 0x000000000068d947 */ /* 0x002fec0003800000 */
[----:B------:R-:W-:Y:S01]  /*7800*/  ISETP.NE.AND P1, PT, R107, RZ, PT ;  /* 0x000000ff6b00720c */ /* 0x000fe20003f25270 */
[----:B------:R-:W-:Y:S01]  /*7810*/  BSSY B0, `(.L_x_114) ;  /* 0x000000d000007945 */ /* 0x000fe20003800000 */
[----:B------:R-:W-:Y:S02]  /*7820*/  CS2R R54, SRZ ;  /* 0x0000000000367805 */ /* 0x000fe4000001ff00 */
[----:B------:R-:W-:Y:S02]  /*7830*/  CS2R R52, SRZ ;  /* 0x0000000000347805 */ /* 0x000fe4000001ff00 */
[----:B------:R-:W-:Y:S02]  /*7840*/  CS2R R58, SRZ ;  /* 0x00000000003a7805 */ /* 0x000fe4000001ff00 */
[----:B------:R-:W-:Y:S02]  /*7850*/  CS2R R56, SRZ ;  /* 0x0000000000387805 */ /* 0x000fe4000001ff00 */
[----:B------:R-:W-:Y:S02]  /*7860*/  CS2R R66, SRZ ;  /* 0x0000000000427805 */ /* 0x000fe4000001ff00 */
[----:B------:R-:W-:Y:S02]  /*7870*/  CS2R R64, SRZ ;  /* 0x0000000000407805 */ /* 0x000fe4000001ff00 */
[----:B------:R-:W-:Y:S02]  /*7880*/  CS2R R70, SRZ ;  /* 0x0000000000467805 */ /* 0x000fe4000001ff00 */
[----:B------:R-:W-:Y:S01]  /*7890*/  CS2R R68, SRZ ;  /* 0x0000000000447805 */ /* 0x000fe2000001ff00 */
[----:B------:R-:W-:Y:S06]  /*78a0*/  @P1 BRA `(.L_x_115) ;  /* 0x00000000000c1947 */ /* 0x000fec0003800000 */
[----:B------:R-:W-:Y:S04]  /*78b0*/  SHF.L.U32 R3, R112, 0x1f, RZ ;  /* 0x0000001f70037819 */ /* 0x000fe800000006ff */
[----:B------:R-:W1:Y:S02]  /*78c0*/  SYNCS.PHASECHK.TRANS64.TRYWAIT P1, [R0+URZ+0x100], R3 ;  /* 0x00010003000075a7 */ /* 0x000e6400080211ff */
[----:B-1----:R-:W-:Y:S05]  /*78d0*/  @!P1 BRA `(.L_x_116) ;  /* 0x0000004c00d09947 */ /* 0x002fea0003800000 */
.L_x_115:
[----:B------:R-:W-:Y:S05]  /*78e0*/  BSYNC B0 ;  /* 0x0000000000007941 */ /* 0x000fea0003800000 */
.L_x_114:
[----:B------:R-:W-:Y:S01]  /*78f0*/  ISETP.NE.AND P1, PT, R113, RZ, PT ;  /* 0x000000ff7100720c */ /* 0x000fe20003f25270 */
[----:B------:R-:W-:Y:S04]  /*7900*/  UIADD3 UR4, UPT, UPT, UR45, 0x1, URZ ;  /* 0x000000012d047890 */ /* 0x000fe8000fffe0ff */
[----:B------:R-:W-:Y:S04]  /*7910*/  UISETP.NE.AND UP0, UPT, UR4, 0x3, UPT ;  /* 0x000000030400788c */ /* 0x000fe8000bf05270 */
[----:B------:R-:W-:Y:S02]  /*7920*/  USEL UR5, URZ, 0x1, UP0 ;  /* 0x00000001ff057887 */ /* 0x000fe40008000000 */
[----:B------:R-:W-:Y:S02]  /*7930*/  USEL UR4, UR4, URZ, UP0 ;  /* 0x000000ff04047287 */ /* 0x000fe40008000000 */
[----:B------:R3:W1:Y:S02]  /*7940*/  @P1 LDS.128 R52, [R50+0x200] ;  /* 0x0002000032341984 */ /* 0x0006640000000c00 */
[----:B------:R-:W-:Y:S02]  /*7950*/  LOP3.LUT R112, R112, UR5, RZ, 0x3c, !PT ;  /* 0x0000000570707c12 */ /* 0x000fe4000f8e3cff */
[----:B------:R3:W1:Y:S01]  /*7960*/  @P1 LDS.128 R56, [R49+0x200] ;  /* 0x0002000031381984 */ /* 0x0006620000000c00 */
[----:B------:R-:W-:Y:S03]  /*7970*/  IMAD.U32 R106, RZ, RZ, UR4 ;  /* 0x00000004ff6a7e24 */ /* 0x000fe6000f8e00ff */
[----:B------:R3:W1:Y:S04]  /*7980*/  @P1 LDS.128 R64, [R50+0xa00] ;  /* 0x000a000032401984 */ /* 0x0006680000000c00 */
[----:B------:R3:W1:Y:S02]  /*7990*/  @P1 LDS.128 R68, [R49+0xa00] ;  /* 0x000a000031441984 */ /* 0x0006640000000c00 */
.L_x_113:
[----:B------:R-:W-:Y:S05]  /*79a0*/  BSYNC B1 ;  /* 0x0000000000017941 */ /* 0x000fea0003800000 */
.L_x_112:
[----:B------:R-:W-:Y:S01]  /*79b0*/  HFMA2 R39, -RZ, RZ, 0, 0 ;  /* 0x00000000ff277431 */ /* 0x000fe200000001ff */
[----:B-1----:R-:W-:Y:S01]  /*79c0*/  SHF.R.U32.HI R0, RZ, 0x15, R105 ;  /* 0x00000015ff007819 */ /* 0x002fe20000011669 */
[----:B----4-:R-:W-:Y:S06]  /*79d0*/  @P0 BRA `(.L_x_117) ;  /* 0x0000000000080947 */ /* 0x010fec0003800000 */
[----:B------:R-:W1:Y:S02]  /*79e0*/  SYNCS.PHASECHK.TRANS64.TRYWAIT P0, [R104+URZ+0x160], R2 ;  /* 0x00016002680075a7 */ /* 0x000e6400080011ff */
[----:B-1----:R-:W-:Y:S05]  /*79f0*/  @!P0 BRA `(.L_x_118) ;  /* 0x0000004c009c8947 */ /* 0x002fea0003800000 */
.L_x_117:
[----:B-1----:R-:W-:Y:S01]  /*7a00*/  LOP3.LUT R2, R0, 0x3, RZ, 0xc0, !PT ;  /* 0x0000000300027812 */ /* 0x002fe200078ec0ff */
[----:B------:R-:W-:Y:S01]  /*7a10*/  IMAD.MOV.U32 R38, RZ, RZ, RZ ;  /* 0x000000ffff267224 */ /* 0x000fe200078e00ff */
[----:B------:R-:W-:Y:S02]  /*7a20*/  CS2R R36, SRZ ;  /* 0x0000000000247805 */ /* 0x000fe4000001ff00 */
[----:B------:R-:W-:Y:S02]  /*7a30*/  CS2R R34, SRZ ;  /* 0x0000000000227805 */ /* 0x000fe4000001ff00 */
[----:B------:R-:W-:Y:S02]  /*7a40*/  ISETP.NE.AND P0, PT, R84, R2, PT ;  /* 0x000000025400720c */ /* 0x000fe40003f05270 */
[----:B------:R-:W-:Y:S02]  /*7a50*/  CS2R R32, SRZ ;  /* 0x0000000000207805 */ /* 0x000fe4000001ff00 */
        /* <DEDUP_REMOVED lines=13> */
[----:B------:R-:W-:Y:S11]  /*7b30*/  LOP3.LUT P0, RZ, R0, 0x3, R86, 0x48, !PT ;  /* 0x0000000300ff7812 */ /* 0x000ff60007804856 */
[----:B------:R-:W-:Y:S02]  /*7b40*/  @!UPT UIADD3 URZ, UPT, UPT, URZ, URZ, URZ ;  /* 0x000000fffffff290 */ /* 0x000fe4000fffe0ff */
[----:B------:R-:W-:Y:S05]  /*7b50*/  @!P0 BRA `(.L_x_120) ;  /* 0x0000000000408947 */ /* 0x000fea0003800000 */
[----:B------:R-:W1:Y:S01]  /*7b60*/  LDCU.64 UR8, c[0x4][0x70] ;  /* 0x01000e00ff0877ac */ /* 0x000e620008000a00 */
[----:B------:R-:W-:Y:S01]  /*7b70*/  MOV R15, 0x0 ;  /* 0x00000000000f7802 */ /* 0x000fe20000000f00 */
[----:B------:R-:W-:Y:S02]  /*7b80*/  HFMA2 R12, -RZ, RZ, 0, 5.9604644775390625e-08 ;  /* 0x00000001ff0c7431 */ /* 0x000fe400000001ff */
[----:B------:R-:W-:Y:S02]  /*7b90*/  IMAD.MOV.U32 R8, RZ, RZ, 0x192 ;  /* 0x00000192ff087424 */ /* 0x000fe400078e00ff */
[----:B------:R-:W-:Y:S01]  /*7ba0*/  IMAD.MOV.U32 R13, RZ, RZ, RZ ;  /* 0x000000ffff0d7224 */ /* 0x000fe200078e00ff */
[----:B------:R-:W4:Y:S01]  /*7bb0*/  LDCU.64 UR6, c[0x4][0x78] ;  /* 0x01000f00ff0677ac */ /* 0x000f220008000a00 */
[----:B------:R-:W2:Y:S01]  /*7bc0*/  LDC.64 R14, c[0x4][R15] ;  /* 0x010000000f0e7b82 */ /* 0x000ea20000000a00 */
[----:B------:R-:W5:Y:S01]  /*7bd0*/  LDCU.64 UR4, c[0x4][0x10] ;  /* 0x01000200ff0477ac */ /* 0x000f620008000a00 */
[----:B-1----:R-:W-:Y:S01]  /*7be0*/  MOV R5, UR9 ;  /* 0x0000000900057c02 */ /* 0x002fe20008000f00 */
[----:B------:R-:W-:Y:S01]  /*7bf0*/  IMAD.U32 R4, RZ, RZ, UR8 ;  /* 0x00000008ff047e24 */ /* 0x000fe2000f8e00ff */
[----:B----4-:R-:W-:Y:S01]  /*7c00*/  MOV R7, UR7 ;  /* 0x0000000700077c02 */ /* 0x010fe20008000f00 */
[----:B------:R-:W-:Y:S01]  /*7c10*/  IMAD.U32 R6, RZ, RZ, UR6 ;  /* 0x00000006ff067e24 */ /* 0x000fe2000f8e00ff */
[----:B-----5:R-:W-:Y:S01]  /*7c20*/  MOV R11, UR5 ;  /* 0x00000005000b7c02 */ /* 0x020fe20008000f00 */
[----:B------:R-:W-:Y:S02]  /*7c30*/  IMAD.U32 R10, RZ, RZ, UR4 ;  /* 0x00000004ff0a7e24 */ /* 0x000fe4000f8e00ff */
[----:B------:R-:W-:Y:S07]  /*7c40*/  LEPC R20, `(.L_x_120) ;  /* 0x000000001014794e */ /* 0x000fee0000000000 */
[----:B--23--:R-:W-:Y:S05]  /*7c50*/  CALL.ABS.NOINC R14 ;  /* 0x000000000e007343 */ /* 0x00cfea0003c00000 */
.L_x_120:
[----:B------:R-:W-:Y:S05]  /*7c60*/  WARPSYNC.ALL ;  /* 0x0000000000007948 */ /* 0x000fea0003800000 */
[C---:B------:R-:W-:Y:S01]  /*7c70*/  R2UR UR4, R105.reuse ;  /* 0x00000000690472ca */ /* 0x040fe200000e0000 */
[----:B------:R-:W-:Y:S05]  /*7c80*/  VIADD R0, R105, 0x20 ;  /* 0x0000002069007836 */ /* 0x000fea0000000000 */
[----:B------:R-:W-:Y:S04]  /*7c90*/  SHF.R.U32.HI R0, RZ, 0x15, R0 ;  /* 0x00000015ff007819 */ /* 0x000fe80000011600 */
[----:B------:R-:W-:Y:S03]  /*7ca0*/  LOP3.LUT P0, RZ, R0, 0x3, R86, 0x48, !PT ;  /* 0x0000000300ff7812 */ /* 0x000fe60007804856 */
[----:B------:R-:W1:Y:S10]  /*7cb0*/  LDTM.x16 R24, tmem[UR4] ;  /* 0x00000004001879ee */ /* 0x000e740008240000 */
[----:B-1----:R-:W-:Y:S05]  /*7cc0*/  @!P0 BRA `(.L_x_121) ;  /* 0x0000000000408947 */ /* 0x002fea0003800000 */
        /* <DEDUP_REMOVED lines=16> */
.L_x_121:
[----:B------:R-:W-:Y:S05]  /*7dd0*/  WARPSYNC.ALL ;  /* 0x0000000000007948 */ /* 0x000fea0003800000 */
[----:B------:R-:W-:Y:S11]  /*7de0*/  R2UR UR4, R105 ;  /* 0x00000000690472ca */ /* 0x000ff600000e0000 */
[----:B------:R-:W-:Y:S02]  /*7df0*/  @!UPT UIADD3 URZ, UPT, UPT, URZ, URZ, URZ ;  /* 0x000000fffffff290 */ /* 0x000fe4000fffe0ff */
[----:B------:R-:W1:Y:S02]  /*7e00*/  LDTM.x16 R4, tmem[UR4+0x20] ;  /* 0x00002004000479ee */ /* 0x000e640008240000 */
[----:B-1----:R-:W-:Y:S01]  /*7e10*/  NOP ;  /* 0x0000000000007918 */ /* 0x002fe20000000000 */
.L_x_119:
[----:B------:R-:W-:Y:S01]  /*7e20*/  SHF.L.U32 R20, R52, 0x10, RZ ;  /* 0x0000001034147819 */ /* 0x000fe200000006ff */
[C---:B--2---:R-:W-:Y:S01]  /*7e30*/  FMUL R0, R43.reuse, R24 ;  /* 0x000000182b007220 */ /* 0x044fe20000400000 */
[----:B------:R-:W-:Y:S01]  /*7e40*/  ISETP.NE.AND P0, PT, R84, R2, PT ;  /* 0x000000025400720c */ /* 0x000fe20003f05270 */
[----:B------:R-:W-:Y:S01]  /*7e50*/  FMUL R2, R43, R25 ;  /* 0x000000192b027220 */ /* 0x000fe20000400000 */
[----:B------:R-:W-:Y:S01]  /*7e60*/  LOP3.LUT R21, R52, 0xffff0000, RZ, 0xc0, !PT ;  /* 0xffff000034157812 */ /* 0x000fe200078ec0ff */
[----:B------:R-:W-:Y:S01]  /*7e70*/  FFMA R0, R45, R20, R0 ;  /* 0x000000142d007223 */ /* 0x000fe20000000000 */
[----:B------:R-:W-:Y:S01]  /*7e80*/  SHF.L.U32 R22, R53, 0x10, RZ ;  /* 0x0000001035167819 */ /* 0x000fe200000006ff */
[----:B------:R-:W-:Y:S01]  /*7e90*/  FMUL R3, R43, R26 ;  /* 0x0000001a2b037220 */ /* 0x000fe20000400000 */
[----:B------:R-:W-:Y:S01]  /*7ea0*/  LOP3.LUT R23, R53, 0xffff0000, RZ, 0xc0, !PT ;  /* 0xffff000035177812 */ /* 0x000fe200078ec0ff */
[----:B------:R-:W-:Y:S01]  /*7eb0*/  FFMA R2, R45, R21, R2 ;  /* 0x000000152d027223 */ /* 0x000fe20000000002 */
[C---:B------:R-:W-:Y:S01]  /*7ec0*/  SHF.L.U32 R40, R54.reuse, 0x10, RZ ;  /* 0x0000001036287819 */ /* 0x040fe200000006ff */
[----:B------:R-:W-:Y:S01]  /*7ed0*/  FMUL R20, R43, R27 ;  /* 0x0000001b2b147220 */ /* 0x000fe20000400000 */
[----:B------:R-:W-:Y:S01]  /*7ee0*/  LOP3.LUT R41, R54, 0xffff0000, RZ, 0xc0, !PT ;  /* 0xffff000036297812 */ /* 0x000fe200078ec0ff */
[----:B------:R-:W-:Y:S01]  /*7ef0*/  FFMA R3, R45, R22, R3 ;  /* 0x000000162d037223 */ /* 0x000fe20000000003 */
[----:B------:R-:W-:Y:S01]  /*7f00*/  F2FP.BF16.F32.PACK_AB R60, R2, R0 ;  /* 0x00000000023c723e */ /* 0x000fe200000010ff */
[----:B------:R-:W-:Y:S01]  /*7f10*/  FMUL R21, R43, R28 ;  /* 0x0000001c2b157220 */ /* 0x000fe20000400000 */
[----:B------:R-:W-:Y:S01]  /*7f20*/  LOP3.LUT R42, R69, 0xffff0000, RZ, 0xc0, !PT ;  /* 0xffff0000452a7812 */ /* 0x000fe200078ec0ff */
[----:B------:R-:W-:Y:S01]  /*7f30*/  FMUL R22, R43, R29 ;  /* 0x0000001d2b167220 */ /* 0x000fe20000400000 */
[----:B------:R-:W-:Y:S01]  /*7f40*/  SHF.L.U32 R44, R70, 0x10, RZ ;  /* 0x00000010462c7819 */ /* 0x000fe200000006ff */
[----:B------:R-:W-:Y:S01]  /*7f50*/  FFMA R20, R45, R23, R20 ;  /* 0x000000172d147223 */ /* 0x000fe20000000014 */
[----:B------:R-:W-:Y:S01]  /*7f60*/  SHF.L.U32 R23, R55, 0x10, RZ ;  /* 0x0000001037177819 */ /* 0x000fe200000006ff */
[----:B------:R-:W-:Y:S01]  /*7f70*/  FFMA R21, R45, R40, R21 ;  /* 0x000000282d157223 */ /* 0x000fe20000000015 */
[----:B------:R-:W-:Y:S01]  /*7f80*/  LOP3.LUT R40, R55, 0xffff0000, RZ, 0xc0, !PT ;  /* 0xffff000037287812 */ /* 0x000fe200078ec0ff */
[----:B------:R-:W-:Y:S01]  /*7f90*/  FFMA R22, R45, R41, R22 ;  /* 0x000000292d167223 */ /* 0x000fe20000000016 */
[----:B------:R-:W-:Y:S01]  /*7fa0*/  F2FP.BF16.F32.PACK_AB R61, R20, R3 ;  /* 0x00000003143d723e */ /* 0x000fe200000010ff */
[C---:B------:R-:W-:Y:S01]  /*7fb0*/  FMUL R0, R43.reuse, R30 ;  /* 0x0000001e2b007220 */ /* 0x040fe20000400000 */
[----:B------:R-:W-:Y:S01]  /*7fc0*/  LOP3.LUT R41, R58, 0xffff0000, RZ, 0xc0, !PT ;  /* 0xffff00003a297812 */ /* 0x000fe200078ec0ff */
[----:B------:R-:W-:Y:S01]  /*7fd0*/  FMUL R2, R43, R31 ;  /* 0x0000001f2b027220 */ /* 0x000fe20000400000 */
[----:B------:R-:W-:Y:S01]  /*7fe0*/  F2FP.BF16.F32.PACK_AB R62, R22, R21 ;  /* 0x00000015163e723e */ /* 0x000fe200000010ff */
[C---:B------:R-:W-:Y:S01]  /*7ff0*/  FFMA R0, R45.reuse, R23, R0 ;  /* 0x000000172d007223 */ /* 0x040fe20000000000 */
[C---:B------:R-:W-:Y:S01]  /*8000*/  SHF.L.U32 R22, R56.reuse, 0x10, RZ ;  /* 0x0000001038167819 */ /* 0x040fe200000006ff */
[----:B------:R-:W-:Y:S01]  /*8010*/  FFMA R2, R45, R40, R2 ;  /* 0x000000282d027223 */ /* 0x000fe20000000002 */
[----:B------:R-:W-:Y:S01]  /*8020*/  LOP3.LUT R23, R56, 0xffff0000, RZ, 0xc0, !PT ;  /* 0xffff000038177812 */ /* 0x000fe200078ec0ff */
[----:B------:R-:W-:Y:S01]  /*8030*/  FMUL R3, R43, R32 ;  /* 0x000000202b037220 */ /* 0x000fe20000400000 */
[----:B------:R-:W-:Y:S01]  /*8040*/  SHF.L.U32 R40, R57, 0x10, RZ ;  /* 0x0000001039287819 */ /* 0x000fe200000006ff */
[C---:B------:R-:W-:Y:S01]  /*8050*/  FMUL R20, R43.reuse, R33 ;  /* 0x000000212b147220 */ /* 0x040fe20000400000 */
[----:B------:R-:W-:Y:S01]  /*8060*/  F2FP.BF16.F32.PACK_AB R63, R2, R0 ;  /* 0x00000000023f723e */ /* 0x000fe200000010ff */
[----:B------:R-:W-:Y:S01]  /*8070*/  FMUL R21, R43, R34 ;  /* 0x000000222b157220 */ /* 0x000fe20000400000 */
[----:B------:R-:W-:Y:S01]  /*8080*/  LOP3.LUT R46, R70, 0xffff0000, RZ, 0xc0, !PT ;  /* 0xffff0000462e7812 */ /* 0x000fe200078ec0ff */
[----:B------:R-:W-:Y:S01]  /*8090*/  FFMA R3, R45, R22, R3 ;  /* 0x000000162d037223 */ /* 0x000fe20000000003 */
[----:B------:R-:W-:Y:S01]  /*80a0*/  SHF.L.U32 R47, R71, 0x10, RZ ;  /* 0x00000010472f7819 */ /* 0x000fe200000006ff */
[----:B------:R-:W-:Y:S01]  /*80b0*/  FFMA R20, R45, R23, R20 ;  /* 0x000000172d147223 */ /* 0x000fe20000000014 */
[----:B------:R-:W-:Y:S01]  /*80c0*/  LOP3.LUT R23, R57, 0xffff0000, RZ, 0xc0, !PT ;  /* 0xffff000039177812 */ /* 0x000fe200078ec0ff */
[----:B------:R-:W-:Y:S01]  /*80d0*/  FFMA R21, R45, R40, R21 ;  /* 0x000000282d157223 */ /* 0x000fe20000000015 */
[----:B------:R-:W-:Y:S01]  /*80e0*/  SHF.L.U32 R40, R58, 0x10, RZ ;  /* 0x000000103a287819 */ /* 0x000fe200000006ff */
[C---:B------:R-:W-:Y:S01]  /*80f0*/  FMUL R0, R43.reuse, R35 ;  /* 0x000000232b007220 */ /* 0x040fe20000400000 */
[----:B------:R-:W-:Y:S01]  /*8100*/  F2FP.BF16.F32.PACK_AB R100, R20, R3 ;  /* 0x000000031464723e */ /* 0x000fe200000010ff */
[----:B------:R-:W-:Y:S01]  /*8110*/  FMUL R2, R43, R36 ;  /* 0x000000242b027220 */ /* 0x000fe20000400000 */
[----:B------:R-:W-:Y:S01]  /*8120*/  LOP3.LUT R48, R71, 0xffff0000, RZ, 0xc0, !PT ;  /* 0xffff000047307812 */ /* 0x000fe200078ec0ff */
[----:B------:R-:W-:Y:S01]  /*8130*/  FMUL R22, R43, R37 ;  /* 0x000000252b167220 */ /* 0x000fe20000400000 */
[----:B------:R-:W-:Y:S01]  /*8140*/  ISETP.NE.AND P1, PT, R84, RZ, PT ;  /* 0x000000ff5400720c */ /* 0x000fe20003f25270 */
[----:B------:R-:W-:Y:S01]  /*8150*/  FFMA R0, R45, R23, R0 ;  /* 0x000000172d007223 */ /* 0x000fe20000000000 */
[----:B------:R-:W-:Y:S01]  /*8160*/  SHF.L.U32 R23, R59, 0x10, RZ ;  /* 0x000000103b177819 */ /* 0x000fe200000006ff */
[----:B------:R-:W-:Y:S01]  /*8170*/  FFMA R2, R45, R40, R2 ;  /* 0x000000282d027223 */ /* 0x000fe20000000002 */
[----:B------:R-:W-:Y:S01]  /*8180*/  LOP3.LUT R40, R59, 0xffff0000, RZ, 0xc0, !PT ;  /* 0xffff00003b287812 */ /* 0x000fe200078ec0ff */
[----:B------:R1:W-:Y:S01]  /*8190*/  @!P0 STS.128 [R50+0x200], R60 ;  /* 0x0002003c32008388 */ /* 0x0003e20000000c00 */
[----:B------:R-:W-:Y:S01]  /*81a0*/  F2FP.BF16.F32.PACK_AB R101, R0, R21 ;  /* 0x000000150065723e */ /* 0x000fe200000010ff */
[----:B------:R-:W-:Y:S01]  /*81b0*/  FFMA R22, R45, R41, R22 ;  /* 0x000000292d167223 */ /* 0x000fe20000000016 */
[----:B------:R-:W-:Y:S01]  /*81c0*/  LOP3.LUT R41, R66, 0xffff0000, RZ, 0xc0, !PT ;  /* 0xffff000042297812 */ /* 0x000fe200078ec0ff */
[C---:B------:R-:W-:Y:S01]  /*81d0*/  FMUL R3, R43.reuse, R38 ;  /* 0x000000262b037220 */ /* 0x040fe20000400000 */
[C---:B------:R-:W-:Y:S01]  /*81e0*/  FMUL R20, R43.reuse, R39 ;  /* 0x000000272b147220 */ /* 0x040fe20000400000 */
        /* <DEDUP_REMOVED lines=8> */
[----:B------:R-:W-:Y:S01]  /*8270*/  FMUL R21, R43, R6 ;  /* 0x000000062b157220 */ /* 0x000fe20000400000 */
[C---:B------:R-:W-:Y:S01]  /*8280*/  FFMA R0, R45.reuse, R22, R0 ;  /* 0x000000162d007223 */ /* 0x040fe20000000000 */
[C---:B------:R-:W-:Y:S01]  /*8290*/  FFMA R2, R45.reuse, R23, R2 ;  /* 0x000000172d027223 */ /* 0x040fe20000000002 */
[----:B------:R-:W-:Y:S01]  /*82a0*/  F2FP.BF16.F32.PACK_AB R103, R20, R3 ;  /* 0x000000031467723e */ /* 0x000fe200000010ff */
[----:B------:R-:W-:Y:S01]  /*82b0*/  FFMA R21, R45, R40, R21 ;  /* 0x000000282d157223 */ /* 0x000fe20000000015 */
[----:B------:R-:W-:Y:S01]  /*82c0*/  LOP3.LUT R23, R65, 0xffff0000, RZ, 0xc0, !PT ;  /* 0xffff000041177812 */ /* 0x000fe200078ec0ff */
[C---:B------:R-:W-:Y:S01]  /*82d0*/  FMUL R3, R43.reuse, R7 ;  /* 0x000000072b037220 */ /* 0x040fe20000400000 */
[----:B------:R-:W-:Y:S01]  /*82e0*/  SHF.L.U32 R40, R66, 0x10, RZ ;  /* 0x0000001042287819 */ /* 0x000fe200000006ff */
[----:B------:R1:W-:Y:S01]  /*82f0*/  @!P0 STS.128 [R49+0x200], R100 ;  /* 0x0002006431008388 */ /* 0x0003e20000000c00 */
[C---:B------:R-:W-:Y:S01]  /*8300*/  FMUL R20, R43.reuse, R8 ;  /* 0x000000082b147220 */ /* 0x040fe20000400000 */
[----:B------:R-:W-:Y:S01]  /*8310*/  FMUL R22, R43, R9 ;  /* 0x000000092b167220 */ /* 0x000fe20000400000 */
[C---:B------:R-:W-:Y:S01]  /*8320*/  FFMA R3, R45.reuse, R23, R3 ;  /* 0x000000172d037223 */ /* 0x040fe20000000003 */
[----:B------:R-:W-:Y:S01]  /*8330*/  F2FP.BF16.F32.PACK_AB R108, R2, R0 ;  /* 0x00000000026c723e */ /* 0x000fe200000010ff */
[----:B------:R-:W-:Y:S01]  /*8340*/  FFMA R20, R45, R40, R20 ;  /* 0x000000282d147223 */ /* 0x000fe20000000014 */
[----:B------:R-:W-:Y:S01]  /*8350*/  SHF.L.U32 R23, R67, 0x10, RZ ;  /* 0x0000001043177819 */ /* 0x000fe200000006ff */
[----:B------:R-:W-:Y:S01]  /*8360*/  FMUL R0, R43, R10 ;  /* 0x0000000a2b007220 */ /* 0x000fe20000400000 */
[----:B------:R-:W-:Y:S01]  /*8370*/  LOP3.LUT R40, R67, 0xffff0000, RZ, 0xc0, !PT ;  /* 0xffff000043287812 */ /* 0x000fe200078ec0ff */
[----:B------:R-:W-:Y:S01]  /*8380*/  FFMA R22, R45, R41, R22 ;  /* 0x000000292d167223 */ /* 0x000fe20000000016 */
[----:B------:R-:W-:Y:S01]  /*8390*/  FMUL R2, R43, R11 ;  /* 0x0000000b2b027220 */ /* 0x000fe20000400000 */
[----:B------:R-:W-:Y:S01]  /*83a0*/  FFMA R0, R45, R23, R0 ;  /* 0x000000172d007223 */ /* 0x000fe20000000000 */
[----:B------:R-:W-:Y:S01]  /*83b0*/  F2FP.BF16.F32.PACK_AB R109, R3, R21 ;  /* 0x00000015036d723e */ /* 0x000fe200000010ff */
[----:B------:R-:W-:Y:S01]  /*83c0*/  FMUL R3, R43, R12 ;  /* 0x0000000c2b037220 */ /* 0x000fe20000400000 */
[----:B------:R-:W-:Y:S01]  /*83d0*/  FFMA R2, R45, R40, R2 ;  /* 0x000000282d027223 */ /* 0x000fe20000000002 */
[----:B------:R-:W-:Y:S01]  /*83e0*/  SHF.L.U32 R23, R68, 0x10, RZ ;  /* 0x0000001044177819 */ /* 0x000fe200000006ff */
[C---:B------:R-:W-:Y:S01]  /*83f0*/  FMUL R21, R43.reuse, R14 ;  /* 0x0000000e2b157220 */ /* 0x040fe20000400000 */
[----:B------:R-:W-:Y:S01]  /*8400*/  F2FP.BF16.F32.PACK_AB R110, R22, R20 ;  /* 0x00000014166e723e */ /* 0x000fe200000010ff */
[C---:B------:R-:W-:Y:S01]  /*8410*/  FMUL R20, R43.reuse, R13 ;  /* 0x0000000d2b147220 */ /* 0x040fe20000400000 */
[----:B------:R-:W-:Y:S01]  /*8420*/  LOP3.LUT R40, R68, 0xffff0000, RZ, 0xc0, !PT ;  /* 0xffff000044287812 */ /* 0x000fe200078ec0ff */
[----:B------:R-:W-:Y:S01]  /*8430*/  FMUL R22, R43, R15 ;  /* 0x0000000f2b167220 */ /* 0x000fe20000400000 */
[----:B------:R-:W-:Y:S01]  /*8440*/  SHF.L.U32 R41, R69, 0x10, RZ ;  /* 0x0000001045297819 */ /* 0x000fe200000006ff */
[----:B------:R-:W-:Y:S01]  /*8450*/  FFMA R3, R45, R23, R3 ;  /* 0x000000172d037223 */ /* 0x000fe20000000003 */
[----:B------:R-:W-:Y:S01]  /*8460*/  FMUL R23, R43, R16 ;  /* 0x000000102b177220 */ /* 0x000fe20000400000 */
[----:B------:R-:W-:Y:S01]  /*8470*/  FFMA R20, R45, R40, R20 ;  /* 0x000000282d147223 */ /* 0x000fe20000000014 */
[----:B------:R-:W-:Y:S01]  /*8480*/  FMUL R40, R43, R17 ;  /* 0x000000112b287220 */ /* 0x000fe20000400000 */
[C---:B------:R-:W-:Y:S01]  /*8490*/  FFMA R21, R45.reuse, R41, R21 ;  /* 0x000000292d157223 */ /* 0x040fe20000000015 */
[----:B------:R-:W-:Y:S01]  /*84a0*/  FFMA R22, R45, R42, R22 ;  /* 0x0000002a2d167223 */ /* 0x000fe20000000016 */
[C---:B------:R-:W-:Y:S01]  /*84b0*/  FMUL R41, R43.reuse, R18 ;  /* 0x000000122b297220 */ /* 0x040fe20000400000 */
[----:B------:R-:W-:Y:S01]  /*84c0*/  FMUL R42, R43, R19 ;  /* 0x000000132b2a7220 */ /* 0x000fe20000400000 */
[----:B------:R-:W-:Y:S01]  /*84d0*/  F2FP.BF16.F32.PACK_AB R111, R2, R0 ;  /* 0x00000000026f723e */ /* 0x000fe200000010ff */
[C---:B------:R-:W-:Y:S01]  /*84e0*/  FFMA R23, R45.reuse, R44, R23 ;  /* 0x0000002c2d177223 */ /* 0x040fe20000000017 */
[C---:B------:R-:W-:Y:S01]  /*84f0*/  FFMA R40, R45.reuse, R46, R40 ;  /* 0x0000002e2d287223 */ /* 0x040fe20000000028 */
[C---:B------:R-:W-:Y:S01]  /*8500*/  FFMA R41, R45.reuse, R47, R41 ;  /* 0x0000002f2d297223 */ /* 0x040fe20000000029 */
[----:B------:R-:W-:Y:S01]  /*8510*/  FFMA R42, R45, R48, R42 ;  /* 0x000000302d2a7223 */ /* 0x000fe2000000002a */
[----:B------:R1:W-:Y:S01]  /*8520*/  @!P0 STS.128 [R50+0xa00], R108 ;  /* 0x000a006c32008388 */ /* 0x0003e20000000c00 */
[----:B------:R-:W-:Y:S02]  /*8530*/  F2FP.BF16.F32.PACK_AB R21, R22, R21 ;  /* 0x000000151615723e */ /* 0x000fe400000010ff */
[----:B------:R-:W-:Y:S02]  /*8540*/  F2FP.BF16.F32.PACK_AB R22, R40, R23 ;  /* 0x000000172816723e */ /* 0x000fe400000010ff */
[----:B------:R-:W-:Y:S02]  /*8550*/  F2FP.BF16.F32.PACK_AB R20, R20, R3 ;  /* 0x000000031414723e */ /* 0x000fe400000010ff */
[----:B------:R-:W-:Y:S05]  /*8560*/  F2FP.BF16.F32.PACK_AB R23, R42, R41 ;  /* 0x000000292a17723e */ /* 0x000fea00000010ff */
[----:B------:R1:W-:Y:S01]  /*8570*/  @!P0 STS.128 [R49+0xa00], R20 ;  /* 0x000a001431008388 */ /* 0x0003e20000000c00 */
[----:B------:R-:W-:Y:S01]  /*8580*/  @!PT LDS RZ, [RZ] ;  /* 0x00000000fffff984 */ /* 0x000fe20000000800 */
[----:B------:R-:W-:Y:S01]  /*8590*/  @!PT LDS RZ, [RZ] ;  /* 0x00000000fffff984 */ /* 0x000fe20000000800 */
[----:B------:R-:W-:Y:S01]  /*85a0*/  @!PT LDS RZ, [RZ] ;  /* 0x00000000fffff984 */ /* 0x000fe20000000800 */
[----:B------:R-:W-:Y:S01]  /*85b0*/  @!PT LDS RZ, [RZ] ;  /* 0x00000000fffff984 */ /* 0x000fe20000000800 */
[----:B------:R2:W-:Y:S07]  /*85c0*/  MEMBAR.ALL.CTA ;  /* 0x0000000000007992 */ /* 0x0005ee0000008000 */
[----:B--2---:R-:W2:Y:S01]  /*85d0*/  FENCE.VIEW.ASYNC.S ;  /* 0x00000000000073c6 */ /* 0x004ea20000000000 */
[----:B------:R-:W-:Y:S05]  /*85e0*/  WARPSYNC.ALL ;  /* 0x0000000000007948 */ /* 0x000fea0003800000 */
[----:B------:R-:W-:Y:S01]  /*85f0*/  BSSY.RECONVERGENT B0, `(.L_x_122) ;  /* 0x0000011000007945 */ /* 0x000fe20003800200 */
[----:B--2---:R-:W-:Y:S06]  /*8600*/  BAR.SYNC.DEFER_BLOCKING 0x1, 0x80 ;  /* 0x0042000000007b1d */ /* 0x004fec0000010000 */
[----:B------:R-:W-:Y:S05]  /*8610*/  @P1 BRA `(.L_x_123) ;  /* 0x0000000000381947 */ /* 0x000fea0003800000 */
[----:B------:R-:W2:Y:S01]  /*8620*/  LDCU.64 UR6, c[0x0][0x348] ;  /* 0x00006900ff0677ac */ /* 0x000ea20008000a00 */
[----:B------:R-:W-:Y:S01]  /*8630*/  R2UR UR5, R51 ;  /* 0x00000000330572ca */ /* 0x000fe200000e0000 */
[----:B------:R-:W-:Y:S01]  /*8640*/  UMOV UR51, UR44 ;  /* 0x0000002c00337c82 */ /* 0x000fe20008000000 */
[----:B------:R-:W-:Y:S01]  /*8650*/  UIADD3 UR9, UPT, UPT, UR49, 0x20, URZ ;  /* 0x0000002031097890 */ /* 0x000fe2000fffe0ff */
[----:B------:R-:W-:Y:S01]  /*8660*/  UMOV UR10, UR50 ;  /* 0x00000032000a7c82 */ /* 0x000fe20008000000 */
[----:B------:R-:W-:Y:S09]  /*8670*/  UMOV UR11, UR44 ;  /* 0x0000002c000b7c82 */ /* 0x000ff20008000000 */
[----:B------:R-:W-:Y:S02]  /*8680*/  UIADD3 UR5, UPT, UPT, UR43, UR5, URZ ;  /* 0x000000052b057290 */ /* 0x000fe4000fffe0ff */
[----:B--2---:R-:W-:Y:S02]  /*8690*/  UIADD3 UR4, UP0, UPT, UR6, 0xa80, URZ ;  /* 0x00000a8006047890 */ /* 0x004fe4000ff1e0ff */
[----:B------:R-:W-:Y:S02]  /*86a0*/  UIADD3 UR48, UPT, UPT, UR5, 0x200, URZ ;  /* 0x0000020005307890 */ /* 0x000fe4000fffe0ff */
[----:B------:R-:W-:Y:S02]  /*86b0*/  UIADD3 UR8, UPT, UPT, UR5, 0xa00, URZ ;  /* 0x00000a0005087890 */ /* 0x000fe4000fffe0ff */
[----:B------:R-:W-:Y:S09]  /*86c0*/  UIADD3.X UR5, UPT, UPT, URZ, UR7, URZ, UP0, !UPT ;  /* 0x00000007ff057290 */ /* 0x000ff200087fe4ff */
[----:B------:R2:W-:Y:S01]  /*86d0*/  UTMASTG.3D [UR48], [UR4] ;  /* 0x00000030040073b5 */ /* 0x0005e20008010000 */
[----:B------:R2:W-:Y:S02]  /*86e0*/  UTMASTG.3D [UR8], [UR4] ;  /* 0x00000008040073b5 */ /* 0x0005e40008010000 */
[----:B--2---:R0:W-:Y:S02]  /*86f0*/  UTMACMDFLUSH ;  /* 0x00000000000079b7 */ /* 0x0041e40000000000 */
.L_x_123:
[----:B------:R-:W-:Y:S05]  /*8700*/  BSYNC.RECONVERGENT B0 ;  /* 0x0000000000007941 */ /* 0x000fea0003800200 */
.L_x_122:
[----:B------:R-:W-:Y:S01]  /*8710*/  UIADD3 UR47, UPT, UPT, UR45, 0x1, URZ ;  /* 0x000000012d2f7890 */ /* 0x000fe2000fffe0ff */
[----:B------:R-:W-:Y:S03]  /*8720*/  BSSY.RECONVERGENT B0, `(.L_x_124) ;  /* 0x0000005000007945 */ /* 0x000fe60003800200 */
[----:B------:R-:W-:Y:S04]  /*8730*/  UISETP.NE.AND UP0, UPT, UR47, 0x3, UPT ;  /* 0x000000032f00788c */ /* 0x000fe8000bf05270 */
[----:B------:R-:W-:Y:S01]  /*8740*/  USEL UR46, UR47, URZ, UP0 ;  /* 0x000000ff2f2e7287 */ /* 0x000fe20008000000 */
[----:B------:R-:W-:Y:S11]  /*8750*/  @P1 BRA `(.L_x_125) ;  /* 0x0000000000041947 */ /* 0x000ff60003800000 */
[----:B------:R-:W-:Y:S04]  /*8760*/  DEPBAR.LE SB0, 0x1 ;  /* 0x000080400000791a */ /* 0x000fe80000000000 */
.L_x_125:
[----:B------:R-:W-:Y:S05]  /*8770*/  BSYNC.RECONVERGENT B0 ;  /* 0x0000000000007941 */ /* 0x000fea0003800200 */
.L_x_124:
[----:B------:R-:W-:Y:S01]  /*8780*/  BAR.SYNC.DEFER_BLOCKING 0x1, 0x80 ;  /* 0x0042000000007b1d */ /* 0x000fe20000010000 */
[----:B------:R-:W-:Y:S01]  /*8790*/  ISETP.NE.AND P1, PT, R97, RZ, PT ;  /* 0x000000ff6100720c */ /* 0x000fe20003f25270 */
[----:B------:R-:W-:Y:S01]  /*87a0*/  UISETP.NE.AND UP0, UPT, UR56, URZ, UPT ;  /* 0x000000ff3800728c */ /* 0x000fe2000bf05270 */
[----:B-1----:R-:W-:Y:S11]  /*87b0*/  LEA R20, R106, UR43, 0x3 ;  /* 0x0000002b6a147c11 */ /* 0x002ff6000f8e18ff */
[----:B------:R-:W-:Y:S01]  /*87c0*/  @P1 SHF.L.U32 R3, R112, 0x1f, RZ ;  /* 0x0000001f70031819 */ /* 0x000fe200000006ff */
[----:B------:R-:W-:Y:S06]  /*87d0*/  BRA.U !UP0, `(.L_x_126) ;  /* 0x0000000108247547 */ /* 0x000fec000b800000 */
[----:B------:R-:W1:Y:S01]  /*87e0*/  S2R R0, SR_CgaCtaId ;  /* 0x0000000000007919 */ /* 0x000e620000008800 */
[----:B------:R-:W-:Y:S01]  /*87f0*/  IMAD.U32 R2, RZ, RZ, UR52 ;  /* 0x00000034ff027e24 */ /* 0x000fe2000f8e00ff */
[----:B------:R-:W-:Y:S04]  /*8800*/  UIADD3 UR4, UPT, UPT, UR52, 0x1, URZ ;  /* 0x0000000134047890 */ /* 0x000fe8000fffe0ff */
[----:B------:R-:W-:Y:S01]  /*8810*/  @P1 LEA R2, R2, UR43, 0x3 ;  /* 0x0000002b02021c11 */ /* 0x000fe2000f8e18ff */
[----:B------:R-:W-:Y:S04]  /*8820*/  UISETP.NE.AND UP0, UPT, UR4, 0x3, UPT ;  /* 0x000000030400788c */ /* 0x000fe8000bf05270 */
[----:B------:R-:W-:Y:S01]  /*8830*/  @P1 VIADD R2, R2, 0x118 ;  /* 0x0000011802021836 */ /* 0x000fe20000000000 */
[----:B------:R-:W-:Y:S04]  /*8840*/  USEL UR52, UR4, URZ, UP0 ;  /* 0x000000ff04347287 */ /* 0x000fe80008000000 */
[----:B-1----:R-:W-:Y:S04]  /*8850*/  @P1 PRMT R0, R0, 0x654, R2 ;  /* 0x0000065400001816 */ /* 0x002fe80000000002 */
[----:B------:R1:W-:Y:S04]  /*8860*/  @P1 SYNCS.ARRIVE.TRANS64.RED.A1T0 RZ, [R0+URZ], RZ ;  /* 0x000000ff00ff19a7 */ /* 0x0003e800081004ff */
.L_x_126:
[----:B------:R-:W2:Y:S01]  /*8870*/  @P1 SYNCS.PHASECHK.TRANS64.TRYWAIT P0, [R20+URZ+0x100], R3 ;  /* 0x00010003140015a7 */ /* 0x000ea200080011ff */
[----:B------:R-:W-:Y:S01]  /*8880*/  BSSY B1, `(.L_x_127) ;  /* 0x0000019000017945 */ /* 0x000fe20003800000 */
[----:B--2---:R-:W-:Y:S03]  /*8890*/  @P1 SEL R107, RZ, 0x1, !P0 ;  /* 0x00000001ff6b1807 */ /* 0x004fe60004000000 */
[----:B------:R-:W-:Y:S05]  /*88a0*/  @!P1 BRA `(.L_x_128) ;  /* 0x0000000000589947 */ /* 0x000fea0003800000 */
[----:B------:R-:W-:Y:S01]  /*88b0*/  ISETP.NE.AND P1, PT, R113, RZ, PT ;  /* 0x000000ff7100720c */ /* 0x000fe20003f25270 */
[----:B------:R-:W-:Y:S01]  /*88c0*/  BSSY B0, `(.L_x_129) ;  /* 0x0000009000007945 */ /* 0x000fe20003800000 */
[----:B------:R-:W-:Y:S11]  /*88d0*/  ISETP.NE.AND P0, PT, R107, RZ, PT ;  /* 0x000000ff6b00720c */ /* 0x000ff60003f05270 */
[----:B------:R-:W-:Y:S05]  /*88e0*/  @P1 IMAD R3, R106, 0x1000, R99 ;  /* 0x000010006a031824 */ /* 0x000fea00078e0263 */
[----:B------:R-:W-:Y:S05]  /*88f0*/  @P1 IADD3 R2, PT, PT, R3, UR43, RZ ;  /* 0x0000002b03021c10 */ /* 0x000fea000fffe0ff */
[----:B------:R-:W-:Y:S01]  /*8900*/  @P1 IMAD.IADD R2, R98, 0x1, R2 ;  /* 0x0000000162021824 */ /* 0x000fe200078e0202 */
[----:B------:R-:W-:Y:S06]  /*8910*/  @P0 BRA `(.L_x_130) ;  /* 0x00000000000c0947 */ /* 0x000fec0003800000 */
[----:B-1----:R-:W-:Y:S04]  /*8920*/  SHF.L.U32 R0, R112, 0x1f, RZ ;  /* 0x0000001f70007819 */ /* 0x002fe800000006ff */
[----:B------:R-:W1:Y:S02]  /*8930*/  SYNCS.PHASECHK.TRANS64.TRYWAIT P0, [R20+URZ+0x100], R0 ;  /* 0x00010000140075a7 */ /* 0x000e6400080011ff */
[----:B-1----:R-:W-:Y:S05]  /*8940*/  @!P0 BRA `(.L_x_131) ;  /* 0x0000003c00dc8947 */ /* 0x002fea0003800000 */
.L_x_130:
[----:B------:R-:W-:Y:S05]  /*8950*/  BSYNC B0 ;  /* 0x0000000000007941 */ /* 0x000fea0003800000 */
.L_x_129:
[----:B------:R-:W-:Y:S01]  /*8960*/  ISETP.NE.AND P0, PT, R113, RZ, PT ;  /* 0x000000ff7100720c */ /* 0x000fe20003f05270 */
[----:B------:R-:W-:Y:S11]  /*8970*/  VIADD R106, R106, 0x1 ;  /* 0x000000016a6a7836 */ /* 0x000ff60000000000 */
[----:B------:R-:W-:Y:S01]  /*8980*/  @!UPT UIADD3 URZ, UPT, UPT, URZ, URZ, URZ ;  /* 0x000000fffffff290 */ /* 0x000fe2000fffe0ff */
[----:B------:R2:W4:Y:S04]  /*8990*/  @P0 LDS.128 R52, [R3+UR43+0x200] ;  /* 0x0002002b03340984 */ /* 0x0005280008000c00 */
[----:B------:R2:W2:Y:S04]  /*89a0*/  @P0 LDS.128 R64, [R3+UR43+0xa00] ;  /* 0x000a002b03400984 */ /* 0x0004a80008000c00 */
[----:B------:R2:W2:Y:S04]  /*89b0*/  @P0 LDS.128 R56, [R2+0x200] ;  /* 0x0002000002380984 */ /* 0x0004a80000000c00 */
[----:B------:R2:W2:Y:S01]  /*89c0*/  @P0 LDS.128 R68, [R2+0xa00] ;  /* 0x000a000002440984 */ /* 0x0004a20000000c00 */
[C---:B------:R-:W-:Y:S04]  /*89d0*/  ISETP.NE.AND P0, PT, R106.reuse, 0x3, PT ;  /* 0x000000036a00780c */ /* 0x040fe80003f05270 */
[----:B-1----:R-:W-:Y:S02]  /*89e0*/  SEL R0, RZ, 0x1, P0 ;  /* 0x00000001ff007807 */ /* 0x002fe40000000000 */
[----:B------:R-:W-:Y:S02]  /*89f0*/  SEL R106, R106, RZ, P0 ;  /* 0x000000ff6a6a7207 */ /* 0x000fe40000000000 */
[----:B------:R-:W-:Y:S02]  /*8a00*/  LOP3.LUT R112, R112, R0, RZ, 0x3c, !PT ;  /* 0x0000000070707212 */ /* 0x000fe400078e3cff */
.L_x_128:
[----:B------:R-:W-:Y:S05]  /*8a10*/  BSYNC B1 ;  /* 0x0000000000017941 */ /* 0x000fea0003800000 */
.L_x_127:
[----:B--2---:R-:W-:Y:S05]  /*8a20*/  VIADD R3, R105, 0x400000 ;  /* 0x0040000069037836 */ /* 0x004fea0000000000 */
[----:B-1----:R-:W-:Y:S04]  /*8a30*/  SHF.R.U32.HI R0, RZ, 0x15, R3 ;  /* 0x00000015ff007819 */ /* 0x002fe80000011603 */
[----:B------:R-:W-:Y:S04]  /*8a40*/  LOP3.LUT R2, R0, 0x3, RZ, 0xc0, !PT ;  /* 0x0000000300027812 */ /* 0x000fe800078ec0ff */
[----:B------:R-:W-:Y:S11]  /*8a50*/  ISETP.NE.AND P0, PT, R84, R2, PT ;  /* 0x000000025400720c */ /* 0x000ff60003f05270 */
[----:B------:R-:W-:Y:S02]  /*8a60*/  @!UPT UIADD3 URZ, UPT, UPT, URZ, URZ, URZ ;  /* 0x000000fffffff290 */ /* 0x000fe4000fffe0ff */
[----:B------:R-:W-:Y:S05]  /*8a70*/  @P0 BRA `(.L_x_132) ;  /* 0x0000000000bc0947 */ /* 0x000fea0003800000 */
[----:B------:R-:W-:Y:S02]  /*8a80*/  LOP3.LUT P0, RZ, R0, 0x3, R86, 0x48, !PT ;  /* 0x0000000300ff7812 */ /* 0x000fe40007804856 */
[----:B------:R-:W-:Y:S11]  /*8a90*/  MOV R16, R3 ;  /* 0x0000000300107202 */ /* 0x000ff60000000f00 */
[----:B------:R-:W-:Y:S05]  /*8aa0*/  @!P0 BRA `(.L_x_133) ;  /* 0x0000000000408947 */ /* 0x000fea0003800000 */
[----:B------:R-:W1:Y:S01]  /*8ab0*/  LDCU.64 UR8, c[0x4][0x70] ;  /* 0x01000e00ff0877ac */ /* 0x000e620008000a00 */
[----:B------:R-:W-:Y:S01]  /*8ac0*/  MOV R15, 0x0 ;  /* 0x00000000000f7802 */ /* 0x000fe20000000f00 */
[----:B------:R-:W-:Y:S02]  /*8ad0*/  HFMA2 R12, -RZ, RZ, 0, 5.9604644775390625e-08 ;  /* 0x00000001ff0c7431 */ /* 0x000fe400000001ff */
[----:B------:R-:W-:Y:S02]  /*8ae0*/  IMAD.MOV.U32 R8, RZ, RZ, 0x192 ;  /* 0x00000192ff087424 */ /* 0x000fe400078e00ff */
[----:B------:R-:W-:Y:S01]  /*8af0*/  IMAD.MOV.U32 R13, RZ, RZ, RZ ;  /* 0x000000ffff0d7224 */ /* 0x000fe200078e00ff */
[----:B------:R-:W2:Y:S01]  /*8b00*/  LDCU.64 UR6, c[0x4][0x78] ;  /* 0x01000f00ff0677ac */ /* 0x000ea20008000a00 */
[----:B------:R-:W3:Y:S01]  /*8b10*/  LDC.64 R14, c[0x4][R15] ;  /* 0x010000000f0e7b82 */ /* 0x000ee20000000a00 */
[----:B------:R-:W5:Y:S01]  /*8b20*/  LDCU.64 UR4, c[0x4][0x10] ;  /* 0x01000200ff0477ac */ /* 0x000f620008000a00 */
[----:B-1----:R-:W-:Y:S01]  /*8b30*/  MOV R5, UR9 ;  /* 0x0000000900057c02 */ /* 0x002fe20008000f00 */
[----:B------:R-:W-:Y:S01]  /*8b40*/  IMAD.U32 R4, RZ, RZ, UR8 ;  /* 0x00000008ff047e24 */ /* 0x000fe2000f8e00ff */
[----:B--2---:R-:W-:Y:S01]  /*8b50*/  MOV R7, UR7 ;  /* 0x0000000700077c02 */ /* 0x004fe20008000f00 */
[----:B------:R-:W-:Y:S01]  /*8b60*/  IMAD.U32 R6, RZ, RZ, UR6 ;  /* 0x00000006ff067e24 */ /* 0x000fe2000f8e00ff */
[----:B-----5:R-:W-:Y:S01]  /*8b70*/  MOV R11, UR5 ;  /* 0x00000005000b7c02 */ /* 0x020fe20008000f00 */
[----:B------:R-:W-:Y:S02]  /*8b80*/  IMAD.U32 R10, RZ, RZ, UR4 ;  /* 0x00000004ff0a7e24 */ /* 0x000fe4000f8e00ff */
[----:B------:R-:W-:Y:S07]  /*8b90*/  LEPC R20, `(.L_x_133) ;  /* 0x000000001014794e */ /* 0x000fee0000000000 */
[----:B---34-:R-:W-:Y:S05]  /*8ba0*/  CALL.ABS.NOINC R14 ;  /* 0x000000000e007343 */ /* 0x018fea0003c00000 */
.L_x_133:
        /* <DEDUP_REMOVED lines=23> */
.L_x_134:
[----:B------:R-:W-:Y:S05]  /*8d20*/  WARPSYNC.ALL ;  /* 0x0000000000007948 */ /* 0x000fea0003800000 */
[----:B------:R-:W-:Y:S11]  /*8d30*/  R2UR UR4, R16 ;  /* 0x00000000100472ca */ /* 0x000ff600000e0000 */
[----:B------:R-:W-:Y:S02]  /*8d40*/  @!UPT UIADD3 URZ, UPT, UPT, URZ, URZ, URZ ;  /* 0x000000fffffff290 */ /* 0x000fe4000fffe0ff */
[----:B------:R-:W1:Y:S02]  /*8d50*/  LDTM.x16 R4, tmem[UR4+0x20] ;  /* 0x00002004000479ee */ /* 0x000e640008240000 */
[----:B-1----:R-:W-:Y:S01]  /*8d60*/  NOP ;  /* 0x0000000000007918 */ /* 0x002fe20000000000 */
.L_x_132:
[----:B----4-:R-:W-:Y:S01]  /*8d70*/  SHF.L.U32 R3, R52, 0x10, RZ ;  /* 0x0000001034037819 */ /* 0x010fe200000006ff */
[C---:B------:R-:W-:Y:S01]  /*8d80*/  FMUL R0, R43.reuse, R24 ;  /* 0x000000182b007220 */ /* 0x040fe20000400000 */
[----:B------:R-:W-:Y:S01]  /*8d90*/  ISETP.NE.AND P1, PT, R84, R2, PT ;  /* 0x000000025400720c */ /* 0x000fe20003f25270 */
[----:B------:R-:W-:Y:S01]  /*8da0*/  FMUL R2, R43, R25 ;  /* 0x000000192b027220 */ /* 0x000fe20000400000 */
[----:B------:R-:W-:Y:S01]  /*8db0*/  LOP3.LUT R21, R52, 0xffff0000, RZ, 0xc0, !PT ;  /* 0xffff000034157812 */ /* 0x000fe200078ec0ff */
[----:B------:R-:W-:Y:S01]  /*8dc0*/  FFMA R0, R45, R3, R0 ;  /* 0x000000032d007223 */ /* 0x000fe20000000000 */
[----:B------:R-:W-:Y:S01]  /*8dd0*/  SHF.L.U32 R22, R53, 0x10, RZ ;  /* 0x0000001035167819 */ /* 0x000fe200000006ff */
[----:B------:R-:W-:Y:S01]  /*8de0*/  FMUL R3, R43, R26 ;  /* 0x0000001a2b037220 */ /* 0x000fe20000400000 */
[----:B------:R-:W-:Y:S01]  /*8df0*/  LOP3.LUT R23, R53, 0xffff0000, RZ, 0xc0, !PT ;  /* 0xffff000035177812 */ /* 0x000fe200078ec0ff */
[----:B------:R-:W-:Y:S01]  /*8e00*/  FMUL R20, R43, R27 ;  /* 0x0000001b2b147220 */ /* 0x000fe20000400000 */
[----:B------:R-:W-:Y:S01]  /*8e10*/  SHF.L.U32 R40, R54, 0x10, RZ ;  /* 0x0000001036287819 */ /* 0x000fe200000006ff */
[----:B------:R-:W-:Y:S01]  /*8e20*/  FFMA R2, R45, R21, R2 ;  /* 0x000000152d027223 */ /* 0x000fe20000000002 */
[----:B------:R-:W-:Y:S01]  /*8e30*/  LOP3.LUT R41, R57, 0xffff0000, RZ, 0xc0, !PT ;  /* 0xffff000039297812 */ /* 0x000fe200078ec0ff */
[C---:B------:R-:W-:Y:S01]  /*8e40*/  FFMA R3, R45.reuse, R22, R3 ;  /* 0x000000162d037223 */ /* 0x040fe20000000003 */
[----:B------:R-:W-:Y:S01]  /*8e50*/  LOP3.LUT R42, R66, 0xffff0000, RZ, 0xc0, !PT ;  /* 0xffff0000422a7812 */ /* 0x000fe200078ec0ff */
[----:B------:R-:W-:Y:S01]  /*8e60*/  FFMA R20, R45, R23, R20 ;  /* 0x000000172d147223 */ /* 0x000fe20000000014 */
[----:B------:R-:W-:Y:S01]  /*8e70*/  LOP3.LUT R23, R54, 0xffff0000, RZ, 0xc0, !PT ;  /* 0xffff000036177812 */ /* 0x000fe200078ec0ff */
[C---:B------:R-:W-:Y:S01]  /*8e80*/  FMUL R21, R43.reuse, R28 ;  /* 0x0000001c2b157220 */ /* 0x040fe20000400000 */
[----:B------:R-:W-:Y:S01]  /*8e90*/  F2FP.BF16.F32.PACK_AB R48, R2, R0 ;  /* 0x000000000230723e */ /* 0x000fe200000010ff */
[----:B------:R-:W-:Y:S01]  /*8ea0*/  FMUL R22, R43, R29 ;  /* 0x0000001d2b167220 */ /* 0x000fe20000400000 */
[----:B---3--:R-:W-:Y:S01]  /*8eb0*/  F2FP.BF16.F32.PACK_AB R49, R20, R3 ;  /* 0x000000031431723e */ /* 0x008fe200000010ff */
[----:B------:R-:W-:Y:S01]  /*8ec0*/  FFMA R21, R45, R40, R21 ;  /* 0x000000282d157223 */ /* 0x000fe20000000015 */
[----:B------:R-:W-:Y:S01]  /*8ed0*/  SHF.L.U32 R20, R55, 0x10, RZ ;  /* 0x0000001037147819 */ /* 0x000fe200000006ff */
[----:B------:R-:W-:Y:S01]  /*8ee0*/  FFMA R22, R45, R23, R22 ;  /* 0x000000172d167223 */ /* 0x000fe20000000016 */
[----:B------:R-:W-:Y:S01]  /*8ef0*/  LOP3.LUT R23, R55, 0xffff0000, RZ, 0xc0, !PT ;  /* 0xffff000037177812 */ /* 0x000fe200078ec0ff */
[C---:B------:R-:W-:Y:S01]  /*8f00*/  FMUL R0, R43.reuse, R30 ;  /* 0x0000001e2b007220 */ /* 0x040fe20000400000 */
[----:B------:R-:W-:Y:S01]  /*8f10*/  SHF.L.U32 R40, R56, 0x10, RZ ;  /* 0x0000001038287819 */ /* 0x000fe200000006ff */
[C---:B------:R-:W-:Y:S01]  /*8f20*/  FMUL R2, R43.reuse, R31 ;  /* 0x0000001f2b027220 */ /* 0x040fe20000400000 */
[----:B------:R-:W-:Y:S01]  /*8f30*/  F2FP.BF16.F32.PACK_AB R50, R22, R21 ;  /* 0x000000151632723e */ /* 0x000fe200000010ff */
[----:B------:R-:W-:Y:S01]  /*8f40*/  FMUL R3, R43, R32 ;  /* 0x000000202b037220 */ /* 0x000fe20000400000 */
[----:B------:R-:W-:Y:S01]  /*8f50*/  SHF.L.U32 R44, R67, 0x10, RZ ;  /* 0x00000010432c7819 */ /* 0x000fe200000006ff */
[----:B------:R-:W-:Y:S01]  /*8f60*/  FFMA R0, R45, R20, R0 ;  /* 0x000000142d007223 */ /* 0x000fe20000000000 */
[----:B------:R-:W-:Y:S01]  /*8f70*/  LOP3.LUT R46, R67, 0xffff0000, RZ, 0xc0, !PT ;  /* 0xffff0000432e7812 */ /* 0x000fe200078ec0ff */
[C---:B------:R-:W-:Y:S01]  /*8f80*/  FFMA R2, R45.reuse, R23, R2 ;  /* 0x000000172d027223 */ /* 0x040fe20000000002 */
[----:B------:R-:W-:Y:S01]  /*8f90*/  LOP3.LUT R23, R56, 0xffff0000, RZ, 0xc0, !PT ;  /* 0xffff000038177812 */ /* 0x000fe200078ec0ff */
[----:B------:R-:W-:Y:S01]  /*8fa0*/  FFMA R3, R45, R40, R3 ;  /* 0x000000282d037223 */ /* 0x000fe20000000003 */
[----:B------:R-:W-:Y:S01]  /*8fb0*/  SHF.L.U32 R40, R57, 0x10, RZ ;  /* 0x0000001039287819 */ /* 0x000fe200000006ff */
[C---:B------:R-:W-:Y:S01]  /*8fc0*/  FMUL R20, R43.reuse, R33 ;  /* 0x000000212b147220 */ /* 0x040fe20000400000 */
[----:B------:R-:W-:Y:S01]  /*8fd0*/  F2FP.BF16.F32.PACK_AB R51, R2, R0 ;  /* 0x000000000233723e */ /* 0x000fe200000010ff */
[C---:B------:R-:W-:Y:S01]  /*8fe0*/  FMUL R21, R43.reuse, R34 ;  /* 0x000000222b157220 */ /* 0x040fe20000400000 */
[----:B------:R-:W-:Y:S01]  /*8ff0*/  MOV R47, UR46 ;  /* 0x0000002e002f7c02 */ /* 0x000fe20008000f00 */
[----:B------:R-:W-:Y:S01]  /*9000*/  FMUL R22, R43, R35 ;  /* 0x000000232b167220 */ /* 0x000fe20000400000 */
[----:B------:R-:W-:Y:S01]  /*9010*/  ISETP.NE.AND P0, PT, R84, RZ, PT ;  /* 0x000000ff5400720c */ /* 0x000fe20003f05270 */
[C---:B------:R-:W-:Y:S01]  /*9020*/  FFMA R20, R45.reuse, R23, R20 ;  /* 0x000000172d147223 */ /* 0x040fe20000000014 */
[C---:B------:R-:W-:Y:S01]  /*9030*/  SHF.L.U32 R23, R58.reuse, 0x10, RZ ;  /* 0x000000103a177819 */ /* 0x040fe200000006ff */
[C---:B------:R-:W-:Y:S01]  /*9040*/  FFMA R21, R45.reuse, R40, R21 ;  /* 0x000000282d157223 */ /* 0x040fe20000000015 */
[----:B------:R-:W-:Y:S01]  /*9050*/  LOP3.LUT R40, R58, 0xffff0000, RZ, 0xc0, !PT ;  /* 0xffff00003a287812 */ /* 0x000fe200078ec0ff */
[----:B------:R-:W-:Y:S01]  /*9060*/  FFMA R22, R45, R41, R22 ;  /* 0x000000292d167223 */ /* 0x000fe20000000016 */
[----:B------:R-:W-:Y:S01]  /*9070*/  F2FP.BF16.F32.PACK_AB R60, R20, R3 ;  /* 0x00000003143c723e */ /* 0x000fe200000010ff */
[----:B------:R-:W-:Y:S01]  /*9080*/  FMUL R0, R43, R36 ;  /* 0x000000242b007220 */ /* 0x000fe20000400000 */
[----:B------:R-:W-:Y:S01]  /*9090*/  LOP3.LUT R41, R65, 0xffff0000, RZ, 0xc0, !PT ;  /* 0xffff000041297812 */ /* 0x000fe200078ec0ff */
[----:B------:R-:W-:Y:S01]  /*90a0*/  FMUL R2, R43, R37 ;  /* 0x000000252b027220 */ /* 0x000fe20000400000 */
[----:B------:R-:W-:Y:S01]  /*90b0*/  F2FP.BF16.F32.PACK_AB R61, R22, R21 ;  /* 0x00000015163d723e */ /* 0x000fe200000010ff */
[----:B------:R-:W-:Y:S01]  /*90c0*/  FFMA R0, R45, R23, R0 ;  /* 0x000000172d007223 */ /* 0x000fe20000000000 */
[----:B------:R-:W-:Y:S01]  /*90d0*/  SHF.L.U32 R22, R59, 0x10, RZ ;  /* 0x000000103b167819 */ /* 0x000fe200000006ff */
[----:B------:R-:W-:Y:S01]  /*90e0*/  FFMA R2, R45, R40, R2 ;  /* 0x000000282d027223 */ /* 0x000fe20000000002 */
[----:B------:R-:W-:Y:S01]  /*90f0*/  LOP3.LUT R23, R59, 0xffff0000, RZ, 0xc0, !PT ;  /* 0xffff00003b177812 */ /* 0x000fe200078ec0ff */
[C---:B------:R-:W-:Y:S01]  /*9100*/  FMUL R3, R43.reuse, R38 ;  /* 0x000000262b037220 */ /* 0x040fe20000400000 */
[----:B------:R-:W-:Y:S01]  /*9110*/  SHF.L.U32 R40, R64, 0x10, RZ ;  /* 0x0000001040287819 */ /* 0x000fe200000006ff */
[C---:B------:R-:W-:Y:S01]  /*9120*/  FMUL R20, R43.reuse, R39 ;  /* 0x000000272b147220 */ /* 0x040fe20000400000 */
[----:B------:R-:W-:Y:S01]  /*9130*/  FMUL R21, R43, R4 ;  /* 0x000000042b157220 */ /* 0x000fe20000400000 */
[C---:B------:R-:W-:Y:S01]  /*9140*/  FFMA R3, R45.reuse, R22, R3 ;  /* 0x000000162d037223 */ /* 0x040fe20000000003 */
[----:B------:R-:W-:Y:S01]  /*9150*/  F2FP.BF16.F32.PACK_AB R62, R2, R0 ;  /* 0x00000000023e723e */ /* 0x000fe200000010ff */
[C---:B------:R-:W-:Y:S01]  /*9160*/  FFMA R20, R45.reuse, R23, R20 ;  /* 0x000000172d147223 */ /* 0x040fe20000000014 */
[----:B------:R-:W-:Y:S01]  /*9170*/  FFMA R21, R45, R40, R21 ;  /* 0x000000282d157223 */ /* 0x000fe20000000015 */
[----:B------:R-:W-:Y:S01]  /*9180*/  LOP3.LUT R23, R64, 0xffff0000, RZ, 0xc0, !PT ;  /* 0xffff000040177812 */ /* 0x000fe200078ec0ff */
[----:B------:R-:W-:Y:S01]  /*9190*/  FMUL R0, R43, R5 ;  /* 0x000000052b007220 */ /* 0x000fe20000400000 */
[----:B------:R-:W-:Y:S01]  /*91a0*/  SHF.L.U32 R40, R65, 0x10, RZ ;  /* 0x0000001041287819 */ /* 0x000fe200000006ff */
[C---:B------:R-:W-:Y:S01]  /*91b0*/  FMUL R2, R43.reuse, R6 ;  /* 0x000000062b027220 */ /* 0x040fe20000400000 */
[----:B------:R-:W-:Y:S01]  /*91c0*/  FMUL R22, R43, R7 ;  /* 0x000000072b167220 */ /* 0x000fe20000400000 */
[C---:B------:R-:W-:Y:S01]  /*91d0*/  FFMA R0, R45.reuse, R23, R0 ;  /* 0x000000172d007223 */ /* 0x040fe20000000000 */
[----:B------:R-:W-:Y:S01]  /*91e0*/  F2FP.BF16.F32.PACK_AB R63, R20, R3 ;  /* 0x00000003143f723e */ /* 0x000fe200000010ff */
[C---:B------:R-:W-:Y:S01]  /*91f0*/  FFMA R2, R45.reuse, R40, R2 ;  /* 0x000000282d027223 */ /* 0x040fe20000000002 */
[----:B------:R-:W-:Y:S01]  /*9200*/  FFMA R22, R45, R41, R22 ;  /* 0x000000292d167223 */ /* 0x000fe20000000016 */
[----:B------:R-:W-:Y:S01]  /*9210*/  SHF.L.U32 R41, R66, 0x10, RZ ;  /* 0x0000001042297819 */ /* 0x000fe200000006ff */
[C---:B------:R-:W-:Y:S01]  /*9220*/  FMUL R3, R43.reuse, R8 ;  /* 0x000000082b037220 */ /* 0x040fe20000400000 */
[C---:B------:R-:W-:Y:S01]  /*9230*/  FMUL R20, R43.reuse, R9 ;  /* 0x000000092b147220 */ /* 0x040fe20000400000 */
[C---:B------:R-:W-:Y:S01]  /*9240*/  FMUL R23, R43.reuse, R10 ;  /* 0x0000000a2b177220 */ /* 0x040fe20000400000 */
[----:B------:R-:W-:Y:S01]  /*9250*/  FMUL R40, R43, R11 ;  /* 0x0000000b2b287220 */ /* 0x000fe20000400000 */
[C---:B------:R-:W-:Y:S01]  /*9260*/  FFMA R3, R45.reuse, R41, R3 ;  /* 0x000000292d037223 */ /* 0x040fe20000000003 */
[C---:B------:R-:W-:Y:S01]  /*9270*/  FFMA R20, R45.reuse, R42, R20 ;  /* 0x0000002a2d147223 */ /* 0x040fe20000000014 */
[C---:B------:R-:W-:Y:S01]  /*9280*/  FFMA R23, R45.reuse, R44, R23 ;  /* 0x0000002c2d177223 */ /* 0x040fe20000000017 */
[----:B------:R-:W-:Y:S01]  /*9290*/  FFMA R40, R45, R46, R40 ;  /* 0x0000002e2d287223 */ /* 0x000fe20000000028 */
[----:B------:R-:W-:Y:S01]  /*92a0*/  F2FP.BF16.F32.PACK_AB R100, R0, R21 ;  /* 0x000000150064723e */ /* 0x000fe200000010ff */
[----:B------:R-:W1:Y:S01]  /*92b0*/  S2R R46, SR_CgaCtaId ;  /* 0x00000000002e7919 */ /* 0x000e620000008800 */
[----:B------:R-:W-:Y:S01]  /*92c0*/  SHF.L.U32 R42, R68, 0x10, RZ ;  /* 0x00000010442a7819 */ /* 0x000fe200000006ff */
[C---:B------:R-:W-:Y:S01]  /*92d0*/  FMUL R41, R43.reuse, R12 ;  /* 0x0000000c2b297220 */ /* 0x040fe20000400000 */
[----:B------:R-:W-:Y:S01]  /*92e0*/  F2FP.BF16.F32.PACK_AB R101, R22, R2 ;  /* 0x000000021665723e */ /* 0x000fe200000010ff */
[C---:B------:R-:W-:Y:S01]  /*92f0*/  FMUL R0, R43.reuse, R13 ;  /* 0x0000000d2b007220 */ /* 0x040fe20000400000 */
[----:B------:R-:W-:Y:S01]  /*9300*/  LOP3.LUT R21, R68, 0xffff0000, RZ, 0xc0, !PT ;  /* 0xffff000044157812 */ /* 0x000fe200078ec0ff */
[----:B------:R-:W-:Y:S01]  /*9310*/  FMUL R2, R43, R14 ;  /* 0x0000000e2b027220 */ /* 0x000fe20000400000 */
[----:B------:R-:W-:Y:S01]  /*9320*/  F2FP.BF16.F32.PACK_AB R103, R40, R23 ;  /* 0x000000172867723e */ /* 0x000fe200000010ff */
[----:B------:R-:W-:Y:S01]  /*9330*/  FFMA R41, R45, R42, R41 ;  /* 0x0000002a2d297223 */ /* 0x000fe20000000029 */
[----:B------:R-:W-:Y:S01]  /*9340*/  SHF.L.U32 R22, R69, 0x10, RZ ;  /* 0x0000001045167819 */ /* 0x000fe200000006ff */
[----:B------:R-:W-:Y:S01]  /*9350*/  FFMA R0, R45, R21, R0 ;  /* 0x000000152d007223 */ /* 0x000fe20000000000 */
[----:B------:R-:W-:Y:S01]  /*9360*/  F2FP.BF16.F32.PACK_AB R102, R20, R3 ;  /* 0x000000031466723e */ /* 0x000fe200000010ff */
[----:B------:R-:W-:Y:S01]  /*9370*/  FMUL R3, R43, R15 ;  /* 0x0000000f2b037220 */ /* 0x000fe20000400000 */
[----:B------:R-:W-:Y:S01]  /*9380*/  LOP3.LUT R23, R69, 0xffff0000, RZ, 0xc0, !PT ;  /* 0xffff000045177812 */ /* 0x000fe200078ec0ff */
[----:B------:R-:W-:Y:S01]  /*9390*/  FMUL R20, R43, R16 ;  /* 0x000000102b147220 */ /* 0x000fe20000400000 */
[C---:B------:R-:W-:Y:S01]  /*93a0*/  SHF.L.U32 R40, R70.reuse, 0x10, RZ ;  /* 0x0000001046287819 */ /* 0x040fe200000006ff */
[----:B------:R-:W-:Y:S01]  /*93b0*/  FFMA R2, R45, R22, R2 ;  /* 0x000000162d027223 */ /* 0x000fe20000000002 */
[----:B------:R-:W-:Y:S01]  /*93c0*/  FMUL R21, R43, R17 ;  /* 0x000000112b157220 */ /* 0x000fe20000400000 */
[----:B------:R-:W-:Y:S01]  /*93d0*/  FFMA R3, R45, R23, R3 ;  /* 0x000000172d037223 */ /* 0x000fe20000000003 */
[----:B------:R-:W-:Y:S01]  /*93e0*/  @!P1 LEA R47, R47, R99, 0xc ;  /* 0x000000632f2f9211 */ /* 0x000fe200078e60ff */
[----:B------:R-:W-:Y:S01]  /*93f0*/  FFMA R20, R45, R40, R20 ;  /* 0x000000282d147223 */ /* 0x000fe20000000014 */
[----:B------:R-:W-:Y:S01]  /*9400*/  LOP3.LUT R40, R70, 0xffff0000, RZ, 0xc0, !PT ;  /* 0xffff000046287812 */ /* 0x000fe200078ec0ff */
[----:B------:R-:W-:Y:S01]  /*9410*/  FMUL R22, R43, R18 ;  /* 0x000000122b167220 */ /* 0x000fe20000400000 */
[----:B------:R-:W-:Y:S01]  /*9420*/  F2FP.BF16.F32.PACK_AB R108, R0, R41 ;  /* 0x00000029006c723e */ /* 0x000fe200000010ff */
[----:B------:R2:W-:Y:S01]  /*9430*/  @!P1 STS.128 [R47+UR43+0x200], R48 ;  /* 0x000200302f009988 */ /* 0x0005e20008000c2b */
[----:B------:R-:W-:Y:S01]  /*9440*/  SHF.L.U32 R42, R71, 0x10, RZ ;  /* 0x00000010472a7819 */ /* 0x000fe200000006ff */
[----:B------:R-:W-:Y:S01]  /*9450*/  FFMA R21, R45, R40, R21 ;  /* 0x000000282d157223 */ /* 0x000fe20000000015 */
[----:B------:R-:W-:Y:S01]  /*9460*/  @!P1 IADD3 R40, PT, PT, R47, UR43, RZ ;  /* 0x0000002b2f289c10 */ /* 0x000fe2000fffe0ff */
[----:B------:R-:W-:Y:S01]  /*9470*/  FMUL R23, R43, R19 ;  /* 0x000000132b177220 */ /* 0x000fe20000400000 */
[----:B------:R-:W-:Y:S01]  /*9480*/  LOP3.LUT R44, R71, 0xffff0000, RZ, 0xc0, !PT ;  /* 0xffff0000472c7812 */ /* 0x000fe200078ec0ff */
[----:B------:R-:W-:Y:S01]  /*9490*/  FFMA R22, R45, R42, R22 ;  /* 0x0000002a2d167223 */ /* 0x000fe20000000016 */
[----:B------:R-:W-:Y:S02]  /*94a0*/  @!P1 IADD3 R40, PT, PT, R98, R40, RZ ;  /* 0x0000002862289210 */ /* 0x000fe40007ffe0ff */
[----:B------:R-:W-:Y:S01]  /*94b0*/  F2FP.BF16.F32.PACK_AB R109, R3, R2 ;  /* 0x00000002036d723e */ /* 0x000fe200000010ff */
[----:B------:R-:W-:Y:S01]  /*94c0*/  FFMA R23, R45, R44, R23 ;  /* 0x0000002c2d177223 */ /* 0x000fe20000000017 */
[----:B------:R-:W-:Y:S01]  /*94d0*/  F2FP.BF16.F32.PACK_AB R110, R21, R20 ;  /* 0x00000014156e723e */ /* 0x000fe200000010ff */
[----:B------:R2:W-:Y:S03]  /*94e0*/  @!P1 STS.128 [R40+0x200], R60 ;  /* 0x0002003c28009388 */ /* 0x0005e60000000c00 */
[----:B------:R-:W-:Y:S05]  /*94f0*/  F2FP.BF16.F32.PACK_AB R111, R23, R22 ;  /* 0x00000016176f723e */ /* 0x000fea00000010ff */
[----:B------:R2:W-:Y:S08]  /*9500*/  @!P1 STS.128 [R47+UR43+0xa00], R100 ;  /* 0x000a00642f009988 */ /* 0x0005f00008000c2b */
[----:B------:R2:W-:Y:S01]  /*9510*/  @!P1 STS.128 [R40+0xa00], R108 ;  /* 0x000a006c28009388 */ /* 0x0005e20000000c00 */
[----:B------:R-:W-:Y:S01]  /*9520*/  @!PT LDS RZ, [RZ] ;  /* 0x00000000fffff984 */ /* 0x000fe20000000800 */
[----:B------:R-:W-:Y:S01]  /*9530*/  @!PT LDS RZ, [RZ] ;  /* 0x00000000fffff984 */ /* 0x000fe20000000800 */
[----:B------:R-:W-:Y:S01]  /*9540*/  @!PT LDS RZ, [RZ] ;  /* 0x00000000fffff984 */ /* 0x000fe20000000800 */
[----:B------:R-:W-:Y:S01]  /*9550*/  @!PT LDS RZ, [RZ] ;  /* 0x00000000fffff984 */ /* 0x000fe20000000800 */
[----:B------:R3:W-:Y:S07]  /*9560*/  MEMBAR.ALL.CTA ;  /* 0x0000000000007992 */ /* 0x0007ee0000008000 */
[----:B---3--:R-:W3:Y:S01]  /*9570*/  FENCE.VIEW.ASYNC.S ;  /* 0x00000000000073c6 */ /* 0x008ee20000000000 */
[----:B------:R-:W-:Y:S05]  /*9580*/  WARPSYNC.ALL ;  /* 0x0000000000007948 */ /* 0x000fea0003800000 */
[----:B------:R-:W-:Y:S01]  /*9590*/  BSSY.RECONVERGENT B0, `(.L_x_135) ;  /* 0x0000012000007945 */ /* 0x000fe20003800200 */
[----:B---3--:R-:W-:Y:S06]  /*95a0*/  BAR.SYNC.DEFER_BLOCKING 0x1, 0x80 ;  /* 0x0042000000007b1d */ /* 0x008fec0000010000 */
[----:B-1----:R-:W-:Y:S05]  /*95b0*/  @P0 BRA `(.L_x_136) ;  /* 0x00000000003c0947 */ /* 0x002fea0003800000 */
[----:B------:R-:W1:Y:S01]  /*95c0*/  LDCU.64 UR6, c[0x0][0x348] ;  /* 0x00006900ff0677ac */ /* 0x000e620008000a00 */
[----:B------:R-:W-:Y:S02]  /*95d0*/  ULEA UR5, UR46, UR43, 0xc ;  /* 0x0000002b2e057291 */ /* 0x000fe4000f8e60ff */
[----:B------:R-:W-:Y:S02]  /*95e0*/  UIADD3 UR10, UPT, UPT, UR50, 0x40, URZ ;  /* 0x00000040320a7890 */ /* 0x000fe4000fffe0ff */
[----:B------:R-:W-:Y:S02]  /*95f0*/  UIADD3 UR8, UPT, UPT, UR5, 0x200, URZ ;  /* 0x0000020005087890 */ /* 0x000fe4000fffe0ff */
[----:B------:R-:W-:Y:S01]  /*9600*/  UIADD3 UR12, UPT, UPT, UR5, 0xa00, URZ ;  /* 0x00000a00050c7890 */ /* 0x000fe2000fffe0ff */
[----:B------:R-:W-:Y:S01]  /*9610*/  UMOV UR9, UR49 ;  /* 0x0000003100097c82 */ /* 0x000fe20008000000 */
[----:B------:R-:W-:Y:S01]  /*9620*/  UMOV UR11, UR44 ;  /* 0x0000002c000b7c82 */ /* 0x000fe20008000000 */
[----:B------:R-:W-:Y:S01]  /*9630*/  UIADD3 UR13, UPT, UPT, UR49, 0x20, URZ ;  /* 0x00000020310d7890 */ /* 0x000fe2000fffe0ff */
[----:B------:R-:W-:Y:S01]  /*9640*/  UMOV UR15, UR44 ;  /* 0x0000002c000f7c82 */ /* 0x000fe20008000000 */
[----:B------:R-:W-:Y:S01]  /*9650*/  UMOV UR14, UR10 ;  /* 0x0000000a000e7c82 */ /* 0x000fe20008000000 */
[----:B-1----:R-:W-:Y:S04]  /*9660*/  UIADD3 UR4, UP0, UPT, UR6, 0xa80, URZ ;  /* 0x00000a8006047890 */ /* 0x002fe8000ff1e0ff */
[----:B------:R-:W-:Y:S09]  /*9670*/  UIADD3.X UR5, UPT, UPT, URZ, UR7, URZ, UP0, !UPT ;  /* 0x00000007ff057290 */ /* 0x000ff200087fe4ff */
[----:B------:R1:W-:Y:S01]  /*9680*/  UTMASTG.3D [UR8], [UR4] ;  /* 0x00000008040073b5 */ /* 0x0003e20008010000 */
[----:B------:R1:W-:Y:S02]  /*9690*/  UTMASTG.3D [UR12], [UR4] ;  /* 0x0000000c040073b5 */ /* 0x0003e40008010000 */
[----:B-1----:R0:W-:Y:S02]  /*96a0*/  UTMACMDFLUSH ;  /* 0x00000000000079b7 */ /* 0x0021e40000000000 */
.L_x_136:
[----:B------:R-:W-:Y:S05]  /*96b0*/  BSYNC.RECONVERGENT B0 ;  /* 0x0000000000007941 */ /* 0x000fea0003800200 */
.L_x_135:
[----:B------:R-:W-:Y:S01]  /*96c0*/  UIADD3 UR4, UPT, UPT, UR46, 0x1, URZ ;  /* 0x000000012e047890 */ /* 0x000fe2000fffe0ff */
[----:B------:R-:W-:Y:S03]  /*96d0*/  BSSY.RECONVERGENT B0, `(.L_x_137) ;  /* 0x0000007000007945 */ /* 0x000fe60003800200 */
[----:B------:R-:W-:Y:S04]  /*96e0*/  UISETP.NE.AND UP0, UPT, UR4, 0x3, UPT ;  /* 0x000000030400788c */ /* 0x000fe8000bf05270 */
[----:B------:R-:W-:Y:S02]  /*96f0*/  USEL UR45, UR4, URZ, UP0 ;  /* 0x000000ff042d7287 */ /* 0x000fe40008000000 */
[----:B------:R-:W-:Y:S04]  /*9700*/  UISETP.EQ.XOR UP0, UPT, UR47, 0x3, !UP0 ;  /* 0x000000032f00788c */ /* 0x000fe8000c702a70 */
[----:B------:R-:W-:Y:S01]  /*9710*/  UP2UR UR51, UPR, URZ, 0x1 ;  /* 0x00000001ff337883 */ /* 0x000fe20008000000 */
[----:B------:R-:W-:Y:S11]  /*9720*/  @P0 BRA `(.L_x_138) ;  /* 0x0000000000040947 */ /* 0x000ff60003800000 */
[----:B------:R-:W-:Y:S04]  /*9730*/  DEPBAR.LE SB0, 0x1 ;  /* 0x000080400000791a */ /* 0x000fe80000000000 */
.L_x_138:
[----:B------:R-:W-:Y:S05]  /*9740*/  BSYNC.RECONVERGENT B0 ;  /* 0x0000000000007941 */ /* 0x000fea0003800200 */
.L_x_137:
[----:B------:R-:W1:Y:S08]  /*9750*/  S2UR UR4, SR_CgaCtaId ;  /* 0x00000000000479c3 */ /* 0x000e700000008800 */
[----:B------:R-:W-:Y:S01]  /*9760*/  BAR.SYNC.DEFER_BLOCKING 0x1, 0x80 ;  /* 0x0042000000007b1d */ /* 0x000fe20000010000 */
[----:B------:R-:W-:Y:S01]  /*9770*/  ISETP.NE.AND P1, PT, R97, RZ, PT ;  /* 0x000000ff6100720c */ /* 0x000fe20003f25270 */
[----:B------:R-:W-:Y:S01]  /*9780*/  IMAD.U32 R0, RZ, RZ, UR52 ;  /* 0x00000034ff007e24 */ /* 0x000fe2000f8e00ff */
[----:B------:R-:W-:Y:S11]  /*9790*/  UIADD3 UR53, UPT, UPT, UR49, 0x10, URZ ;  /* 0x0000001031357890 */ /* 0x000ff6000fffe0ff */
[----:B------:R-:W-:Y:S05]  /*97a0*/  @P1 LEA R0, R0, UR43, 0x3 ;  /* 0x0000002b00001c11 */ /* 0x000fea000f8e18ff */
[----:B------:R-:W-:Y:S01]  /*97b0*/  @P1 VIADD R2, R0, 0x118 ;  /* 0x0000011800021836 */ /* 0x000fe20000000000 */
[----:B------:R-:W-:Y:S04]  /*97c0*/  @P1 SHF.L.U32 R0, R112, 0x1f, RZ ;  /* 0x0000001f70001819 */ /* 0x000fe800000006ff */
[----:B------:R-:W-:Y:S01]  /*97d0*/  @P1 PRMT R46, R46, 0x654, R2 ;  /* 0x000006542e2e1816 */ /* 0x000fe20000000002 */
[----:B------:R-:W-:Y:S01]  /*97e0*/  UMOV UR43, 0x400 ;  /* 0x00000400002b7882 */ /* 0x000fe20000000000 */
[----:B------:R-:W-:Y:S01]  /*97f0*/  BSSY B1, `(.L_x_139) ;  /* 0x0000021000017945 */ /* 0x000fe20003800000 */
[----:B-1----:R-:W-:Y:S01]  /*9800*/  ULEA UR43, UR4, UR43, 0x18 ;  /* 0x0000002b042b7291 */ /* 0x002fe2000f8ec0ff */
[----:B------:R-:W-:Y:S01]  /*9810*/  @P1 SYNCS.ARRIVE.TRANS64.RED.A1T0 RZ, [R46+URZ], RZ ;  /* 0x000000ff2eff19a7 */ /* 0x000fe200081004ff */
[----:B------:R-:W-:Y:S04]  /*9820*/  UIADD3 UR4, UPT, UPT, UR52, 0x1, URZ ;  /* 0x0000000134047890 */ /* 0x000fe8000fffe0ff */
[----:B------:R-:W-:Y:S01]  /*9830*/  LEA R21, R106, UR43, 0x3 ;  /* 0x0000002b6a157c11 */ /* 0x000fe2000f8e18ff */
[----:B------:R-:W-:Y:S03]  /*9840*/  UISETP.NE.AND UP0, UPT, UR4, 0x3, UPT ;  /* 0x000000030400788c */ /* 0x000fe6000bf05270 */
[----:B------:R1:W3:Y:S01]  /*9850*/  @P1 SYNCS.PHASECHK.TRANS64.TRYWAIT P0, [R21+URZ+0x100], R0 ;  /* 0x00010000150015a7 */ /* 0x0002e200080011ff */
[----:B------:R-:W-:Y:S01]  /*9860*/  USEL UR48, UR4, URZ, UP0 ;  /* 0x000000ff04307287 */ /* 0x000fe20008000000 */
[----:B-1----:R-:W-:Y:S01]  /*9870*/  VIADD R0, R105, 0x10 ;  /* 0x0000001069007836 */ /* 0x002fe20000000000 */
[----:B---3--:R-:W-:Y:S01]  /*9880*/  @P1 SEL R107, RZ, 0x1, !P0 ;  /* 0x00000001ff6b1807 */ /* 0x008fe20004000000 */
[----:B------:R-:W-:Y:S09]  /*9890*/  @!P1 BRA `(.L_x_140) ;  /* 0x0000000000589947 */ /* 0x000ff20003800000 */
[----:B------:R-:W-:Y:S01]  /*98a0*/  ISETP.NE.AND P1, PT, R113, RZ, PT ;  /* 0x000000ff7100720c */ /* 0x000fe20003f25270 */
[----:B------:R-:W-:Y:S01]  /*98b0*/  BSSY B0, `(.L_x_141) ;  /* 0x0000009000007945 */ /* 0x000fe20003800000 */
[----:B------:R-:W-:Y:S11]  /*98c0*/  ISETP.NE.AND P0, PT, R107, RZ, PT ;  /* 0x000000ff6b00720c */ /* 0x000ff60003f05270 */
[----:B------:R-:W-:Y:S05]  /*98d0*/  @P1 IMAD R3, R106, 0x1000, R99 ;  /* 0x000010006a031824 */ /* 0x000fea00078e0263 */
[----:B------:R-:W-:Y:S05]  /*98e0*/  @P1 IADD3 R2, PT, PT, R3, UR43, RZ ;  /* 0x0000002b03021c10 */ /* 0x000fea000fffe0ff */
[----:B------:R-:W-:Y:S01]  /*98f0*/  @P1 IMAD.IADD R2, R98, 0x1, R2 ;  /* 0x0000000162021824 */ /* 0x000fe200078e0202 */
[----:B------:R-:W-:Y:S06]  /*9900*/  @P0 BRA `(.L_x_142) ;  /* 0x00000000000c0947 */ /* 0x000fec0003800000 */
[----:B------:R-:W-:Y:S04]  /*9910*/  SHF.L.U32 R20, R112, 0x1f, RZ ;  /* 0x0000001f70147819 */ /* 0x000fe800000006ff */
[----:B------:R-:W1:Y:S02]  /*9920*/  SYNCS.PHASECHK.TRANS64.TRYWAIT P0, [R21+URZ+0x100], R20 ;  /* 0x00010014150075a7 */ /* 0x000e6400080011ff */
[----:B-1----:R-:W-:Y:S05]  /*9930*/  @!P0 BRA `(.L_x_143) ;  /* 0x0000002c00f48947 */ /* 0x002fea0003800000 */
.L_x_142:
[----:B------:R-:W-:Y:S05]  /*9940*/  BSYNC B0 ;  /* 0x0000000000007941 */ /* 0x000fea0003800000 */
.L_x_141:
[----:B------:R-:W-:Y:S01]  /*9950*/  ISETP.NE.AND P0, PT, R113, RZ, PT ;  /* 0x000000ff7100720c */ /* 0x000fe20003f05270 */
[----:B------:R-:W-:Y:S11]  /*9960*/  VIADD R106, R106, 0x1 ;  /* 0x000000016a6a7836 */ /* 0x000ff60000000000 */
[----:B------:R-:W-:Y:S01]  /*9970*/  @!UPT UIADD3 URZ, UPT, UPT, URZ, URZ, URZ ;  /* 0x000000fffffff290 */ /* 0x000fe2000fffe0ff */
[----:B------:R-:W3:Y:S04]  /*9980*/  @P0 LDS.128 R52, [R3+UR43+0x200] ;  /* 0x0002002b03340984 */ /* 0x000ee80008000c00 */
[----:B------:R-:W4:Y:S04]  /*9990*/  @P0 LDS.128 R64, [R3+UR43+0xa00] ;  /* 0x000a002b03400984 */ /* 0x000f280008000c00 */
[----:B------:R-:W1:Y:S04]  /*99a0*/  @P0 LDS.128 R56, [R2+0x200] ;  /* 0x0002000002380984 */ /* 0x000e680000000c00 */
[----:B------:R5:W1:Y:S01]  /*99b0*/  @P0 LDS.128 R68, [R2+0xa00] ;  /* 0x000a000002440984 */ /* 0x000a620000000c00 */
[C---:B------:R-:W-:Y:S04]  /*99c0*/  ISETP.NE.AND P0, PT, R106.reuse, 0x3, PT ;  /* 0x000000036a00780c */ /* 0x040fe80003f05270 */
[----:B------:R-:W-:Y:S02]  /*99d0*/  SEL R106, R106, RZ, P0 ;  /* 0x000000ff6a6a7207 */ /* 0x000fe40000000000 */
[----:B-----5:R-:W-:Y:S04]  /*99e0*/  SEL R2, RZ, 0x1, P0 ;  /* 0x00000001ff027807 */ /* 0x020fe80000000000 */
[----:B------:R-:W-:Y:S02]  /*99f0*/  LOP3.LUT R112, R112, R2, RZ, 0x3c, !PT ;  /* 0x0000000270707212 */ /* 0x000fe400078e3cff */
.L_x_140:
[----:B------:R-:W-:Y:S05]  /*9a00*/  BSYNC B1 ;  /* 0x0000000000017941 */ /* 0x000fea0003800000 */
.L_x_139:
[----:B------:R-:W-:Y:S04]  /*9a10*/  SHF.R.U32.HI R3, RZ, 0x15, R0 ;  /* 0x00000015ff037819 */ /* 0x000fe80000011600 */
[----:B------:R-:W-:Y:S04]  /*9a20*/  LOP3.LUT R2, R3, 0x3, RZ, 0xc0, !PT ;  /* 0x0000000303027812 */ /* 0x000fe800078ec0ff */
[----:B------:R-:W-:Y:S11]  /*9a30*/  ISETP.NE.AND P0, PT, R84, R2, PT ;  /* 0x000000025400720c */ /* 0x000ff60003f05270 */
[----:B------:R-:W-:Y:S02]  /*9a40*/  @!UPT UIADD3 URZ, UPT, UPT, URZ, URZ, URZ ;  /* 0x000000fffffff290 */ /* 0x000fe4000fffe0ff */
[----:B------:R-:W-:Y:S05]  /*9a50*/  @P0 BRA `(.L_x_144) ;  /* 0x0000000000bc0947 */ /* 0x000fea0003800000 */
[----:B------:R-:W-:Y:S02]  /*9a60*/  LOP3.LUT P0, RZ, R3, 0x3, R86, 0x48, !PT ;  /* 0x0000000303ff7812 */ /* 0x000fe40007804856 */
[----:B------:R-:W-:Y:S11]  /*9a70*/  MOV R16, R0 ;  /* 0x0000000000107202 */ /* 0x000ff60000000f00 */
[----:B------:R-:W-:Y:S05]  /*9a80*/  @!P0 BRA `(.L_x_145) ;  /* 0x0000000000408947 */ /* 0x000fea0003800000 */
[----:B------:R-:W5:Y:S01]  /*9a90*/  LDCU.64 UR8, c[0x4][0x70] ;  /* 0x01000e00ff0877ac */ /* 0x000f620008000a00 */
[----:B------:R-:W-:Y:S01]  /*9aa0*/  MOV R15, 0x0 ;  /* 0x00000000000f7802 */ /* 0x000fe20000000f00 */
[----:B------:R-:W-:Y:S02]  /*9ab0*/  HFMA2 R12, -RZ, RZ, 0, 5.9604644775390625e-08 ;  /* 0x00000001ff0c7431 */ /* 0x000fe400000001ff */
[----:B------:R-:W-:Y:S02]  /*9ac0*/  IMAD.MOV.U32 R8, RZ, RZ, 0x192 ;  /* 0x00000192ff087424 */ /* 0x000fe400078e00ff */
[----:B------:R-:W-:Y:S01]  /*9ad0*/  IMAD.MOV.U32 R13, RZ, RZ, RZ ;  /* 0x000000ffff0d7224 */ /* 0x000fe200078e00ff */
[----:B------:R-:W1:Y:S01]  /*9ae0*/  LDCU.64 UR6, c[0x4][0x78] ;  /* 0x01000f00ff0677ac */ /* 0x000e620008000a00 */
[----:B------:R-:W2:Y:S01]  /*9af0*/  LDC.64 R14, c[0x4][R15] ;  /* 0x010000000f0e7b82 */ /* 0x000ea20000000a00 */
[----:B------:R-:W3:Y:S01]  /*9b00*/  LDCU.64 UR4, c[0x4][0x10] ;  /* 0x01000200ff0477ac */ /* 0x000ee20008000a00 */
[----:B-----5:R-:W-:Y:S01]  /*9b10*/  MOV R5, UR9 ;  /* 0x0000000900057c02 */ /* 0x020fe20008000f00 */
[----:B------:R-:W-:Y:S01]  /*9b20*/  IMAD.U32 R4, RZ, RZ, UR8 ;  /* 0x00000008ff047e24 */ /* 0x000fe2000f8e00ff */
[----:B-1----:R-:W-:Y:S01]  /*9b30*/  MOV R7, UR7 ;  /* 0x0000000700077c02 */ /* 0x002fe20008000f00 */
[----:B------:R-:W-:Y:S01]  /*9b40*/  IMAD.U32 R6, RZ, RZ, UR6 ;  /* 0x00000006ff067e24 */ /* 0x000fe2000f8e00ff */
[----:B---3--:R-:W-:Y:S01]  /*9b50*/  MOV R11, UR5 ;  /* 0x00000005000b7c02 */ /* 0x008fe20008000f00 */
[----:B------:R-:W-:Y:S02]  /*9b60*/  IMAD.U32 R10, RZ, RZ, UR4 ;  /* 0x00000004ff0a7e24 */ /* 0x000fe4000f8e00ff */
[----:B------:R-:W-:Y:S07]  /*9b70*/  LEPC R20, `(.L_x_145) ;  /* 0x000000001014794e */ /* 0x000fee0000000000 */
[----:B--2-4-:R-:W-:Y:S05]  /*9b80*/  CALL.ABS.NOINC R14 ;  /* 0x000000000e007343 */ /* 0x014fea0003c00000 */
.L_x_145:
        /* <DEDUP_REMOVED lines=12> */
[----:B------:R-:W5:Y:S01]  /*9c50*/  LDCU.64 UR6, c[0x4][0x78] ;  /* 0x01000f00ff0677ac */ /* 0x000f620008000a00 */
[----:B------:R-:W2:Y:S01]  /*9c60*/  LDC.64 R14, c[0x4][R15] ;  /* 0x010000000f0e7b82 */ /* 0x000ea20000000a00 */
[----:B------:R-:W3:Y:S01]  /*9c70*/  LDCU.64 UR4, c[0x4][0x10] ;  /* 0x01000200ff0477ac */ /* 0x000ee20008000a00 */
[----:B-1----:R-:W-:Y:S01]  /*9c80*/  MOV R5, UR9 ;  /* 0x0000000900057c02 */ /* 0x002fe20008000f00 */
[----:B------:R-:W-:Y:S01]  /*9c90*/  IMAD.U32 R4, RZ, RZ, UR8 ;  /* 0x00000008ff047e24 */ /* 0x000fe2000f8e00ff */
[----:B-----5:R-:W-:Y:S01]  /*9ca0*/  MOV R7, UR7 ;  /* 0x0000000700077c02 */ /* 0x020fe20008000f00 */
[----:B------:R-:W-:Y:S01]  /*9cb0*/  IMAD.U32 R6, RZ, RZ, UR6 ;  /* 0x00000006ff067e24 */ /* 0x000fe2000f8e00ff */
[----:B---3--:R-:W-:Y:S01]  /*9cc0*/  MOV R11, UR5 ;  /* 0x00000005000b7c02 */ /* 0x008fe20008000f00 */
[----:B------:R-:W-:Y:S02]  /*9cd0*/  IMAD.U32 R10, RZ, RZ, UR4 ;  /* 0x00000004ff0a7e24 */ /* 0x000fe4000f8e00ff */
[----:B------:R-:W-:Y:S07]  /*9ce0*/  LEPC R20, `(.L_x_146) ;  /* 0x000000001014794e */ /* 0x000fee0000000000 */
[----:B--2-4-:R-:W-:Y:S05]  /*9cf0*/  CALL.ABS.NOINC R14 ;  /* 0x000000000e007343 */ /* 0x014fea0003c00000 */
.L_x_146:
[----:B------:R-:W-:Y:S05]  /*9d00*/  WARPSYNC.ALL ;  /* 0x0000000000007948 */ /* 0x000fea0003800000 */
[----:B------:R-:W-:Y:S11]  /*9d10*/  R2UR UR4, R16 ;  /* 0x00000000100472ca */ /* 0x000ff600000e0000 */
[----:B------:R-:W-:Y:S02]  /*9d20*/  @!UPT UIADD3 URZ, UPT, UPT, URZ, URZ, URZ ;  /* 0x000000fffffff290 */ /* 0x000fe4000fffe0ff */
[----:B------:R-:W1:Y:S02]  /*9d30*/  LDTM.x16 R4, tmem[UR4+0x20] ;  /* 0x00002004000479ee */ /* 0x000e640008240000 */
[----:B-1----:R-:W-:Y:S01]  /*9d40*/  NOP ;  /* 0x0000000000007918 */ /* 0x002fe20000000000 */
.L_x_144:
[----:B---3--:R-:W-:Y:S01]  /*9d50*/  SHF.L.U32 R3, R52, 0x10, RZ ;  /* 0x0000001034037819 */ /* 0x008fe200000006ff */
[C---:B------:R-:W-:Y:S01]  /*9d60*/  FMUL R0, R43.reuse, R24 ;  /* 0x000000182b007220 */ /* 0x040fe20000400000 */
[----:B------:R-:W-:Y:S01]  /*9d70*/  ISETP.NE.AND P1, PT, R84, R2, PT ;  /* 0x000000025400720c */ /* 0x000fe20003f25270 */
[----:B------:R-:W-:Y:S01]  /*9d80*/  FMUL R2, R43, R25 ;  /* 0x000000192b027220 */ /* 0x000fe20000400000 */
[----:B-1----:R-:W-:Y:S01]  /*9d90*/  LOP3.LUT R21, R52, 0xffff0000, RZ, 0xc0, !PT ;  /* 0xffff000034157812 */ /* 0x002fe200078ec0ff */
[----:B------:R-:W-:Y:S01]  /*9da0*/  FFMA R0, R45, R3, R0 ;  /* 0x000000032d007223 */ /* 0x000fe20000000000 */
[----:B------:R-:W-:Y:S01]  /*9db0*/  SHF.L.U32 R22, R53, 0x10, RZ ;  /* 0x0000001035167819 */ /* 0x000fe200000006ff */
[----:B------:R-:W-:Y:S01]  /*9dc0*/  FMUL R3, R43, R26 ;  /* 0x0000001a2b037220 */ /* 0x000fe20000400000 */
[----:B------:R-:W-:Y:S01]  /*9dd0*/  LOP3.LUT R23, R53, 0xffff0000, RZ, 0xc0, !PT ;  /* 0xffff000035177812 */ /* 0x000fe200078ec0ff */
[----:B------:R-:W-:Y:S01]  /*9de0*/  FMUL R20, R43, R27 ;  /* 0x0000001b2b147220 */ /* 0x000fe20000400000 */
[----:B--2---:R-:W-:Y:S01]  /*9df0*/  SHF.L.U32 R40, R54, 0x10, RZ ;  /* 0x0000001036287819 */ /* 0x004fe200000006ff */
[----:B------:R-:W-:Y:S01]  /*9e00*/  FFMA R2, R45, R21, R2 ;  /* 0x000000152d027223 */ /* 0x000fe20000000002 */
[----:B------:R-:W-:Y:S01]  /*9e10*/  LOP3.LUT R41, R57, 0xffff0000, RZ, 0xc0, !PT ;  /* 0xffff000039297812 */ /* 0x000fe200078ec0ff */
[C---:B------:R-:W-:Y:S01]  /*9e20*/  FFMA R3, R45.reuse, R22, R3 ;  /* 0x000000162d037223 */ /* 0x040fe20000000003 */
[----:B----4-:R-:W-:Y:S01]  /*9e30*/  LOP3.LUT R42, R66, 0xffff0000, RZ, 0xc0, !PT ;  /* 0xffff0000422a7812 */ /* 0x010fe200078ec0ff */
[----:B------:R-:W-:Y:S01]  /*9e40*/  FFMA R20, R45, R23, R20 ;  /* 0x000000172d147223 */ /* 0x000fe20000000014 */
[----:B------:R-:W-:Y:S01]  /*9e50*/  LOP3.LUT R23, R54, 0xffff0000, RZ, 0xc0, !PT ;  /* 0xffff000036177812 */ /* 0x000fe200078ec0ff */
[C---:B------:R-:W-:Y:S01]  /*9e60*/  FMUL R21, R43.reuse, R28 ;  /* 0x0000001c2b157220 */ /* 0x040fe20000400000 */
[----:B------:R-:W-:Y:S01]  /*9e70*/  F2FP.BF16.F32.PACK_AB R48, R2, R0 ;  /* 0x000000000230723e */ /* 0x000fe200000010ff */
        /* <DEDUP_REMOVED lines=115> */
[----:B------:R-:W-:Y:S01]  /*a5b0*/  ULEA UR5, UR45, UR43, 0xc ;  /* 0x0000002b2d057291 */ /* 0x000fe2000f8e60ff */
[----:B------:R-:W-:Y:S01]  /*a5c0*/  UMOV UR54, UR50 ;  /* 0x0000003200367c82 */ /* 0x000fe20008000000 */
[----:B------:R-:W-:Y:S02]  /*a5d0*/  UMOV UR55, UR44 ;  /* 0x0000002c00377c82 */ /* 0x000fe40008000000 */
[----:B------:R-:W-:Y:S02]  /*a5e0*/  UIADD3 UR52, UPT, UPT, UR5, 0x200, URZ ;  /* 0x0000020005347890 */ /* 0x000fe4000fffe0ff */
[----:B------:R-:W-:Y:S02]  /*a5f0*/  UIADD3 UR8, UPT, UPT, UR5, 0xa00, URZ ;  /* 0x00000a0005087890 */ /* 0x000fe4000fffe0ff */
        /* <DEDUP_REMOVED lines=8> */
.L_x_148:
[----:B------:R-:W-:Y:S05]  /*a680*/  BSYNC.RECONVERGENT B0 ;  /* 0x0000000000007941 */ /* 0x000fea0003800200 */
.L_x_147:
[----:B------:R-:W-:Y:S01]  /*a690*/  UISETP.NE.AND UP1, UPT, UR51, URZ, UPT ;  /* 0x000000ff3300728c */ /* 0x000fe2000bf25270 */
[----:B------:R-:W-:Y:S01]  /*a6a0*/  BSSY.RECONVERGENT B0, `(.L_x_149) ;  /* 0x0000008000007945 */ /* 0x000fe20003800200 */
[----:B------:R-:W-:Y:S04]  /*a6b0*/  UIADD3 UR4, UPT, UPT, UR45, 0x1, URZ ;  /* 0x000000012d047890 */ /* 0x000fe8000fffe0ff */
[----:B------:R-:W-:Y:S02]  /*a6c0*/  UISETP.NE.AND UP0, UPT, UR4, 0x3, UPT ;  /* 0x000000030400788c */ /* 0x000fe4000bf05270 */
[----:B------:R-:W-:Y:S02]  /*a6d0*/  UISETP.EQ.XOR UP1, UPT, UR4, 0x3, UP1 ;  /* 0x000000030400788c */ /* 0x000fe40008f22a70 */
[----:B------:R-:W-:Y:S02]  /*a6e0*/  USEL UR46, UR4, URZ, UP0 ;  /* 0x000000ff042e7287 */ /* 0x000fe40008000000 */
[----:B------:R-:W-:Y:S01]  /*a6f0*/  UP2UR UR47, UPR, URZ, 0x2 ;  /* 0x00000002ff2f7883 */ /* 0x000fe20008000000 */
[----:B------:R-:W-:Y:S11]  /*a700*/  @P0 BRA `(.L_x_150) ;  /* 0x0000000000040947 */ /* 0x000ff60003800000 */
[----:B------:R-:W-:Y:S04]  /*a710*/  DEPBAR.LE SB0, 0x1 ;  /* 0x000080400000791a */ /* 0x000fe80000000000 */
.L_x_150:
[----:B------:R-:W-:Y:S05]  /*a720*/  BSYNC.RECONVERGENT B0 ;  /* 0x0000000000007941 */ /* 0x000fea0003800200 */
.L_x_149:
[----:B------:R-:W1:Y:S08]  /*a730*/  S2UR UR54, SR_CgaCtaId ;  /* 0x00000000003679c3 */ /* 0x000e700000008800 */
[----:B------:R-:W-:Y:S01]  /*a740*/  BAR.SYNC.DEFER_BLOCKING 0x1, 0x80 ;  /* 0x0042000000007b1d */ /* 0x000fe20000010000 */
[----:B------:R-:W-:Y:S01]  /*a750*/  ISETP.NE.AND P1, PT, R97, RZ, PT ;  /* 0x000000ff6100720c */ /* 0x000fe20003f25270 */
[----:B------:R-:W-:Y:S01]  /*a760*/  IMAD.U32 R0, RZ, RZ, UR48 ;  /* 0x00000030ff007e24 */ /* 0x000fe2000f8e00ff */
[----:B------:R-:W-:Y:S04]  /*a770*/  UIADD3 UR4, UPT, UPT, UR48, 0x1, URZ ;  /* 0x0000000130047890 */ /* 0x000fe8000fffe0ff */
[----:B------:R-:W-:Y:S04]  /*a780*/  UISETP.NE.AND UP0, UPT, UR4, 0x3, UPT ;  /* 0x000000030400788c */ /* 0x000fe8000bf05270 */
[----:B------:R-:W-:Y:S03]  /*a790*/  USEL UR52, UR4, URZ, UP0 ;  /* 0x000000ff04347287 */ /* 0x000fe60008000000 */
[----:B------:R-:W-:Y:S05]  /*a7a0*/  @P1 LEA R0, R0, UR43, 0x3 ;  /* 0x0000002b00001c11 */ /* 0x000fea000f8e18ff */
[----:B------:R-:W-:Y:S01]  /*a7b0*/  @P1 VIADD R2, R0, 0x118 ;  /* 0x0000011800021836 */ /* 0x000fe20000000000 */
[----:B------:R-:W-:Y:S04]  /*a7c0*/  @P1 SHF.L.U32 R0, R112, 0x1f, RZ ;  /* 0x0000001f70001819 */ /* 0x000fe800000006ff */
[----:B------:R-:W-:Y:S01]  /*a7d0*/  @P1 PRMT R46, R46, 0x654, R2 ;  /* 0x000006542e2e1816 */ /* 0x000fe20000000002 */
[----:B------:R-:W-:Y:S01]  /*a7e0*/  UMOV UR43, 0x400 ;  /* 0x00000400002b7882 */ /* 0x000fe20000000000 */
[----:B------:R-:W-:Y:S01]  /*a7f0*/  BSSY B1, `(.L_x_151) ;  /* 0x0000018000017945 */ /* 0x000fe20003800000 */
[----:B-1----:R-:W-:Y:S01]  /*a800*/  ULEA UR43, UR54, UR43, 0x18 ;  /* 0x0000002b362b7291 */ /* 0x002fe2000f8ec0ff */
[----:B------:R1:W-:Y:S05]  /*a810*/  @P1 SYNCS.ARRIVE.TRANS64.RED.A1T0 RZ, [R46+URZ], RZ ;  /* 0x000000ff2eff19a7 */ /* 0x0003ea00081004ff */
[----:B------:R-:W-:Y:S04]  /*a820*/  LEA R2, R106, UR43, 0x3 ;  /* 0x0000002b6a027c11 */ /* 0x000fe8000f8e18ff */
[----:B------:R-:W3:Y:S02]  /*a830*/  @P1 SYNCS.PHASECHK.TRANS64.TRYWAIT P0, [R2+URZ+0x100], R0 ;  /* 0x00010000020015a7 */ /* 0x000ee400080011ff */
[----:B---3--:R-:W-:Y:S01]  /*a840*/  @P1 SEL R107, RZ, 0x1, !P0 ;  /* 0x00000001ff6b1807 */ /* 0x008fe20004000000 */
[----:B-1----:R-:W-:Y:S06]  /*a850*/  @!P1 BRA `(.L_x_152) ;  /* 0x0000000000449947 */ /* 0x002fec0003800000 */
        /* <DEDUP_REMOVED lines=10> */
.L_x_154:
[----:B------:R-:W-:Y:S05]  /*a900*/  BSYNC B0 ;  /* 0x0000000000007941 */ /* 0x000fea0003800000 */
.L_x_153:
[----:B------:R-:W-:Y:S11]  /*a910*/  ISETP.NE.AND P0, PT, R113, RZ, PT ;  /* 0x000000ff7100720c */ /* 0x000ff60003f05270 */
[----:B------:R-:W-:Y:S02]  /*a920*/  @!UPT UIADD3 URZ, UPT, UPT, URZ, URZ, URZ ;  /* 0x000000fffffff290 */ /* 0x000fe4000fffe0ff */
[----:B------:R3:W4:Y:S04]  /*a930*/  @P0 LDS.128 R52, [R106+UR43+0x200] ;  /* 0x0002002b6a340984 */ /* 0x0007280008000c00 */
[----:B------:R3:W1:Y:S04]  /*a940*/  @P0 LDS.128 R64, [R106+UR43+0xa00] ;  /* 0x000a002b6a400984 */ /* 0x0006680008000c00 */
[----:B------:R3:W1:Y:S04]  /*a950*/  @P0 LDS.128 R56, [R0+0x200] ;  /* 0x0002000000380984 */ /* 0x0006680000000c00 */
[----:B------:R3:W1:Y:S02]  /*a960*/  @P0 LDS.128 R68, [R0+0xa00] ;  /* 0x000a000000440984 */ /* 0x0006640000000c00 */
.L_x_152:
[----:B------:R-:W-:Y:S05]  /*a970*/  BSYNC B1 ;  /* 0x0000000000017941 */ /* 0x000fea0003800000 */
.L_x_151:
[----:B------:R-:W-:Y:S05]  /*a980*/  VIADD R105, R105, 0x400010 ;  /* 0x0040001069697836 */ /* 0x000fea0000000000 */
[----:B---3--:R-:W-:Y:S04]  /*a990*/  SHF.R.U32.HI R0, RZ, 0x15, R105 ;  /* 0x00000015ff007819 */ /* 0x008fe80000011669 */
[----:B-1----:R-:W-:Y:S04]  /*a9a0*/  LOP3.LUT R2, R0, 0x3, RZ, 0xc0, !PT ;  /* 0x0000000300027812 */ /* 0x002fe800078ec0ff */
        /* <DEDUP_REMOVED lines=11> */
[----:B------:R-:W3:Y:S01]  /*aa60*/  LDCU.64 UR6, c[0x4][0x78] ;  /* 0x01000f00ff0677ac */ /* 0x000ee20008000a00 */
[----:B------:R-:W2:Y:S01]  /*aa70*/  LDC.64 R14, c[0x4][R15] ;  /* 0x010000000f0e7b82 */ /* 0x000ea20000000a00 */
[----:B------:R-:W5:Y:S01]  /*aa80*/  LDCU.64 UR4, c[0x4][0x10] ;  /* 0x01000200ff0477ac */ /* 0x000f620008000a00 */
[----:B-1----:R-:W-:Y:S01]  /*aa90*/  MOV R5, UR9 ;  /* 0x0000000900057c02 */ /* 0x002fe20008000f00 */
[----:B------:R-:W-:Y:S01]  /*aaa0*/  IMAD.U32 R4, RZ, RZ, UR8 ;  /* 0x00000008ff047e24 */ /* 0x000fe2000f8e00ff */
[----:B---3--:R-:W-:Y:S01]  /*aab0*/  MOV R7, UR7 ;  /* 0x0000000700077c02 */ /* 0x008fe20008000f00 */
[----:B------:R-:W-:Y:S01]  /*aac0*/  IMAD.U32 R6, RZ, RZ, UR6 ;  /* 0x00000006ff067e24 */ /* 0x000fe2000f8e00ff */
[----:B-----5:R-:W-:Y:S01]  /*aad0*/  MOV R11, UR5 ;  /* 0x00000005000b7c02 */ /* 0x020fe20008000f00 */
[----:B------:R-:W-:Y:S02]  /*aae0*/  IMAD.U32 R10, RZ, RZ, UR4 ;  /* 0x00000004ff0a7e24 */ /* 0x000fe4000f8e00ff */
[----:B------:R-:W-:Y:S07]  /*aaf0*/  LEPC R20, `(.L_x_157) ;  /* 0x000000001014794e */ /* 0x000fee0000000000 */
[----:B--2-4-:R-:W-:Y:S05]  /*ab00*/  CALL.ABS.NOINC R14 ;  /* 0x000000000e007343 */ /* 0x014fea0003c00000 */
.L_x_157:
        /* <DEDUP_REMOVED lines=23> */
.L_x_158:
[----:B------:R-:W-:Y:S05]  /*ac80*/  WARPSYNC.ALL ;  /* 0x0000000000007948 */ /* 0x000fea0003800000 */
[----:B------:R-:W-:Y:S11]  /*ac90*/  R2UR UR4, R16 ;  /* 0x00000000100472ca */ /* 0x000ff600000e0000 */
[----:B------:R-:W-:Y:S02]  /*aca0*/  @!UPT UIADD3 URZ, UPT, UPT, URZ, URZ, URZ ;  /* 0x000000fffffff290 */ /* 0x000fe4000fffe0ff */
[----:B------:R-:W1:Y:S02]  /*acb0*/  LDTM.x16 R4, tmem[UR4+0x20] ;  /* 0x00002004000479ee */ /* 0x000e640008240000 */
[----:B-1----:R-:W-:Y:S01]  /*acc0*/  NOP ;  /* 0x0000000000007918 */ /* 0x002fe20000000000 */
.L_x_156:
[----:B------:R-:W-:Y:S01]  /*acd0*/  ISETP.NE.AND P1, PT, R84, R2, PT ;  /* 0x000000025400720c */ /* 0x000fe20003f25270 */
[----:B------:R-:W-:Y:S05]  /*ace0*/  WARPSYNC.ALL ;  /* 0x0000000000007948 */ /* 0x000fea0003800000 */
[C---:B----4-:R-:W-:Y:S01]  /*acf0*/  SHF.L.U32 R3, R52.reuse, 0x10, RZ ;  /* 0x0000001034037819 */ /* 0x050fe200000006ff */
[----:B------:R-:W-:Y:S01]  /*ad00*/  NOP ;  /* 0x0000000000007918 */ /* 0x000fe20000000000 */
[----:B--2---:R-:W-:Y:S01]  /*ad10*/  LOP3.LUT R40, R52, 0xffff0000, RZ, 0xc0, !PT ;  /* 0xffff000034287812 */ /* 0x004fe200078ec0ff */
[----:B------:R-:W-:Y:S01]  /*ad20*/  FMUL R0, R43, R24 ;  /* 0x000000182b007220 */ /* 0x000fe20000400000 */
[----:B------:R-:W-:Y:S01]  /*ad30*/  SHF.L.U32 R41, R53, 0x10, RZ ;  /* 0x0000001035297819 */ /* 0x000fe200000006ff */
[C---:B------:R-:W-:Y:S01]  /*ad40*/  FMUL R20, R43.reuse, R4 ;  /* 0x000000042b147220 */ /* 0x040fe20000400000 */
[----:B------:R-:W-:Y:S01]  /*ad50*/  MOV R4, UR46 ;  /* 0x0000002e00047c02 */ /* 0x000fe20008000f00 */
[----:B------:R-:W-:Y:S01]  /*ad60*/  FMUL R2, R43, R25 ;  /* 0x000000192b027220 */ /* 0x000fe20000400000 */
[----:B------:R-:W-:Y:S01]  /*ad70*/  LOP3.LUT R42, R53, 0xffff0000, RZ, 0xc0, !PT ;  /* 0xffff0000352a7812 */ /* 0x000fe200078ec0ff */
[C---:B------:R-:W-:Y:S01]  /*ad80*/  FFMA R0, R45.reuse, R3, R0 ;  /* 0x000000032d007223 */ /* 0x040fe20000000000 */
[----:B------:R-:W-:Y:S01]  /*ad90*/  @!P1 LEA R99, R4, R99, 0xc ;  /* 0x0000006304639211 */ /* 0x000fe200078e60ff */
[----:B------:R-:W-:Y:S01]  /*ada0*/  FFMA R2, R45, R40, R2 ;  /* 0x000000282d027223 */ /* 0x000fe20000000002 */
[----:B------:R-:W-:Y:S01]  /*adb0*/  R2UR UR4, R104 ;  /* 0x00000000680472ca */ /* 0x000fe200000e0000 */
[C---:B------:R-:W-:Y:S01]  /*adc0*/  FMUL R3, R43.reuse, R26 ;  /* 0x0000001a2b037220 */ /* 0x040fe20000400000 */
[----:B------:R-:W-:Y:S01]  /*add0*/  SHF.L.U32 R44, R54, 0x10, RZ ;  /* 0x00000010362c7819 */ /* 0x000fe200000006ff */
[C---:B------:R-:W-:Y:S01]  /*ade0*/  FMUL R4, R43.reuse, R27 ;  /* 0x0000001b2b047220 */ /* 0x040fe20000400000 */
[----:B------:R-:W-:Y:S01]  /*adf0*/  F2FP.BF16.F32.PACK_AB R100, R2, R0 ;  /* 0x000000000264723e */ /* 0x000fe200000010ff */
[----:B------:R-:W-:Y:S01]  /*ae00*/  FMUL R21, R43, R5 ;  /* 0x000000052b157220 */ /* 0x000fe20000400000 */
[----:B------:R-:W-:Y:S01]  /*ae10*/  @!P1 IADD3 R5, PT, PT, R99, UR43, RZ ;  /* 0x0000002b63059c10 */ /* 0x000fe2000fffe0ff */
[C---:B------:R-:W-:Y:S01]  /*ae20*/  FFMA R3, R45.reuse, R41, R3 ;  /* 0x000000292d037223 */ /* 0x040fe20000000003 */
[----:B------:R-:W-:Y:S01]  /*ae30*/  LOP3.LUT R46, R54, 0xffff0000, RZ, 0xc0, !PT ;  /* 0xffff0000362e7812 */ /* 0x000fe200078ec0ff */
[----:B------:R-:W-:Y:S01]  /*ae40*/  FFMA R4, R45, R42, R4 ;  /* 0x0000002a2d047223 */ /* 0x000fe20000000004 */
[----:B------:R-:W-:Y:S01]  /*ae50*/  SHF.L.U32 R47, R55, 0x10, RZ ;  /* 0x00000010372f7819 */ /* 0x000fe200000006ff */
[C---:B------:R-:W-:Y:S01]  /*ae60*/  FMUL R0, R43.reuse, R28 ;  /* 0x0000001c2b007220 */ /* 0x040fe20000400000 */
[----:B------:R-:W-:Y:S01]  /*ae70*/  @!P1 IADD3 R98, PT, PT, R98, R5, RZ ;  /* 0x0000000562629210 */ /* 0x000fe20007ffe0ff */
[----:B------:R-:W-:Y:S01]  /*ae80*/  FMUL R2, R43, R29 ;  /* 0x0000001d2b027220 */ /* 0x000fe20000400000 */
[----:B------:R-:W-:Y:S01]  /*ae90*/  LOP3.LUT R48, R55, 0xffff0000, RZ, 0xc0, !PT ;  /* 0xffff000037307812 */ /* 0x000fe200078ec0ff */
[C---:B------:R-:W-:Y:S01]  /*aea0*/  FMUL R5, R43.reuse, R30 ;  /* 0x0000001e2b057220 */ /* 0x040fe20000400000 */
[C---:B------:R-:W-:Y:S01]  /*aeb0*/  SHF.L.U32 R49, R56.reuse, 0x10, RZ ;  /* 0x0000001038317819 */ /* 0x040fe200000006ff */
[C---:B------:R-:W-:Y:S01]  /*aec0*/  FMUL R22, R43.reuse, R6 ;  /* 0x000000062b167220 */ /* 0x040fe20000400000 */
[----:B------:R-:W-:Y:S01]  /*aed0*/  LOP3.LUT R50, R56, 0xffff0000, RZ, 0xc0, !PT ;  /* 0xffff000038327812 */ /* 0x000fe200078ec0ff */
[----:B------:R-:W-:Y:S01]  /*aee0*/  FMUL R6, R43, R31 ;  /* 0x0000001f2b067220 */ /* 0x000fe20000400000 */
[----:B------:R-:W-:Y:S01]  /*aef0*/  F2FP.BF16.F32.PACK_AB R101, R4, R3 ;  /* 0x000000030465723e */ /* 0x000fe200000010ff */
[----:B------:R-:W-:Y:S01]  /*af00*/  FFMA R0, R45, R44, R0 ;  /* 0x0000002c2d007223 */ /* 0x000fe20000000000 */
[----:B------:R-:W-:Y:S01]  /*af10*/  SHF.L.U32 R51, R57, 0x10, RZ ;  /* 0x0000001039337819 */ /* 0x000fe200000006ff */
[----:B------:R-:W-:Y:S01]  /*af20*/  FMUL R23, R43, R7 ;  /* 0x000000072b177220 */ /* 0x000fe20000400000 */
[----:B------:R-:W-:Y:S01]  /*af30*/  LOP3.LUT R52, R57, 0xffff0000, RZ, 0xc0, !PT ;  /* 0xffff000039347812 */ /* 0x000fe200078ec0ff */
[----:B------:R-:W-:Y:S01]  /*af40*/  FFMA R2, R45, R46, R2 ;  /* 0x0000002e2d027223 */ /* 0x000fe20000000002 */
[C---:B------:R-:W-:Y:S01]  /*af50*/  SHF.L.U32 R53, R58.reuse, 0x10, RZ ;  /* 0x000000103a357819 */ /* 0x040fe200000006ff */
[C---:B------:R-:W-:Y:S01]  /*af60*/  FMUL R7, R43.reuse, R32 ;  /* 0x000000202b077220 */ /* 0x040fe20000400000 */
[----:B------:R-:W-:Y:S01]  /*af70*/  LOP3.LUT R54, R58, 0xffff0000, RZ, 0xc0, !PT ;  /* 0xffff00003a367812 */ /* 0x000fe200078ec0ff */
[----:B------:R-:W-:Y:S01]  /*af80*/  FMUL R3, R43, R33 ;  /* 0x000000212b037220 */ /* 0x000fe20000400000 */
[----:B------:R-:W-:Y:S01]  /*af90*/  F2FP.BF16.F32.PACK_AB R102, R2, R0 ;  /* 0x000000000266723e */ /* 0x000fe200000010ff */
[----:B------:R-:W-:Y:S01]  /*afa0*/  FFMA R5, R45, R47, R5 ;  /* 0x0000002f2d057223 */ /* 0x000fe20000000005 */
[----:B------:R-:W-:Y:S01]  /*afb0*/  SHF.L.U32 R55, R59, 0x10, RZ ;  /* 0x000000103b377819 */ /* 0x000fe200000006ff */
[----:B------:R-:W-:Y:S01]  /*afc0*/  FFMA R6, R45, R48, R6 ;  /* 0x000000302d067223 */ /* 0x000fe20000000006 */
[----:B------:R-:W-:Y:S01]  /*afd0*/  LOP3.LUT R56, R59, 0xffff0000, RZ, 0xc0, !PT ;  /* 0xffff00003b387812 */ /* 0x000fe200078ec0ff */
[C---:B------:R-:W-:Y:S01]  /*afe0*/  FFMA R7, R45.reuse, R49, R7 ;  /* 0x000000312d077223 */ /* 0x040fe20000000007 */
[----:B------:R-:W-:Y:S01]  /*aff0*/  SHF.L.U32 R57, R64, 0x10, RZ ;  /* 0x0000001040397819 */ /* 0x000fe200000006ff */
[----:B------:R-:W-:Y:S01]  /*b000*/  UIADD3 UR4, UPT, UPT, UR4, 0x170, URZ ;  /* 0x0000017004047890 */ /* 0x000fe2000fffe0ff */
[----:B------:R-:W-:Y:S01]  /*b010*/  F2FP.BF16.F32.PACK_AB R103, R6, R5 ;  /* 0x000000050667723e */ /* 0x000fe200000010ff */
[----:B------:R-:W-:Y:S01]  /*b020*/  FFMA R3, R45, R50, R3 ;  /* 0x000000322d037223 */ /* 0x000fe20000000003 */
[----:B------:R-:W-:Y:S01]  /*b030*/  LOP3.LUT R58, R64, 0xffff0000, RZ, 0xc0, !PT ;  /* 0xffff0000403a7812 */ /* 0x000fe200078ec0ff */
[----:B------:R-:W-:Y:S01]  /*b040*/  FMUL R0, R43, R34 ;  /* 0x000000222b007220 */ /* 0x000fe20000400000 */
[----:B------:R-:W-:Y:S01]  /*b050*/  SHF.L.U32 R59, R65, 0x10, RZ ;  /* 0x00000010413b7819 */ /* 0x000fe200000006ff */
[----:B------:R-:W-:Y:S01]  /*b060*/  FMUL R2, R43, R35 ;  /* 0x000000232b027220 */ /* 0x000fe20000400000 */
[----:B------:R-:W-:Y:S01]  /*b070*/  F2FP.BF16.F32.PACK_AB R28, R3, R7 ;  /* 0x00000007031c723e */ /* 0x000fe200000010ff */
[----:B------:R-:W-:Y:S01]  /*b080*/  UPRMT UR4, UR54, 0x654, UR4 ;  /* 0x0000065436047896 */ /* 0x000fe20008000004 */
[----:B------:R-:W-:Y:S01]  /*b090*/  LOP3.LUT R60, R65, 0xffff0000, RZ, 0xc0, !PT ;  /* 0xffff0000413c7812 */ /* 0x000fe200078ec0ff */
[C---:B------:R-:W-:Y:S01]  /*b0a0*/  FMUL R4, R43.reuse, R36 ;  /* 0x000000242b047220 */ /* 0x040fe20000400000 */
[C---:B------:R-:W-:Y:S01]  /*b0b0*/  SHF.L.U32 R61, R66.reuse, 0x10, RZ ;  /* 0x00000010423d7819 */ /* 0x040fe200000006ff */
[----:B------:R-:W-:Y:S01]  /*b0c0*/  FMUL R5, R43, R37 ;  /* 0x000000252b057220 */ /* 0x000fe20000400000 */
[----:B------:R-:W-:Y:S01]  /*b0d0*/  LOP3.LUT R62, R66, 0xffff0000, RZ, 0xc0, !PT ;  /* 0xffff0000423e7812 */ /* 0x000fe200078ec0ff */
[----:B------:R-:W-:Y:S01]  /*b0e0*/  FFMA R0, R45, R51, R0 ;  /* 0x000000332d007223 */ /* 0x000fe20000000000 */
[----:B------:R-:W-:Y:S01]  /*b0f0*/  FMUL R6, R43, R38 ;  /* 0x000000262b067220 */ /* 0x000fe20000400000 */
[----:B------:R-:W-:Y:S01]  /*b100*/  FFMA R2, R45, R52, R2 ;  /* 0x000000342d027223 */ /* 0x000fe20000000002 */
[----:B------:R-:W-:Y:S01]  /*b110*/  FMUL R3, R43, R39 ;  /* 0x000000272b037220 */ /* 0x000fe20000400000 */
[C---:B------:R-:W-:Y:S01]  /*b120*/  FFMA R4, R45.reuse, R53, R4 ;  /* 0x000000352d047223 */ /* 0x040fe20000000004 */
[C---:B------:R-:W-:Y:S01]  /*b130*/  FFMA R5, R45.reuse, R54, R5 ;  /* 0x000000362d057223 */ /* 0x040fe20000000005 */
[C---:B------:R-:W-:Y:S01]  /*b140*/  FFMA R6, R45.reuse, R55, R6 ;  /* 0x000000372d067223 */ /* 0x040fe20000000006 */
[C---:B------:R-:W-:Y:S01]  /*b150*/  FFMA R3, R45.reuse, R56, R3 ;  /* 0x000000382d037223 */ /* 0x040fe20000000003 */
[----:B------:R-:W-:Y:S01]  /*b160*/  FFMA R20, R45, R57, R20 ;  /* 0x000000392d147223 */ /* 0x000fe20000000014 */
[----:B------:R-:W-:Y:S01]  /*b170*/  FMUL R8, R43, R8 ;  /* 0x000000082b087220 */ /* 0x000fe20000400000 */
[----:B------:R-:W-:Y:S01]  /*b180*/  SYNCS.ARRIVE.TRANS64.RED.A1T0 RZ, [UR4], RZ ;  /* 0x000000ffffff79a7 */ /* 0x000fe20008100404 */
[----:B------:R1:W-:Y:S01]  /*b190*/  @!P1 STS.128 [R99+UR43+0x200], R100 ;  /* 0x0002006463009988 */ /* 0x0003e20008000c2b */
[----:B------:R-:W-:Y:S01]  /*b1a0*/  SHF.L.U32 R63, R67, 0x10, RZ ;  /* 0x00000010433f7819 */ /* 0x000fe200000006ff */
[----:B------:R-:W-:Y:S01]  /*b1b0*/  FFMA R21, R45, R58, R21 ;  /* 0x0000003a2d157223 */ /* 0x000fe20000000015 */
[----:B------:R-:W-:Y:S01]  /*b1c0*/  LOP3.LUT R64, R67, 0xffff0000, RZ, 0xc0, !PT ;  /* 0xffff000043407812 */ /* 0x000fe200078ec0ff */
[----:B------:R-:W-:Y:S01]  /*b1d0*/  FMUL R9, R43, R9 ;  /* 0x000000092b097220 */ /* 0x000fe20000400000 */
[C---:B------:R-:W-:Y:S01]  /*b1e0*/  SHF.L.U32 R24, R68.reuse, 0x10, RZ ;  /* 0x0000001044187819 */ /* 0x040fe200000006ff */
[----:B------:R-:W-:Y:S01]  /*b1f0*/  FFMA R22, R45, R59, R22 ;  /* 0x0000003b2d167223 */ /* 0x000fe20000000016 */
[----:B------:R-:W-:Y:S01]  /*b200*/  LOP3.LUT R25, R68, 0xffff0000, RZ, 0xc0, !PT ;  /* 0xffff000044197812 */ /* 0x000fe200078ec0ff */
[----:B------:R-:W-:Y:S01]  /*b210*/  FMUL R10, R43, R10 ;  /* 0x0000000a2b0a7220 */ /* 0x000fe20000400000 */
[----:B------:R-:W-:Y:S01]  /*b220*/  FFMA R23, R45, R60, R23 ;  /* 0x0000003c2d177223 */ /* 0x000fe20000000017 */
[----:B------:R-:W-:Y:S01]  /*b230*/  FMUL R11, R43, R11 ;  /* 0x0000000b2b0b7220 */ /* 0x000fe20000400000 */
[----:B------:R-:W-:Y:S01]  /*b240*/  F2FP.BF16.F32.PACK_AB R29, R2, R0 ;  /* 0x00000000021d723e */ /* 0x000fe200000010ff */
[----:B------:R-:W-:Y:S01]  /*b250*/  FFMA R8, R45, R61, R8 ;  /* 0x0000003d2d087223 */ /* 0x000fe20000000008 */
[----:B------:R-:W-:Y:S01]  /*b260*/  F2FP.BF16.F32.PACK_AB R30, R5, R4 ;  /* 0x00000004051e723e */ /* 0x000fe200000010ff */
[----:B------:R-:W-:Y:S01]  /*b270*/  FMUL R12, R43, R12 ;  /* 0x0000000c2b0c7220 */ /* 0x000fe20000400000 */
[----:B------:R-:W-:Y:S01]  /*b280*/  F2FP.BF16.F32.PACK_AB R31, R3, R6 ;  /* 0x00000006031f723e */ /* 0x000fe200000010ff */
[----:B------:R-:W-:Y:S01]  /*b290*/  FFMA R9, R45, R62, R9 ;  /* 0x0000003e2d097223 */ /* 0x000fe20000000009 */
[----:B------:R-:W-:Y:S01]  /*b2a0*/  FMUL R13, R43, R13 ;  /* 0x0000000d2b0d7220 */ /* 0x000fe20000400000 */
[----:B------:R-:W-:Y:S01]  /*b2b0*/  SHF.L.U32 R26, R69, 0x10, RZ ;  /* 0x00000010451a7819 */ /* 0x000fe200000006ff */
[----:B------:R-:W-:Y:S01]  /*b2c0*/  FFMA R10, R45, R63, R10 ;  /* 0x0000003f2d0a7223 */ /* 0x000fe2000000000a */
[----:B------:R1:W-:Y:S01]  /*b2d0*/  @!P1 STS.128 [R98+0x200], R28 ;  /* 0x0002001c62009388 */ /* 0x0003e20000000c00 */
[----:B------:R-:W-:Y:S01]  /*b2e0*/  FMUL R14, R43, R14 ;  /* 0x0000000e2b0e7220 */ /* 0x000fe20000400000 */
[----:B------:R-:W-:Y:S01]  /*b2f0*/  LOP3.LUT R40, R69, 0xffff0000, RZ, 0xc0, !PT ;  /* 0xffff000045287812 */ /* 0x000fe200078ec0ff */
[----:B------:R-:W-:Y:S01]  /*b300*/  FFMA R11, R45, R64, R11 ;  /* 0x000000402d0b7223 */ /* 0x000fe2000000000b */
[----:B------:R-:W-:Y:S01]  /*b310*/  FMUL R15, R43, R15 ;  /* 0x0000000f2b0f7220 */ /* 0x000fe20000400000 */
[C---:B------:R-:W-:Y:S01]  /*b320*/  SHF.L.U32 R65, R70.reuse, 0x10, RZ ;  /* 0x0000001046417819 */ /* 0x040fe200000006ff */
[----:B------:R-:W-:Y:S01]  /*b330*/  FFMA R12, R45, R24, R12 ;  /* 0x000000182d0c7223 */ /* 0x000fe2000000000c */
[----:B------:R-:W-:Y:S01]  /*b340*/  FMUL R16, R43, R16 ;  /* 0x000000102b107220 */ /* 0x000fe20000400000 */
[----:B------:R-:W-:Y:S01]  /*b350*/  LOP3.LUT R66, R70, 0xffff0000, RZ, 0xc0, !PT ;  /* 0xffff000046427812 */ /* 0x000fe200078ec0ff */
[----:B------:R-:W-:Y:S01]  /*b360*/  FFMA R13, R45, R25, R13 ;  /* 0x000000192d0d7223 */ /* 0x000fe2000000000d */
[----:B------:R-:W-:Y:S01]  /*b370*/  FMUL R17, R43, R17 ;  /* 0x000000112b117220 */ /* 0x000fe20000400000 */
[----:B------:R-:W-:Y:S01]  /*b380*/  SHF.L.U32 R67, R71, 0x10, RZ ;  /* 0x0000001047437819 */ /* 0x000fe200000006ff */
[----:B------:R-:W-:Y:S01]  /*b390*/  FFMA R14, R45, R26, R14 ;  /* 0x0000001a2d0e7223 */ /* 0x000fe2000000000e */
[----:B------:R-:W-:Y:S01]  /*b3a0*/  F2FP.BF16.F32.PACK_AB R20, R21, R20 ;  /* 0x000000141514723e */ /* 0x000fe200000010ff */
[----:B------:R-:W-:Y:S01]  /*b3b0*/  FMUL R18, R43, R18 ;  /* 0x000000122b127220 */ /* 0x000fe20000400000 */
[----:B------:R-:W-:Y:S01]  /*b3c0*/  LOP3.LUT R68, R71, 0xffff0000, RZ, 0xc0, !PT ;  /* 0xffff000047447812 */ /* 0x000fe200078ec0ff */
[----:B------:R-:W-:Y:S01]  /*b3d0*/  FFMA R15, R45, R40, R15 ;  /* 0x000000282d0f7223 */ /* 0x000fe2000000000f */
[----:B------:R-:W-:Y:S01]  /*b3e0*/  F2FP.BF16.F32.PACK_AB R21, R23, R22 ;  /* 0x000000161715723e */ /* 0x000fe200000010ff */
[----:B------:R-:W-:Y:S01]  /*b3f0*/  FMUL R19, R43, R19 ;  /* 0x000000132b137220 */ /* 0x000fe20000400000 */
[----:B------:R-:W-:Y:S01]  /*b400*/  F2FP.BF16.F32.PACK_AB R22, R9, R8 ;  /* 0x000000080916723e */ /* 0x000fe200000010ff */
[----:B------:R-:W-:Y:S01]  /*b410*/  FFMA R16, R45, R65, R16 ;  /* 0x000000412d107223 */ /* 0x000fe20000000010 */
[----:B------:R-:W-:Y:S01]  /*b420*/  F2FP.BF16.F32.PACK_AB R23, R11, R10 ;  /* 0x0000000a0b17723e */ /* 0x000fe200000010ff */
[C---:B------:R-:W-:Y:S01]  /*b430*/  FFMA R17, R45.reuse, R66, R17 ;  /* 0x000000422d117223 */ /* 0x040fe20000000011 */
[C---:B------:R-:W-:Y:S01]  /*b440*/  FFMA R18, R45.reuse, R67, R18 ;  /* 0x000000432d127223 */ /* 0x040fe20000000012 */
[----:B------:R-:W-:Y:S01]  /*b450*/  FFMA R19, R45, R68, R19 ;  /* 0x000000442d137223 */ /* 0x000fe20000000013 */
[----:B------:R-:W-:Y:S01]  /*b460*/  F2FP.BF16.F32.PACK_AB R12, R13, R12 ;  /* 0x0000000c0d0c723e */ /* 0x000fe200000010ff */
[----:B------:R1:W-:Y:S01]  /*b470*/  @!P1 STS.128 [R99+UR43+0xa00], R20 ;  /* 0x000a001463009988 */ /* 0x0003e20008000c2b */
[----:B------:R-:W-:Y:S01]  /*b480*/  F2FP.BF16.F32.PACK_AB R13, R15, R14 ;  /* 0x0000000e0f0d723e */ /* 0x000fe200000010ff */
[----:B------:R-:W-:Y:S01]  /*b490*/  BSSY.RECONVERGENT B0, `(.L_x_159) ;  /* 0x000001c000007945 */ /* 0x000fe20003800200 */
[----:B------:R-:W-:Y:S02]  /*b4a0*/  F2FP.BF16.F32.PACK_AB R14, R17, R16 ;  /* 0x00000010110e723e */ /* 0x000fe400000010ff */
[----:B------:R-:W-:Y:S02]  /*b4b0*/  F2FP.BF16.F32.PACK_AB R15, R19, R18 ;  /* 0x00000012130f723e */ /* 0x000fe400000010ff */
[----:B------:R-:W-:Y:S03]  /*b4c0*/  ISETP.NE.AND P0, PT, R84, RZ, PT ;  /* 0x000000ff5400720c */ /* 0x000fe60003f05270 */
[----:B------:R1:W-:Y:S01]  /*b4d0*/  @!P1 STS.128 [R98+0xa00], R12 ;  /* 0x000a000c62009388 */ /* 0x0003e20000000c00 */
[----:B------:R-:W-:Y:S01]  /*b4e0*/  @!PT LDS RZ, [RZ] ;  /* 0x00000000fffff984 */ /* 0x000fe20000000800 */
[----:B------:R-:W-:Y:S01]  /*b4f0*/  @!PT LDS RZ, [RZ] ;  /* 0x00000000fffff984 */ /* 0x000fe20000000800 */
[----:B------:R-:W-:Y:S01]  /*b500*/  @!PT LDS RZ, [RZ] ;  /* 0x00000000fffff984 */ /* 0x000fe20000000800 */
[----:B------:R-:W-:Y:S01]  /*b510*/  @!PT LDS RZ, [RZ] ;  /* 0x00000000fffff984 */ /* 0x000fe20000000800 */
[----:B------:R2:W-:Y:S07]  /*b520*/  MEMBAR.ALL.CTA ;  /* 0x0000000000007992 */ /* 0x0005ee0000008000 */
[----:B--2---:R-:W2:Y:S02]  /*b530*/  FENCE.VIEW.ASYNC.S ;  /* 0x00000000000073c6 */ /* 0x004ea40000000000 */
[----:B--2---:R-:W-:Y:S06]  /*b540*/  BAR.SYNC.DEFER_BLOCKING 0x1, 0x80 ;  /* 0x0042000000007b1d */ /* 0x004fec0000010000 */
[----:B------:R-:W-:Y:S05]  /*b550*/  @P0 BRA `(.L_x_160) ;  /* 0x00000000003c0947 */ /* 0x000fea0003800000 */
[----:B------:R-:W2:Y:S01]  /*b560*/  LDCU.64 UR6, c[0x0][0x348] ;  /* 0x00006900ff0677ac */ /* 0x000ea20008000a00 */
        /* <DEDUP_REMOVED lines=9> */
[----:B--2---:R-:W-:Y:S04]  /*b600*/  UIADD3 UR4, UP0, UPT, UR6, 0xa80, URZ ;  /* 0x00000a8006047890 */ /* 0x004fe8000ff1e0ff */
[----:B------:R-:W-:Y:S09]  /*b610*/  UIADD3.X UR5, UPT, UPT, URZ, UR7, URZ, UP0, !UPT ;  /* 0x00000007ff057290 */ /* 0x000ff200087fe4ff */
[----:B------:R2:W-:Y:S01]  /*b620*/  UTMASTG.3D [UR8], [UR4] ;  /* 0x00000008040073b5 */ /* 0x0005e20008010000 */
[----:B------:R2:W-:Y:S02]  /*b630*/  UTMASTG.3D [UR12], [UR4] ;  /* 0x0000000c040073b5 */ /* 0x0005e40008010000 */
[----:B--2---:R0:W-:Y:S02]  /*b640*/  UTMACMDFLUSH ;  /* 0x00000000000079b7 */ /* 0x0041e40000000000 */
.L_x_160:
[----:B------:R-:W-:Y:S05]  /*b650*/  BSYNC.RECONVERGENT B0 ;  /* 0x0000000000007941 */ /* 0x000fea0003800200 */
.L_x_159:
[----:B------:R-:W-:Y:S01]  /*b660*/  UISETP.NE.AND UP0, UPT, UR47, URZ, UPT ;  /* 0x000000ff2f00728c */ /* 0x000fe2000bf05270 */
[----:B------:R-:W-:Y:S01]  /*b670*/  BSSY.RECONVERGENT B0, `(.L_x_161) ;  /* 0x0000009000007945 */ /* 0x000fe20003800200 */
[----:B------:R-:W-:Y:S04]  /*b680*/  UIADD3 UR4, UPT, UPT, UR46, 0x1, URZ ;  /* 0x000000012e047890 */ /* 0x000fe8000fffe0ff */
[----:B------:R-:W-:Y:S02]  /*b690*/  UISETP.EQ.XOR UP1, UPT, UR4, 0x3, UP0 ;  /* 0x000000030400788c */ /* 0x000fe40008722a70 */
[----:B------:R-:W-:Y:S02]  /*b6a0*/  UISETP.NE.AND UP0, UPT, UR4, 0x3, UPT ;  /* 0x000000030400788c */ /* 0x000fe4000bf05270 */
[----:B------:R-:W-:Y:S02]  /*b6b0*/  USEL UR5, URZ, 0x1, !UP1 ;  /* 0x00000001ff057887 */ /* 0x000fe4000c800000 */
[----:B------:R-:W-:Y:S02]  /*b6c0*/  USEL UR45, UR4, URZ, UP0 ;  /* 0x000000ff042d7287 */ /* 0x000fe40008000000 */
[----:B------:R-:W-:Y:S01]  /*b6d0*/  ULOP3.LUT UR57, UR57, UR5, URZ, 0x3c, !UPT ;  /* 0x0000000539397292 */ /* 0x000fe2000f8e3cff */
[----:B------:R-:W-:Y:S11]  /*b6e0*/  @P0 BRA `(.L_x_162) ;  /* 0x0000000000040947 */ /* 0x000ff60003800000 */
[----:B------:R-:W-:Y:S04]  /*b6f0*/  DEPBAR.LE SB0, 0x1 ;  /* 0x000080400000791a */ /* 0x000fe80000000000 */
.L_x_162:
[----:B------:R-:W-:Y:S05]  /*b700*/  BSYNC.RECONVERGENT B0 ;  /* 0x0000000000007941 */ /* 0x000fea0003800200 */
.L_x_161:
[----:B------:R-:W-:Y:S01]  /*b710*/  BAR.SYNC.DEFER_BLOCKING 0x1, 0x80 ;  /* 0x0042000000007b1d */ /* 0x000fe20000010000 */
[----:B------:R-:W-:Y:S01]  /*b720*/  UISETP.NE.AND UP0, UPT, UR56, -0x4, UPT ;  /* 0xfffffffc3800788c */ /* 0x000fe2000bf05270 */
[----:B------:R-:W-:Y:S08]  /*b730*/  IADD3 R80, PT, PT, R80, 0x1, RZ ;  /* 0x0000000150507810 */ /* 0x000ff00007ffe0ff */
[----:B------:R-:W-:Y:S05]  /*b740*/  BRA.U !UP0, `(.L_x_163) ;  /* 0x0000000108287547 */ /* 0x000fea000b800000 */
[----:B------:R-:W2:Y:S01]  /*b750*/  S2R R0, SR_CgaCtaId ;  /* 0x0000000000007919 */ /* 0x000ea20000008800 */
[----:B------:R-:W-:Y:S01]  /*b760*/  ISETP.NE.AND P0, PT, R97, RZ, PT ;  /* 0x000000ff6100720c */ /* 0x000fe20003f05270 */
[----:B------:R-:W-:Y:S01]  /*b770*/  IMAD.U32 R2, RZ, RZ, UR52 ;  /* 0x00000034ff027e24 */ /* 0x000fe2000f8e00ff */
[----:B------:R-:W-:Y:S04]  /*b780*/  UIADD3 UR4, UPT, UPT, UR52, 0x1, URZ ;  /* 0x0000000134047890 */ /* 0x000fe8000fffe0ff */
[----:B------:R-:W-:Y:S04]  /*b790*/  UISETP.NE.AND UP0, UPT, UR4, 0x3, UPT ;  /* 0x000000030400788c */ /* 0x000fe8000bf05270 */
[----:B------:R-:W-:Y:S03]  /*b7a0*/  USEL UR52, UR4, URZ, UP0 ;  /* 0x000000ff04347287 */ /* 0x000fe60008000000 */
[----:B------:R-:W-:Y:S05]  /*b7b0*/  @P0 LEA R2, R2, UR43, 0x3 ;  /* 0x0000002b02020c11 */ /* 0x000fea000f8e18ff */
[----:B------:R-:W-:Y:S05]  /*b7c0*/  @P0 VIADD R2, R2, 0x118 ;  /* 0x0000011802020836 */ /* 0x000fea0000000000 */
[----:B--2---:R-:W-:Y:S04]  /*b7d0*/  @P0 PRMT R0, R0, 0x654, R2 ;  /* 0x0000065400000816 */ /* 0x004fe80000000002 */
[----:B------:R2:W-:Y:S03]  /*b7e0*/  @P0 SYNCS.ARRIVE.TRANS64.RED.A1T0 RZ, [R0+URZ], RZ ;  /* 0x000000ff00ff09a7 */ /* 0x0005e600081004ff */
.L_x_163:
[----:B------:R-:W-:Y:S01]  /*b7f0*/  R2UR UR6, R95 ;  /* 0x000000005f0672ca */ /* 0x000fe200000e0000 */
[----:B------:R-:W-:Y:S01]  /*b800*/  UIADD3 UR56, UPT, UPT, UR56, 0x4, URZ ;  /* 0x0000000438387890 */ /* 0x000fe2000fffe0ff */
[----:B------:R-:W-:Y:S02]  /*b810*/  R2UR UR5, R91 ;  /* 0x000000005b0572ca */ /* 0x000fe400000e0000 */
[----:B------:R-:W-:Y:S02]  /*b820*/  R2UR UR4, R92 ;  /* 0x000000005c0472ca */ /* 0x000fe400000e0000 */
[----:B------:R-:W-:Y:S02]  /*b830*/  R2UR UR44, R93 ;  /* 0x000000005d2c72ca */ /* 0x000fe400000e0000 */
[----:B------:R-:W-:Y:S02]  /*b840*/  ISETP.NE.AND P0, PT, R77, 0x2, PT ;  /* 0x000000024d00780c */ /* 0x000fe40003f05270 */
[----:B------:R-:W-:Y:S02]  /*b850*/  ISETP.NE.AND P1, PT, R80, 0x2, PT ;  /* 0x000000025000780c */ /* 0x000fe40003f25270 */
[----:B------:R-:W-:Y:S01]  /*b860*/  SEL R2, RZ, 0x1, P0 ;  /* 0x00000001ff027807 */ /* 0x000fe20000000000 */
[----:B------:R-:W-:Y:S01]  /*b870*/  UISETP.NE.AND UP0, UPT, UR6, URZ, UPT ;  /* 0x000000ff0600728c */ /* 0x000fe2000bf05270 */
[----:B--2---:R-:W-:Y:S01]  /*b880*/  SEL R0, RZ, 0x1, P1 ;  /* 0x00000001ff007807 */ /* 0x004fe20000800000 */
[----:B------:R-:W-:Y:S01]  /*b890*/  UIADD3 UR21, UPT, UPT, UR36, UR5, URZ ;  /* 0x0000000524157290 */ /* 0x000fe2000fffe0ff */
[----:B------:R-:W-:Y:S01]  /*b8a0*/  LOP3.LUT R78, R78, R2, RZ, 0x3c, !PT ;  /* 0x000000024e4e7212 */ /* 0x000fe200078e3cff */
[----:B------:R-:W-:Y:S01]  /*b8b0*/  UIADD3 UR27, UPT, UPT, UR37, UR4, URZ ;  /* 0x00000004251b7290 */ /* 0x000fe2000fffe0ff */
[----:B------:R-:W-:Y:S02]  /*b8c0*/  LOP3.LUT R79, R79, R0, RZ, 0x3c, !PT ;  /* 0x000000004f4f7212 */ /* 0x000fe400078e3cff */
[----:B------:R-:W-:Y:S02]  /*b8d0*/  SEL R77, R77, RZ, P0 ;  /* 0x000000ff4d4d7207 */ /* 0x000fe40000000000 */
[----:B------:R-:W-:Y:S01]  /*b8e0*/  SEL R80, R80, RZ, P1 ;  /* 0x000000ff50507207 */ /* 0x000fe20000800000 */
[----:B------:R-:W-:Y:S06]  /*b8f0*/  BRA.U UP0, `(.L_x_164) ;  /* 0xffffffb1001c7547 */ /* 0x000fec000b83ffff */
[----:B------:R-:W-:-:S13]  /*b900*/  R2UR UR4, R96 ;  /* 0x00000000600472ca */ /* 0x000fda00000e0000 */
[----:B------:R-:W-:-:S09]  /*b910*/  UISETP.NE.AND UP0, UPT, UR4, URZ, UPT ;  /* 0x000000ff0400728c */ /* 0x000fd2000bf05270 */
[----:B------:R-:W-:Y:S05]  /*b920*/  BRA.U !UP0, `(.L_x_165) ;  /* 0x0000000108487547 */ /* 0x000fea000b800000 */
[----:B------:R-:W2:Y:S02]  /*b930*/  LDCU.64 UR4, c[0x0][0xc90] ;  /* 0x00019200ff0477ac */ /* 0x000ea40008000a00 */
[----:B--2---:R-:W-:-:S04]  /*b940*/  UISETP.NE.U32.AND UP0, UPT, UR4, URZ, UPT ;  /* 0x000000ff0400728c */ /* 0x004fc8000bf05070 */
[----:B------:R-:W-:-:S09]  /*b950*/  UISETP.NE.AND.EX UP0, UPT, UR5, URZ, UPT, UP0 ;  /* 0x000000ff0500728c */ /* 0x000fd2000bf05300 */
[----:B------:R-:W-:Y:S05]  /*b960*/  BRA.U UP0, `(.L_x_166) ;  /* 0x00000001000c7547 */ /* 0x000fea000b800000 */
[----:B------:R-:W-:-:S13]  /*b970*/  FSETP.NEU.AND P0, PT, R45, RZ, PT ;  /* 0x000000ff2d00720b */ /* 0x000fda0003f0d000 */
[----:B------:R-:W-:Y:S05]  /*b980*/  @!P0 EXIT ;  /* 0x000000000000894d */ /* 0x000fea0003800000 */
[----:B------:R-:W-:Y:S05]  /*b990*/  BRA `(.L_x_165) ;  /* 0x00000000002c7947 */ /* 0x000fea0003800000 */
.L_x_166:
[----:B------:R-:W-:Y:S01]  /*b9a0*/  ISETP.NE.AND P0, PT, R76, RZ, PT ;  /* 0x000000ff4c00720c */ /* 0x000fe20003f05270 */
[----:B------:R-:W-:-:S12]  /*b9b0*/  BSSY.RECONVERGENT B0, `(.L_x_165) ;  /* 0x0000009000007945 */ /* 0x000fd80003800200 */
[----:B------:R-:W-:Y:S05]  /*b9c0*/  @P0 BRA `(.L_x_167) ;  /* 0x0000000000140947 */ /* 0x000fea0003800000 */
[----:B------:R-:W2:Y:S02]  /*b9d0*/  LDCU.64 UR4, c[0x0][0xc88] ;  /* 0x00019100ff0477ac */ /* 0x000ea40008000a00 */
[----:B--2---:R-:W-:-:S04]  /*b9e0*/  ISETP.NE.U32.AND P0, PT, RZ, UR4, PT ;  /* 0x00000004ff007c0c */ /* 0x004fc8000bf05070 */
[----:B------:R-:W-:-:S13]  /*b9f0*/  ISETP.NE.AND.EX P0, PT, RZ, UR5, PT, P0 ;  /* 0x00000005ff007c0c */ /* 0x000fda000bf05300 */
[----:B------:R-:W-:Y:S05]  /*ba00*/  @!P0 EXIT ;  /* 0x000000000000894d */ /* 0x000fea0003800000 */
[----:B------:R-:W-:Y:S05]  /*ba10*/  BRA `(.L_x_168) ;  /* 0x0000000000087947 */ /* 0x000fea0003800000 */
.L_x_167:
[----:B------:R-:W-:-:S13]  /*ba20*/  FSETP.NEU.AND P0, PT, R45, RZ, PT ;  /* 0x000000ff2d00720b */ /* 0x000fda0003f0d000 */
[----:B------:R-:W-:Y:S05]  /*ba30*/  @!P0 EXIT ;  /* 0x000000000000894d */ /* 0x000fea0003800000 */
.L_x_168:
[----:B------:R-:W-:Y:S05]  /*ba40*/  BSYNC.RECONVERGENT B0 ;  /* 0x0000000000007941 */ /* 0x000fea0003800200 */
.L_x_165:
[----:B------:R-:W-:Y:S01]  /*ba50*/  ULEA UR4, UR52, UR43, 0x3 ;  /* 0x0000002b34047291 */ /* 0x000fe2000f8e18ff */
[----:B------:R-:W-:-:S04]  /*ba60*/  DEPBAR.LE SB0, 0x0 ;  /* 0x000080000000791a */ /* 0x000fc80000000000 */
[----:B------:R-:W-:-:S04]  /*ba70*/  UIADD3 UR4, UPT, UPT, UR4, 0x118, URZ ;  /* 0x0000011804047890 */ /* 0x000fc8000fffe0ff */
[----:B------:R-:W-:-:S09]  /*ba80*/  UPRMT UR4, UR54, 0x654, UR4 ;  /* 0x0000065436047896 */ /* 0x000fd20008000004 */
[----:B------:R-:W-:Y:S01]  /*ba90*/  SYNCS.ARRIVE.TRANS64.RED.A1T0 RZ, [UR4], RZ ;  /* 0x000000ffffff79a7 */ /* 0x000fe20008100404 */
[----:B------:R-:W-:Y:S05]  /*baa0*/  EXIT ;  /* 0x000000000000794d */ /* 0x000fea0003800000 */
.L_x_25:
[----:B--2---:R2:W3:Y:S02]  /*bab0*/  SYNCS.PHASECHK.TRANS64.TRYWAIT P0, [R0+URZ+0x190], R2 ;  /* 0x00019002000075a7 */ /* 0x0044e400080011ff */
[----:B---3--:R-:W-:Y:S05]  /*bac0*/  @!P0 NANOSLEEP.SYNCS 0x989680 ;  /* 0x009896800000895d */ /* 0x008fea0003900000 */
[----:B------:R-:W3:Y:S02]  /*bad0*/  @!P0 SYNCS.PHASECHK.TRANS64 P0, [R0+URZ+0x190], R2 ;  /* 0x00019002000085a7 */ /* 0x000ee400080010ff */
[----:B---3--:R-:W-:Y:S05]  /*bae0*/  @!P0 BRA `(.L_x_25) ;  /* 0xfffffffc00f08947 */ /* 0x008fea000383ffff */
[----:B------:R-:W-:Y:S05]  /*baf0*/  BRA `(.L_x_169) ;  /* 0xffffff6000787947 */ /* 0x000fea000383ffff */
.L_x_28:
[----:B-1----:R-:W-:-:S07]  /*bb00*/  MOV R0, UR41 ;  /* 0x0000002900007c02 */ /* 0x002fce0008000f00 */
.L_x_170:
[----:B-1----:R1:W2:Y:S02]  /*bb10*/  SYNCS.PHASECHK.TRANS64.TRYWAIT P0, [R0+URZ+0x80], R3 ;  /* 0x00008003000075a7 */ /* 0x0022a400080011ff */
[----:B--2---:R-:W-:Y:S05]  /*bb20*/  @!P0 NANOSLEEP.SYNCS 0x989680 ;  /* 0x009896800000895d */ /* 0x004fea0003900000 */
[----:B------:R-:W2:Y:S02]  /*bb30*/  @!P0 SYNCS.PHASECHK.TRANS64 P0, [R0+URZ+0x80], R3 ;  /* 0x00008003000085a7 */ /* 0x000ea400080010ff */
[----:B--2---:R-:W-:Y:S05]  /*bb40*/  @!P0 BRA `(.L_x_170) ;  /* 0xfffffffc00f08947 */ /* 0x004fea000383ffff */
[----:B------:R-:W-:Y:S05]  /*bb50*/  BRA `(.L_x_27) ;  /* 0xffffff6000cc7947 */ /* 0x000fea000383ffff */
.L_x_37:
[----:B-1----:R-:W-:-:S07]  /*bb60*/  MOV R0, UR41 ;  /* 0x0000002900007c02 */ /* 0x002fce0008000f00 */
.L_x_171:
[----:B-1----:R1:W2:Y:S02]  /*bb70*/  SYNCS.PHASECHK.TRANS64.TRYWAIT P0, [R0+URZ+0x80], R3 ;  /* 0x00008003000075a7 */ /* 0x0022a400080011ff */
[----:B--2---:R-:W-:Y:S05]  /*bb80*/  @!P0 NANOSLEEP.SYNCS 0x989680 ;  /* 0x009896800000895d */ /* 0x004fea0003900000 */
[----:B------:R-:W2:Y:S02]  /*bb90*/  @!P0 SYNCS.PHASECHK.TRANS64 P0, [R0+URZ+0x80], R3 ;  /* 0x00008003000085a7 */ /* 0x000ea400080010ff */
[----:B--2---:R-:W-:Y:S05]  /*bba0*/  @!P0 BRA `(.L_x_171) ;  /* 0xfffffffc00f08947 */ /* 0x004fea000383ffff */
[----:B------:R-:W-:Y:S05]  /*bbb0*/  BRA `(.L_x_36) ;  /* 0xffffff6400e07947 */ /* 0x000fea000383ffff */
.L_x_44:
[----:B-1----:R1:W4:Y:S02]  /*bbc0*/  SYNCS.PHASECHK.TRANS64.TRYWAIT P0, [R3+URZ+0x140], R0 ;  /* 0x00014000030075a7 */ /* 0x00232400080011ff */
[----:B----4-:R-:W-:Y:S05]  /*bbd0*/  @!P0 NANOSLEEP.SYNCS 0x989680 ;  /* 0x009896800000895d */ /* 0x010fea0003900000 */
[----:B------:R-:W4:Y:S02]  /*bbe0*/  @!P0 SYNCS.PHASECHK.TRANS64 P0, [R3+URZ+0x140], R0 ;  /* 0x00014000030085a7 */ /* 0x000f2400080010ff */
[----:B----4-:R-:W-:Y:S05]  /*bbf0*/  @!P0 BRA `(.L_x_44) ;  /* 0xfffffffc00f08947 */ /* 0x010fea000383ffff */
[----:B------:R-:W-:Y:S05]  /*bc00*/  BRA `(.L_x_172) ;  /* 0xffffff6800dc7947 */ /* 0x000fea000383ffff */
.L_x_48:
[----:B------:R-:W-:-:S07]  /*bc10*/  MOV R0, UR4 ;  /* 0x0000000400007c02 */ /* 0x000fce0008000f00 */
.L_x_173:
[----:B-1----:R1:W2:Y:S02]  /*bc20*/  SYNCS.PHASECHK.TRANS64.TRYWAIT P0, [R0+URZ], R2 ;  /* 0x00000002000075a7 */ /* 0x0022a400080011ff */
[----:B--2---:R-:W-:Y:S05]  /*bc30*/  @!P0 NANOSLEEP.SYNCS 0x989680 ;  /* 0x009896800000895d */ /* 0x004fea0003900000 */
[----:B------:R-:W2:Y:S02]  /*bc40*/  @!P0 SYNCS.PHASECHK.TRANS64 P0, [R0+URZ], R2 ;  /* 0x00000002000085a7 */ /* 0x000ea400080010ff */
[----:B--2---:R-:W-:Y:S05]  /*bc50*/  @!P0 BRA `(.L_x_173) ;  /* 0xfffffffc00f08947 */ /* 0x004fea000383ffff */
[----:B------:R-:W-:Y:S05]  /*bc60*/  BRA `(.L_x_174) ;  /* 0xffffff7000887947 */ /* 0x000fea000383ffff */
.L_x_49:
[----:B------:R-:W-:-:S07]  /*bc70*/  MOV R0, UR5 ;  /* 0x0000000500007c02 */ /* 0x000fce0008000f00 */
.L_x_175:
[----:B-1----:R1:W2:Y:S02]  /*bc80*/  SYNCS.PHASECHK.TRANS64.TRYWAIT P0, [R0+URZ], R3 ;  /* 0x00000003000075a7 */ /* 0x0022a400080011ff */
[----:B--2---:R-:W-:Y:S05]  /*bc90*/  @!P0 NANOSLEEP.SYNCS 0x989680 ;  /* 0x009896800000895d */ /* 0x004fea0003900000 */
[----:B------:R-:W2:Y:S02]  /*bca0*/  @!P0 SYNCS.PHASECHK.TRANS64 P0, [R0+URZ], R3 ;  /* 0x00000003000085a7 */ /* 0x000ea400080010ff */
[----:B--2---:R-:W-:Y:S05]  /*bcb0*/  @!P0 BRA `(.L_x_175) ;  /* 0xfffffffc00f08947 */ /* 0x004fea000383ffff */
[----:B------:R-:W-:Y:S05]  /*bcc0*/  BRA `(.L_x_176) ;  /* 0xffffff7000947947 */ /* 0x000fea000383ffff */
.L_x_50:
[----:B------:R-:W-:-:S07]  /*bcd0*/  MOV R0, UR5 ;  /* 0x0000000500007c02 */ /* 0x000fce0008000f00 */
.L_x_177:
[----:B-1----:R1:W2:Y:S02]  /*bce0*/  SYNCS.PHASECHK.TRANS64.TRYWAIT P0, [R0+URZ], R3 ;  /* 0x00000003000075a7 */ /* 0x0022a400080011ff */
[----:B--2---:R-:W-:Y:S05]  /*bcf0*/  @!P0 NANOSLEEP.SYNCS 0x989680 ;  /* 0x009896800000895d */ /* 0x004fea0003900000 */
[----:B------:R-:W2:Y:S02]  /*bd00*/  @!P0 SYNCS.PHASECHK.TRANS64 P0, [R0+URZ], R3 ;  /* 0x00000003000085a7 */ /* 0x000ea400080010ff */
[----:B--2---:R-:W-:Y:S05]  /*bd10*/  @!P0 BRA `(.L_x_177) ;  /* 0xfffffffc00f08947 */ /* 0x004fea000383ffff */
[----:B------:R-:W-:Y:S05]  /*bd20*/  BRA `(.L_x_178) ;  /* 0xffffff7000a07947 */ /* 0x000fea000383ffff */
.L_x_51:
[----:B------:R-:W-:-:S07]  /*bd30*/  MOV R0, UR5 ;  /* 0x0000000500007c02 */ /* 0x000fce0008000f00 */
.L_x_179:
[----:B-1----:R1:W2:Y:S02]  /*bd40*/  SYNCS.PHASECHK.TRANS64.TRYWAIT P0, [R0+URZ], R3 ;  /* 0x00000003000075a7 */ /* 0x0022a400080011ff */
[----:B--2---:R-:W-:Y:S05]  /*bd50*/  @!P0 NANOSLEEP.SYNCS 0x989680 ;  /* 0x009896800000895d */ /* 0x004fea0003900000 */
[----:B------:R-:W2:Y:S02]  /*bd60*/  @!P0 SYNCS.PHASECHK.TRANS64 P0, [R0+URZ], R3 ;  /* 0x00000003000085a7 */ /* 0x000ea400080010ff */
[----:B--2---:R-:W-:Y:S05]  /*bd70*/  @!P0 BRA `(.L_x_179) ;  /* 0xfffffffc00f08947 */ /* 0x004fea000383ffff */
[----:B------:R-:W-:Y:S05]  /*bd80*/  BRA `(.L_x_180) ;  /* 0xffffff7000ac7947 */ /* 0x000fea000383ffff */
.L_x_52:
[----:B------:R-:W-:-:S07]  /*bd90*/  MOV R0, UR5 ;  /* 0x0000000500007c02 */ /* 0x000fce0008000f00 */
.L_x_181:
[----:B-1----:R1:W2:Y:S02]  /*bda0*/  SYNCS.PHASECHK.TRANS64.TRYWAIT P0, [R0+URZ], R3 ;  /* 0x00000003000075a7 */ /* 0x0022a400080011ff */
[----:B--2---:R-:W-:Y:S05]  /*bdb0*/  @!P0 NANOSLEEP.SYNCS 0x989680 ;  /* 0x009896800000895d */ /* 0x004fea0003900000 */
[----:B------:R-:W2:Y:S02]  /*bdc0*/  @!P0 SYNCS.PHASECHK.TRANS64 P0, [R0+URZ], R3 ;  /* 0x00000003000085a7 */ /* 0x000ea400080010ff */
[----:B--2---:R-:W-:Y:S05]  /*bdd0*/  @!P0 BRA `(.L_x_181) ;  /* 0xfffffffc00f08947 */ /* 0x004fea000383ffff */
[----:B------:R-:W-:Y:S05]  /*bde0*/  BRA `(.L_x_182) ;  /* 0xffffff7000b87947 */ /* 0x000fea000383ffff */
.L_x_53:
[----:B------:R-:W-:-:S07]  /*bdf0*/  MOV R0, UR5 ;  /* 0x0000000500007c02 */ /* 0x000fce0008000f00 */
.L_x_183:
[----:B-1----:R1:W2:Y:S02]  /*be00*/  SYNCS.PHASECHK.TRANS64.TRYWAIT P0, [R0+URZ], R3 ;  /* 0x00000003000075a7 */ /* 0x0022a400080011ff */
[----:B--2---:R-:W-:Y:S05]  /*be10*/  @!P0 NANOSLEEP.SYNCS 0x989680 ;  /* 0x009896800000895d */ /* 0x004fea0003900000 */
[----:B------:R-:W2:Y:S02]  /*be20*/  @!P0 SYNCS.PHASECHK.TRANS64 P0, [R0+URZ], R3 ;  /* 0x00000003000085a7 */ /* 0x000ea400080010ff */
[----:B--2---:R-:W-:Y:S05]  /*be30*/  @!P0 BRA `(.L_x_183) ;  /* 0xfffffffc00f08947 */ /* 0x004fea000383ffff */
[----:B------:R-:W-:Y:S05]  /*be40*/  BRA `(.L_x_184) ;  /* 0xffffff7000c47947 */ /* 0x000fea000383ffff */
.L_x_54:
[----:B------:R-:W-:-:S07]  /*be50*/  MOV R0, UR5 ;  /* 0x0000000500007c02 */ /* 0x000fce0008000f00 */
.L_x_185:
[----:B-1----:R1:W2:Y:S02]  /*be60*/  SYNCS.PHASECHK.TRANS64.TRYWAIT P0, [R0+URZ], R3 ;  /* 0x00000003000075a7 */ /* 0x0022a400080011ff */
[----:B--2---:R-:W-:Y:S05]  /*be70*/  @!P0 NANOSLEEP.SYNCS 0x989680 ;  /* 0x009896800000895d */ /* 0x004fea0003900000 */
[----:B------:R-:W2:Y:S02]  /*be80*/  @!P0 SYNCS.PHASECHK.TRANS64 P0, [R0+URZ], R3 ;  /* 0x00000003000085a7 */ /* 0x000ea400080010ff */
[----:B--2---:R-:W-:Y:S05]  /*be90*/  @!P0 BRA `(.L_x_185) ;  /* 0xfffffffc00f08947 */ /* 0x004fea000383ffff */
[----:B------:R-:W-:Y:S05]  /*bea0*/  BRA `(.L_x_186) ;  /* 0xffffff7000d07947 */ /* 0x000fea000383ffff */
.L_x_55:
[----:B------:R-:W-:-:S07]  /*beb0*/  MOV R0, UR5 ;  /* 0x0000000500007c02 */ /* 0x000fce0008000f00 */
.L_x_187:
[----:B-1----:R1:W2:Y:S02]  /*bec0*/  SYNCS.PHASECHK.TRANS64.TRYWAIT P0, [R0+URZ], R3 ;  /* 0x00000003000075a7 */ /* 0x0022a400080011ff */
[----:B--2---:R-:W-:Y:S05]  /*bed0*/  @!P0 NANOSLEEP.SYNCS 0x989680 ;  /* 0x009896800000895d */ /* 0x004fea0003900000 */
[----:B------:R-:W2:Y:S02]  /*bee0*/  @!P0 SYNCS.PHASECHK.TRANS64 P0, [R0+URZ], R3 ;  /* 0x00000003000085a7 */ /* 0x000ea400080010ff */
[----:B--2---:R-:W-:Y:S05]  /*bef0*/  @!P0 BRA `(.L_x_187) ;  /* 0xfffffffc00f08947 */ /* 0x004fea000383ffff */
[----:B------:R-:W-:Y:S05]  /*bf00*/  BRA `(.L_x_188) ;  /* 0xffffff7000dc7947 */ /* 0x000fea000383ffff */
.L_x_56:
[----:B------:R-:W-:-:S07]  /*bf10*/  MOV R0, UR5 ;  /* 0x0000000500007c02 */ /* 0x000fce0008000f00 */
.L_x_189:
[----:B-1----:R1:W2:Y:S02]  /*bf20*/  SYNCS.PHASECHK.TRANS64.TRYWAIT P0, [R0+URZ], R3 ;  /* 0x00000003000075a7 */ /* 0x0022a400080011ff */
[----:B--2---:R-:W-:Y:S05]  /*bf30*/  @!P0 NANOSLEEP.SYNCS 0x989680 ;  /* 0x009896800000895d */ /* 0x004fea0003900000 */
[----:B------:R-:W2:Y:S02]  /*bf40*/  @!P0 SYNCS.PHASECHK.TRANS64 P0, [R0+URZ], R3 ;  /* 0x00000003000085a7 */ /* 0x000ea400080010ff */
[----:B--2---:R-:W-:Y:S05]  /*bf50*/  @!P0 BRA `(.L_x_189) ;  /* 0xfffffffc00f08947 */ /* 0x004fea000383ffff */
[----:B------:R-:W-:Y:S05]  /*bf60*/  BRA `(.L_x_190) ;  /* 0xffffff7000e87947 */ /* 0x000fea000383ffff */
.L_x_57:
[----:B------:R-:W-:-:S07]  /*bf70*/  MOV R0, UR5 ;  /* 0x0000000500007c02 */ /* 0x000fce0008000f00 */
.L_x_191:
[----:B-1----:R1:W2:Y:S02]  /*bf80*/  SYNCS.PHASECHK.TRANS64.TRYWAIT P0, [R0+URZ], R3 ;  /* 0x00000003000075a7 */ /* 0x0022a400080011ff */
[----:B--2---:R-:W-:Y:S05]  /*bf90*/  @!P0 NANOSLEEP.SYNCS 0x989680 ;  /* 0x009896800000895d */ /* 0x004fea0003900000 */
[----:B------:R-:W2:Y:S02]  /*bfa0*/  @!P0 SYNCS.PHASECHK.TRANS64 P0, [R0+URZ], R3 ;  /* 0x00000003000085a7 */ /* 0x000ea400080010ff */
[----:B--2---:R-:W-:Y:S05]  /*bfb0*/  @!P0 BRA `(.L_x_191) ;  /* 0xfffffffc00f08947 */ /* 0x004fea000383ffff */
[----:B------:R-:W-:Y:S05]  /*bfc0*/  BRA `(.L_x_192) ;  /* 0xffffff7000f47947 */ /* 0x000fea000383ffff */
.L_x_58:
[----:B------:R-:W-:-:S07]  /*bfd0*/  MOV R0, UR5 ;  /* 0x0000000500007c02 */ /* 0x000fce0008000f00 */
.L_x_193:
[----:B-1----:R1:W2:Y:S02]  /*bfe0*/  SYNCS.PHASECHK.TRANS64.TRYWAIT P0, [R0+URZ], R3 ;  /* 0x00000003000075a7 */ /* 0x0022a400080011ff */
[----:B--2---:R-:W-:Y:S05]  /*bff0*/  @!P0 NANOSLEEP.SYNCS 0x989680 ;  /* 0x009896800000895d */ /* 0x004fea0003900000 */
[----:B------:R-:W2:Y:S02]  /*c000*/  @!P0 SYNCS.PHASECHK.TRANS64 P0, [R0+URZ], R3 ;  /* 0x00000003000085a7 */ /* 0x000ea400080010ff */
[----:B--2---:R-:W-:Y:S05]  /*c010*/  @!P0 BRA `(.L_x_193) ;  /* 0xfffffffc00f08947 */ /* 0x004fea000383ffff */
[----:B------:R-:W-:Y:S05]  /*c020*/  BRA `(.L_x_194) ;  /* 0xffffff7400007947 */ /* 0x000fea000383ffff */
.L_x_59:
[----:B------:R-:W-:-:S07]  /*c030*/  MOV R0, UR5 ;  /* 0x0000000500007c02 */ /* 0x000fce0008000f00 */
.L_x_195:
[----:B-1----:R1:W2:Y:S02]  /*c040*/  SYNCS.PHASECHK.TRANS64.TRYWAIT P0, [R0+URZ], R3 ;  /* 0x00000003000075a7 */ /* 0x0022a400080011ff */
[----:B--2---:R-:W-:Y:S05]  /*c050*/  @!P0 NANOSLEEP.SYNCS 0x989680 ;  /* 0x009896800000895d */ /* 0x004fea0003900000 */
[----:B------:R-:W2:Y:S02]  /*c060*/  @!P0 SYNCS.PHASECHK.TRANS64 P0, [R0+URZ], R3 ;  /* 0x00000003000085a7 */ /* 0x000ea400080010ff */
[----:B--2---:R-:W-:Y:S05]  /*c070*/  @!P0 BRA `(.L_x_195) ;  /* 0xfffffffc00f08947 */ /* 0x004fea000383ffff */
[----:B------:R-:W-:Y:S05]  /*c080*/  BRA `(.L_x_196) ;  /* 0xffffff74000c7947 */ /* 0x000fea000383ffff */
.L_x_60:
[----:B------:R-:W-:-:S07]  /*c090*/  MOV R0, UR5 ;  /* 0x0000000500007c02 */ /* 0x000fce0008000f00 */
.L_x_197:
[----:B-1----:R1:W2:Y:S02]  /*c0a0*/  SYNCS.PHASECHK.TRANS64.TRYWAIT P0, [R0+URZ], R3 ;  /* 0x00000003000075a7 */ /* 0x0022a400080011ff */
[----:B--2---:R-:W-:Y:S05]  /*c0b0*/  @!P0 NANOSLEEP.SYNCS 0x989680 ;  /* 0x009896800000895d */ /* 0x004fea0003900000 */
[----:B------:R-:W2:Y:S02]  /*c0c0*/  @!P0 SYNCS.PHASECHK.TRANS64 P0, [R0+URZ], R3 ;  /* 0x00000003000085a7 */ /* 0x000ea400080010ff */
[----:B--2---:R-:W-:Y:S05]  /*c0d0*/  @!P0 BRA `(.L_x_197) ;  /* 0xfffffffc00f08947 */ /* 0x004fea000383ffff */
[----:B------:R-:W-:Y:S05]  /*c0e0*/  BRA `(.L_x_198) ;  /* 0xffffff7400187947 */ /* 0x000fea000383ffff */
.L_x_61:
[----:B------:R-:W-:-:S07]  /*c0f0*/  MOV R0, UR5 ;  /* 0x0000000500007c02 */ /* 0x000fce0008000f00 */
.L_x_199:
[----:B-1----:R1:W2:Y:S02]  /*c100*/  SYNCS.PHASECHK.TRANS64.TRYWAIT P0, [R0+URZ], R3 ;  /* 0x00000003000075a7 */ /* 0x0022a400080011ff */
[----:B--2---:R-:W-:Y:S05]  /*c110*/  @!P0 NANOSLEEP.SYNCS 0x989680 ;  /* 0x009896800000895d */ /* 0x004fea0003900000 */
[----:B------:R-:W2:Y:S02]  /*c120*/  @!P0 SYNCS.PHASECHK.TRANS64 P0, [R0+URZ], R3 ;  /* 0x00000003000085a7 */ /* 0x000ea400080010ff */
[----:B--2---:R-:W-:Y:S05]  /*c130*/  @!P0 BRA `(.L_x_199) ;  /* 0xfffffffc00f08947 */ /* 0x004fea000383ffff */
[----:B------:R-:W-:Y:S05]  /*c140*/  BRA `(.L_x_200) ;  /* 0xffffff7400247947 */ /* 0x000fea000383ffff */
.L_x_62:
[----:B------:R-:W-:-:S07]  /*c150*/  MOV R0, UR5 ;  /* 0x0000000500007c02 */ /* 0x000fce0008000f00 */
.L_x_201:
[----:B-1----:R1:W2:Y:S02]  /*c160*/  SYNCS.PHASECHK.TRANS64.TRYWAIT P0, [R0+URZ], R3 ;  /* 0x00000003000075a7 */ /* 0x0022a400080011ff */
[----:B--2---:R-:W-:Y:S05]  /*c170*/  @!P0 NANOSLEEP.SYNCS 0x989680 ;  /* 0x009896800000895d */ /* 0x004fea0003900000 */
[----:B------:R-:W2:Y:S02]  /*c180*/  @!P0 SYNCS.PHASECHK.TRANS64 P0, [R0+URZ], R3 ;  /* 0x00000003000085a7 */ /* 0x000ea400080010ff */
[----:B--2---:R-:W-:Y:S05]  /*c190*/  @!P0 BRA `(.L_x_201) ;  /* 0xfffffffc00f08947 */ /* 0x004fea000383ffff */
[----:B------:R-:W-:Y:S05]  /*c1a0*/  BRA `(.L_x_202) ;  /* 0xffffff7400307947 */ /* 0x000fea000383ffff */
.L_x_65:
[----:B--2---:R2:W3:Y:S02]  /*c1b0*/  SYNCS.PHASECHK.TRANS64.TRYWAIT P0, [R2+URZ+0x180], R4 ;  /* 0x00018004020075a7 */ /* 0x0044e400080011ff */
[----:B---3--:R-:W-:Y:S05]  /*c1c0*/  @!P0 NANOSLEEP.SYNCS 0x989680 ;  /* 0x009896800000895d */ /* 0x008fea0003900000 */
[----:B------:R-:W3:Y:S02]  /*c1d0*/  @!P0 SYNCS.PHASECHK.TRANS64 P0, [R2+URZ+0x180], R4 ;  /* 0x00018004020085a7 */ /* 0x000ee400080010ff */
[----:B---3--:R-:W-:Y:S05]  /*c1e0*/  @!P0 BRA `(.L_x_65) ;  /* 0xfffffffc00f08947 */ /* 0x008fea000383ffff */
[----:B------:R-:W-:Y:S05]  /*c1f0*/  BRA `(.L_x_203) ;  /* 0xffffff74008c7947 */ /* 0x000fea000383ffff */
.L_x_66:
[----:B------:R-:W-:-:S07]  /*c200*/  MOV R2, UR4 ;  /* 0x0000000400027c02 */ /* 0x000fce0008000f00 */
.L_x_204:
[----:B--2---:R2:W3:Y:S02]  /*c210*/  SYNCS.PHASECHK.TRANS64.TRYWAIT P0, [R2+URZ+0x150], R5 ;  /* 0x00015005020075a7 */ /* 0x0044e400080011ff */
[----:B---3--:R-:W-:Y:S05]  /*c220*/  @!P0 NANOSLEEP.SYNCS 0x989680 ;  /* 0x009896800000895d */ /* 0x008fea0003900000 */
[----:B------:R-:W3:Y:S02]  /*c230*/  @!P0 SYNCS.PHASECHK.TRANS64 P0, [R2+URZ+0x150], R5 ;  /* 0x00015005020085a7 */ /* 0x000ee400080010ff */
[----:B---3--:R-:W-:Y:S05]  /*c240*/  @!P0 BRA `(.L_x_204) ;  /* 0xfffffffc00f08947 */ /* 0x008fea000383ffff */
[----:B------:R-:W-:Y:S05]  /*c250*/  BRA `(.L_x_205) ;  /* 0xffffff74009c7947 */ /* 0x000fea000383ffff */
.L_x_67:
[----:B--2---:R2:W3:Y:S02]  /*c260*/  SYNCS.PHASECHK.TRANS64.TRYWAIT P1, [R2+URZ+0x140], R4 ;  /* 0x00014004020075a7 */ /* 0x0044e400080211ff */
[----:B---3--:R-:W-:Y:S05]  /*c270*/  @!P1 NANOSLEEP.SYNCS 0x989680 ;  /* 0x009896800000995d */ /* 0x008fea0003900000 */
[----:B------:R-:W3:Y:S02]  /*c280*/  @!P1 SYNCS.PHASECHK.TRANS64 P1, [R2+URZ+0x140], R4 ;  /* 0x00014004020095a7 */ /* 0x000ee400080210ff */
[----:B---3--:R-:W-:Y:S05]  /*c290*/  @!P1 BRA `(.L_x_67) ;  /* 0xfffffffc00f09947 */ /* 0x008fea000383ffff */
[----:B------:R-:W-:Y:S05]  /*c2a0*/  BRA `(.L_x_206) ;  /* 0xffffff7400cc7947 */ /* 0x000fea000383ffff */
.L_x_70:
[----:B------:R-:W-:-:S07]  /*c2b0*/  MOV R0, UR4 ;  /* 0x0000000400007c02 */ /* 0x000fce0008000f00 */
.L_x_207:
[----:B--2---:R2:W3:Y:S02]  /*c2c0*/  SYNCS.PHASECHK.TRANS64.TRYWAIT P0, [R0+URZ+0x150], R2 ;  /* 0x00015002000075a7 */ /* 0x0044e400080011ff */
[----:B---3--:R-:W-:Y:S05]  /*c2d0*/  @!P0 NANOSLEEP.SYNCS 0x989680 ;  /* 0x009896800000895d */ /* 0x008fea0003900000 */
[----:B------:R-:W3:Y:S02]  /*c2e0*/  @!P0 SYNCS.PHASECHK.TRANS64 P0, [R0+URZ+0x150], R2 ;  /* 0x00015002000085a7 */ /* 0x000ee400080010ff */
[----:B---3--:R-:W-:Y:S05]  /*c2f0*/  @!P0 BRA `(.L_x_207) ;  /* 0xfffffffc00f08947 */ /* 0x008fea000383ffff */
[----:B------:R-:W-:Y:S05]  /*c300*/  BRA `(.L_x_69) ;  /* 0xffffff7800207947 */ /* 0x000fea000383ffff */
.L_x_77:
[----:B-1----:R1:W2:Y:S02]  /*c310*/  SYNCS.PHASECHK.TRANS64.TRYWAIT P0, [R2+URZ+0x140], R0 ;  /* 0x00014000020075a7 */ /* 0x0022a400080011ff */
[----:B--2---:R-:W-:Y:S05]  /*c320*/  @!P0 NANOSLEEP.SYNCS 0x989680 ;  /* 0x009896800000895d */ /* 0x004fea0003900000 */
[----:B------:R-:W2:Y:S02]  /*c330*/  @!P0 SYNCS.PHASECHK.TRANS64 P0, [R2+URZ+0x140], R0 ;  /* 0x00014000020085a7 */ /* 0x000ea400080010ff */
[----:B--2---:R-:W-:Y:S05]  /*c340*/  @!P0 BRA `(.L_x_77) ;  /* 0xfffffffc00f08947 */ /* 0x004fea000383ffff */
[----:B------:R-:W-:Y:S05]  /*c350*/  BRA `(.L_x_208) ;  /* 0xffffff7c00bc7947 */ /* 0x000fea000383ffff */
.L_x_80:
[----:B------:R-:W-:-:S07]  /*c360*/  MOV R0, UR40 ;  /* 0x0000002800007c02 */ /* 0x000fce0008000f00 */
.L_x_209:
[----:B-1----:R1:W2:Y:S02]  /*c370*/  SYNCS.PHASECHK.TRANS64.TRYWAIT P0, [R0+URZ+0x170], R2 ;  /* 0x00017002000075a7 */ /* 0x0022a400080011ff */
[----:B--2---:R-:W-:Y:S05]  /*c380*/  @!P0 NANOSLEEP.SYNCS 0x989680 ;  /* 0x009896800000895d */ /* 0x004fea0003900000 */
[----:B------:R-:W2:Y:S02]  /*c390*/  @!P0 SYNCS.PHASECHK.TRANS64 P0, [R0+URZ+0x170], R2 ;  /* 0x00017002000085a7 */ /* 0x000ea400080010ff */
[----:B--2---:R-:W-:Y:S05]  /*c3a0*/  @!P0 BRA `(.L_x_209) ;  /* 0xfffffffc00f08947 */ /* 0x004fea000383ffff */
[----:B------:R-:W-:Y:S05]  /*c3b0*/  BRA `(.L_x_210) ;  /* 0xffffff84004c7947 */ /* 0x000fea000383ffff */
.L_x_83:
[----:B------:R-:W-:Y:S07]  /*c3c0*/  MOV R0, UR7 ;  /* 0x0000000700007c02 */ /* 0x000fee0008000f00 */
.L_x_211:
[----:B-1----:R1:W2:Y:S02]  /*c3d0*/  SYNCS.PHASECHK.TRANS64.TRYWAIT P0, [R0+URZ], R2 ;  /* 0x00000002000075a7 */ /* 0x0022a400080011ff */
[----:B--2---:R-:W-:Y:S05]  /*c3e0*/  @!P0 NANOSLEEP.SYNCS 0x989680 ;  /* 0x009896800000895d */ /* 0x004fea0003900000 */
[----:B------:R-:W2:Y:S02]  /*c3f0*/  @!P0 SYNCS.PHASECHK.TRANS64 P0, [R0+URZ], R2 ;  /* 0x00000002000085a7 */ /* 0x000ea400080010ff */
[----:B--2---:R-:W-:Y:S05]  /*c400*/  @!P0 BRA `(.L_x_211) ;  /* 0xfffffffc00f08947 */ /* 0x004fea000383ffff */
[----:B------:R-:W-:Y:S05]  /*c410*/  BRA `(.L_x_82) ;  /* 0xffffff8400947947 */ /* 0x000fea000383ffff */
.L_x_86:
[----:B------:R-:W-:-:S07]  /*c420*/  MOV R0, UR4 ;  /* 0x0000000400007c02 */ /* 0x000fce0008000f00 */
.L_x_212:
[----:B--2---:R2:W4:Y:S02]  /*c430*/  SYNCS.PHASECHK.TRANS64.TRYWAIT P0, [R0+URZ], R2 ;  /* 0x00000002000075a7 */ /* 0x00452400080011ff */
[----:B----4-:R-:W-:Y:S05]  /*c440*/  @!P0 NANOSLEEP.SYNCS 0x989680 ;  /* 0x009896800000895d */ /* 0x010fea0003900000 */
[----:B------:R-:W4:Y:S02]  /*c450*/  @!P0 SYNCS.PHASECHK.TRANS64 P0, [R0+URZ], R2 ;  /* 0x00000002000085a7 */ /* 0x000f2400080010ff */
[----:B----4-:R-:W-:Y:S05]  /*c460*/  @!P0 BRA `(.L_x_212) ;  /* 0xfffffffc00f08947 */ /* 0x010fea000383ffff */
[----:B------:R-:W-:Y:S05]  /*c470*/  BRA `(.L_x_213) ;  /* 0xffffff88006c7947 */ /* 0x000fea000383ffff */
.L_x_87:
[----:B------:R-:W-:-:S07]  /*c480*/  MOV R0, UR4 ;  /* 0x0000000400007c02 */ /* 0x000fce0008000f00 */
.L_x_214:
[----:B-1----:R1:W2:Y:S02]  /*c490*/  SYNCS.PHASECHK.TRANS64.TRYWAIT P0, [R0+URZ], R2 ;  /* 0x00000002000075a7 */ /* 0x0022a400080011ff */
[----:B--2---:R-:W-:Y:S05]  /*c4a0*/  @!P0 NANOSLEEP.SYNCS 0x989680 ;  /* 0x009896800000895d */ /* 0x004fea0003900000 */
[----:B------:R-:W2:Y:S02]  /*c4b0*/  @!P0 SYNCS.PHASECHK.TRANS64 P0, [R0+URZ], R2 ;  /* 0x00000002000085a7 */ /* 0x000ea400080010ff */
[----:B--2---:R-:W-:Y:S05]  /*c4c0*/  @!P0 BRA `(.L_x_214) ;  /* 0xfffffffc00f08947 */ /* 0x004fea000383ffff */
[----:B------:R-:W-:Y:S05]  /*c4d0*/  BRA `(.L_x_215) ;  /* 0xffffff8800787947 */ /* 0x000fea000383ffff */
.L_x_92:
[----:B---3--:R3:W4:Y:S02]  /*c4e0*/  SYNCS.PHASECHK.TRANS64.TRYWAIT P0, [R12+URZ+0x140], R0 ;  /* 0x000140000c0075a7 */ /* 0x00872400080011ff */
[----:B----4-:R-:W-:Y:S05]  /*c4f0*/  @!P0 NANOSLEEP.SYNCS 0x989680 ;  /* 0x009896800000895d */ /* 0x010fea0003900000 */
[----:B------:R-:W4:Y:S02]  /*c500*/  @!P0 SYNCS.PHASECHK.TRANS64 P0, [R12+URZ+0x140], R0 ;  /* 0x000140000c0085a7 */ /* 0x000f2400080010ff */
[----:B----4-:R-:W-:Y:S05]  /*c510*/  @!P0 BRA `(.L_x_92) ;  /* 0xfffffffc00f08947 */ /* 0x010fea000383ffff */
[----:B------:R-:W-:Y:S05]  /*c520*/  BRA `(.L_x_216) ;  /* 0xffffff8c00887947 */ /* 0x000fea000383ffff */
.L_x_95:
[----:B-1----:R-:W-:Y:S07]  /*c530*/  MOV R0, UR29 ;  /* 0x0000001d00007c02 */ /* 0x002fee0008000f00 */
.L_x_217:
[----:B-1----:R1:W3:Y:S02]  /*c540*/  SYNCS.PHASECHK.TRANS64.TRYWAIT P2, [R0+URZ+0x138], R6 ;  /* 0x00013806000075a7 */ /* 0x0022e400080411ff */
[----:B---3--:R-:W-:Y:S05]  /*c550*/  @!P2 NANOSLEEP.SYNCS 0x989680 ;  /* 0x009896800000a95d */ /* 0x008fea0003900000 */
[----:B------:R-:W3:Y:S02]  /*c560*/  @!P2 SYNCS.PHASECHK.TRANS64 P2, [R0+URZ+0x138], R6 ;  /* 0x000138060000a5a7 */ /* 0x000ee400080410ff */
[----:B---3--:R-:W-:Y:S05]  /*c570*/  @!P2 BRA `(.L_x_217) ;  /* 0xfffffffc00f0a947 */ /* 0x008fea000383ffff */
[----:B------:R-:W-:Y:S05]  /*c580*/  BRA `(.L_x_94) ;  /* 0xffffff9000ec7947 */ /* 0x000fea000383ffff */
.L_x_98:
[----:B------:R-:W-:Y:S07]  /*c590*/  MOV R0, UR4 ;  /* 0x0000000400007c02 */ /* 0x000fee0008000f00 */
.L_x_218:
[----:B-1----:R1:W3:Y:S02]  /*c5a0*/  SYNCS.PHASECHK.TRANS64.TRYWAIT P0, [R0+URZ+0x118], R9 ;  /* 0x00011809000075a7 */ /* 0x0022e400080011ff */
[----:B---3--:R-:W-:Y:S05]  /*c5b0*/  @!P0 NANOSLEEP.SYNCS 0x989680 ;  /* 0x009896800000895d */ /* 0x008fea0003900000 */
[----:B------:R-:W3:Y:S02]  /*c5c0*/  @!P0 SYNCS.PHASECHK.TRANS64 P0, [R0+URZ+0x118], R9 ;  /* 0x00011809000085a7 */ /* 0x000ee400080010ff */
[----:B---3--:R-:W-:Y:S05]  /*c5d0*/  @!P0 BRA `(.L_x_218) ;  /* 0xfffffffc00f08947 */ /* 0x008fea000383ffff */
[----:B------:R-:W-:Y:S05]  /*c5e0*/  BRA `(.L_x_219) ;  /* 0xffffff94004c7947 */ /* 0x000fea000383ffff */
.L_x_99:
[----:B------:R-:W-:Y:S07]  /*c5f0*/  MOV R0, UR7 ;  /* 0x0000000700007c02 */ /* 0x000fee0008000f00 */
.L_x_220:
[----:B-1----:R1:W3:Y:S02]  /*c600*/  SYNCS.PHASECHK.TRANS64.TRYWAIT P0, [R0+URZ+0x118], R10 ;  /* 0x0001180a000075a7 */ /* 0x0022e400080011ff */
[----:B---3--:R-:W-:Y:S05]  /*c610*/  @!P0 NANOSLEEP.SYNCS 0x989680 ;  /* 0x009896800000895d */ /* 0x008fea0003900000 */
[----:B------:R-:W3:Y:S02]  /*c620*/  @!P0 SYNCS.PHASECHK.TRANS64 P0, [R0+URZ+0x118], R10 ;  /* 0x0001180a000085a7 */ /* 0x000ee400080010ff */
[----:B---3--:R-:W-:Y:S05]  /*c630*/  @!P0 BRA `(.L_x_220) ;  /* 0xfffffffc00f08947 */ /* 0x008fea000383ffff */
[----:B------:R-:W-:Y:S05]  /*c640*/  BRA `(.L_x_221) ;  /* 0xffffff9400c87947 */ /* 0x000fea000383ffff */
.L_x_100:
[----:B------:R-:W-:Y:S07]  /*c650*/  MOV R0, UR5 ;  /* 0x0000000500007c02 */ /* 0x000fee0008000f00 */
.L_x_222:
[----:B-1----:R1:W3:Y:S02]  /*c660*/  SYNCS.PHASECHK.TRANS64.TRYWAIT P0, [R0+URZ+0x118], R10 ;  /* 0x0001180a000075a7 */ /* 0x0022e400080011ff */
[----:B---3--:R-:W-:Y:S05]  /*c670*/  @!P0 NANOSLEEP.SYNCS 0x989680 ;  /* 0x009896800000895d */ /* 0x008fea0003900000 */
[----:B------:R-:W3:Y:S02]  /*c680*/  @!P0 SYNCS.PHASECHK.TRANS64 P0, [R0+URZ+0x118], R10 ;  /* 0x0001180a000085a7 */ /* 0x000ee400080010ff */
[----:B---3--:R-:W-:Y:S05]  /*c690*/  @!P0 BRA `(.L_x_222) ;  /* 0xfffffffc00f08947 */ /* 0x008fea000383ffff */
[----:B------:R-:W-:Y:S05]  /*c6a0*/  BRA `(.L_x_223) ;  /* 0xffffff98004c7947 */ /* 0x000fea000383ffff */
.L_x_101:
[----:B------:R-:W-:Y:S07]  /*c6b0*/  MOV R0, UR4 ;  /* 0x0000000400007c02 */ /* 0x000fee0008000f00 */
.L_x_224:
[----:B-1----:R1:W3:Y:S02]  /*c6c0*/  SYNCS.PHASECHK.TRANS64.TRYWAIT P0, [R0+URZ+0x118], R6 ;  /* 0x00011806000075a7 */ /* 0x0022e400080011ff */
[----:B---3--:R-:W-:Y:S05]  /*c6d0*/  @!P0 NANOSLEEP.SYNCS 0x989680 ;  /* 0x009896800000895d */ /* 0x008fea0003900000 */
[----:B------:R-:W3:Y:S02]  /*c6e0*/  @!P0 SYNCS.PHASECHK.TRANS64 P0, [R0+URZ+0x118], R6 ;  /* 0x00011806000085a7 */ /* 0x000ee400080010ff */
[----:B---3--:R-:W-:Y:S05]  /*c6f0*/  @!P0 BRA `(.L_x_224) ;  /* 0xfffffffc00f08947 */ /* 0x008fea000383ffff */
[----:B------:R-:W-:Y:S05]  /*c700*/  BRA `(.L_x_225) ;  /* 0xffffff9800cc7947 */ /* 0x000fea000383ffff */
.L_x_103:
[----:B------:R-:W-:-:S07]  /*c710*/  MOV R0, UR4 ;  /* 0x0000000400007c02 */ /* 0x000fce0008000f00 */
.L_x_226:
[----:B-1----:R1:W4:Y:S02]  /*c720*/  SYNCS.PHASECHK.TRANS64.TRYWAIT P0, [R0+URZ], R2 ;  /* 0x00000002000075a7 */ /* 0x00232400080011ff */
[----:B----4-:R-:W-:Y:S05]  /*c730*/  @!P0 NANOSLEEP.SYNCS 0x989680 ;  /* 0x009896800000895d */ /* 0x010fea0003900000 */
[----:B------:R-:W4:Y:S02]  /*c740*/  @!P0 SYNCS.PHASECHK.TRANS64 P0, [R0+URZ], R2 ;  /* 0x00000002000085a7 */ /* 0x000f2400080010ff */
[----:B----4-:R-:W-:Y:S05]  /*c750*/  @!P0 BRA `(.L_x_226) ;  /* 0xfffffffc00f08947 */ /* 0x010fea000383ffff */
[----:B------:R-:W-:Y:S05]  /*c760*/  BRA `(.L_x_227) ;  /* 0xffffff9c00787947 */ /* 0x000fea000383ffff */
.L_x_104:
[----:B------:R-:W-:-:S07]  /*c770*/  MOV R0, UR5 ;  /* 0x0000000500007c02 */ /* 0x000fce0008000f00 */
.L_x_228:
[----:B-1----:R1:W4:Y:S02]  /*c780*/  SYNCS.PHASECHK.TRANS64.TRYWAIT P0, [R0+URZ], R2 ;  /* 0x00000002000075a7 */ /* 0x00232400080011ff */
[----:B----4-:R-:W-:Y:S05]  /*c790*/  @!P0 NANOSLEEP.SYNCS 0x989680 ;  /* 0x009896800000895d */ /* 0x010fea0003900000 */
[----:B------:R-:W4:Y:S02]  /*c7a0*/  @!P0 SYNCS.PHASECHK.TRANS64 P0, [R0+URZ], R2 ;  /* 0x00000002000085a7 */ /* 0x000f2400080010ff */
[----:B----4-:R-:W-:Y:S05]  /*c7b0*/  @!P0 BRA `(.L_x_228) ;  /* 0xfffffffc00f08947 */ /* 0x010fea000383ffff */
[----:B------:R-:W-:Y:S05]  /*c7c0*/  BRA `(.L_x_229) ;  /* 0xffffff9c00847947 */ /* 0x000fea000383ffff */
.L_x_106:
[----:B-1----:R1:W2:Y:S02]  /*c7d0*/  SYNCS.PHASECHK.TRANS64.TRYWAIT P0, [R0+URZ+0x140], R2 ;  /* 0x00014002000075a7 */ /* 0x0022a400080011ff */
[----:B--2---:R-:W-:Y:S05]  /*c7e0*/  @!P0 NANOSLEEP.SYNCS 0x989680 ;  /* 0x009896800000895d */ /* 0x004fea0003900000 */
[----:B------:R-:W2:Y:S02]  /*c7f0*/  @!P0 SYNCS.PHASECHK.TRANS64 P0, [R0+URZ+0x140], R2 ;  /* 0x00014002000085a7 */ /* 0x000ea400080010ff */
[----:B--2---:R-:W-:Y:S05]  /*c800*/  @!P0 BRA `(.L_x_106) ;  /* 0xfffffffc00f08947 */ /* 0x004fea000383ffff */
[----:B------:R-:W-:Y:S05]  /*c810*/  BRA `(.L_x_230) ;  /* 0xffffffa000747947 */ /* 0x000fea000383ffff */
.L_x_116:
[----:B-1----:R1:W3:Y:S02]  /*c820*/  SYNCS.PHASECHK.TRANS64.TRYWAIT P1, [R0+URZ+0x100], R3 ;  /* 0x00010003000075a7 */ /* 0x0022e400080211ff */
[----:B---3--:R-:W-:Y:S05]  /*c830*/  @!P1 NANOSLEEP.SYNCS 0x989680 ;  /* 0x009896800000995d */ /* 0x008fea0003900000 */
[----:B------:R-:W3:Y:S02]  /*c840*/  @!P1 SYNCS.PHASECHK.TRANS64 P1, [R0+URZ+0x100], R3 ;  /* 0x00010003000095a7 */ /* 0x000ee400080210ff */
[----:B---3--:R-:W-:Y:S05]  /*c850*/  @!P1 BRA `(.L_x_116) ;  /* 0xfffffffc00f09947 */ /* 0x008fea000383ffff */
[----:B------:R-:W-:Y:S05]  /*c860*/  BRA `(.L_x_115) ;  /* 0xffffffb0001c7947 */ /* 0x000fea000383ffff */
.L_x_118:
[----:B-1----:R1:W4:Y:S02]  /*c870*/  SYNCS.PHASECHK.TRANS64.TRYWAIT P0, [R104+URZ+0x160], R2 ;  /* 0x00016002680075a7 */ /* 0x00232400080011ff */
[----:B----4-:R-:W-:Y:S05]  /*c880*/  @!P0 NANOSLEEP.SYNCS 0x989680 ;  /* 0x009896800000895d */ /* 0x010fea0003900000 */
[----:B------:R-:W4:Y:S02]  /*c890*/  @!P0 SYNCS.PHASECHK.TRANS64 P0, [R104+URZ+0x160], R2 ;  /* 0x00016002680085a7 */ /* 0x000f2400080010ff */
[----:B----4-:R-:W-:Y:S05]  /*c8a0*/  @!P0 BRA `(.L_x_118) ;  /* 0xfffffffc00f08947 */ /* 0x010fea000383ffff */
[----:B------:R-:W-:Y:S05]  /*c8b0*/  BRA `(.L_x_117) ;  /* 0xffffffb000507947 */ /* 0x000fea000383ffff */
.L_x_131:
[----:B-1----:R1:W2:Y:S02]  /*c8c0*/  SYNCS.PHASECHK.TRANS64.TRYWAIT P0, [R20+URZ+0x100], R0 ;  /* 0x00010000140075a7 */ /* 0x0022a400080011ff */
[----:B--2---:R-:W-:Y:S05]  /*c8d0*/  @!P0 NANOSLEEP.SYNCS 0x989680 ;  /* 0x009896800000895d */ /* 0x004fea0003900000 */
[----:B------:R-:W2:Y:S02]  /*c8e0*/  @!P0 SYNCS.PHASECHK.TRANS64 P0, [R20+URZ+0x100], R0 ;  /* 0x00010000140085a7 */ /* 0x000ea400080010ff */
[----:B--2---:R-:W-:Y:S05]  /*c8f0*/  @!P0 BRA `(.L_x_131) ;  /* 0xfffffffc00f08947 */ /* 0x004fea000383ffff */
[----:B------:R-:W-:Y:S05]  /*c900*/  BRA `(.L_x_130) ;  /* 0xffffffc000107947 */ /* 0x000fea000383ffff */
.L_x_143:
[----:B-1----:R1:W3:Y:S02]  /*c910*/  SYNCS.PHASECHK.TRANS64.TRYWAIT P0, [R21+URZ+0x100], R20 ;  /* 0x00010014150075a7 */ /* 0x0022e400080011ff */
[----:B---3--:R-:W-:Y:S05]  /*c920*/  @!P0 NANOSLEEP.SYNCS 0x989680 ;  /* 0x009896800000895d */ /* 0x008fea0003900000 */
[----:B------:R-:W3:Y:S02]  /*c930*/  @!P0 SYNCS.PHASECHK.TRANS64 P0, [R21+URZ+0x100], R20 ;  /* 0x00010014150085a7 */ /* 0x000ee400080010ff */
[----:B---3--:R-:W-:Y:S05]  /*c940*/  @!P0 BRA `(.L_x_143) ;  /* 0xfffffffc00f08947 */ /* 0x008fea000383ffff */
[----:B------:R-:W-:Y:S05]  /*c950*/  BRA `(.L_x_142) ;  /* 0xffffffcc00f87947 */ /* 0x000fea000383ffff */
.L_x_155:
[----:B-1----:R1:W3:Y:S02]  /*c960*/  SYNCS.PHASECHK.TRANS64.TRYWAIT P0, [R2+URZ+0x100], R112 ;  /* 0x00010070020075a7 */ /* 0x0022e400080011ff */
[----:B---3--:R-:W-:Y:S05]  /*c970*/  @!P0 NANOSLEEP.SYNCS 0x989680 ;  /* 0x009896800000895d */ /* 0x008fea0003900000 */
[----:B------:R-:W3:Y:S02]  /*c980*/  @!P0 SYNCS.PHASECHK.TRANS64 P0, [R2+URZ+0x100], R112 ;  /* 0x00010070020085a7 */ /* 0x000ee400080010ff */
[----:B---3--:R-:W-:Y:S05]  /*c990*/  @!P0 BRA `(.L_x_155) ;  /* 0xfffffffc00f08947 */ /* 0x008fea000383ffff */
[----:B------:R-:W-:Y:S05]  /*c9a0*/  BRA `(.L_x_154) ;  /* 0xffffffdc00d47947 */ /* 0x000fea000383ffff */
        .weak           $__internal_0_$__cuda_sm10x_tcgen05_guardrail_trap_col_being_dealloced_not_returned_by_alloc
        .type           $__internal_0_$__cuda_sm10x_tcgen05_guardrail_trap_col_being_dealloced_not_returned_by_alloc,@function
        .size           $__internal_0_$__cuda_sm10x_tcgen05_guardrail_trap_col_being_dealloced_not_returned_by_alloc,($__internal_1_$__cuda_sm10x_tcgen05_guardrail_trap_phase_invalid_during_alloc - $__internal_0_$__cuda_sm10x_tcgen05_guardrail_trap_col_being_dealloced_not_returned_by_alloc)
$__internal_0_$__cuda_sm10x_tcgen05_guardrail_trap_col_being_dealloced_not_returned_by_alloc:
[----:B------:R-:W-:Y:S05]  /*c9b0*/  BPT.TRAP 0x1 ;  /* 0x000000040000795c */ /* 0x000fea0000300000 */
[----:B------:R-:W-:-:S04]  /*c9c0*/  HFMA2 R3, -RZ, RZ, 0, 0 ;  /* 0x00000000ff037431 */ /* 0x000fc800000001ff */
[----:B------:R-:W-:Y:S05]  /*c9d0*/  RET.REL.NODEC R2 `(_ZN7cutlass13device_kernelINS_4gemm6kernel13GemmUniversalIN4cute5tupleIJiiiiEEENS1_10collective13CollectiveMmaINS1_46MainloopSm100TmaUmmaWarpSpecializedBlockScaledILi16ELi2ELi2ENS5_IJNS4_1CILi4EEENSA_ILi2EEENSA_ILi1EEEEEEEENS5_IJNSA_ILi128EEENSA_ILi64EEESG_EEENS5_IJNS_12float_e2m1_tENS_13float_ue8m0_tEEEENS5_IJNS5_IJlSD_lEEENS4_6LayoutINS5_IJNS5_IJNS5_IJNSA_ILi32EEESB_EEEiEEESQ_NS5_IJSD_iEEEEEENS5_IJNS5_IJNS5_IJNSA_ILi16EEESB_EEEiEEENS5_IJNS5_IJNSA_ILi0EEESD_EEENSA_ILi512EEEEEENS5_IJSW_iEEEEEEEEEEESL_S13_NS4_8TiledMMAINS4_8MMA_AtomIJNS4_17SM100_MMA_MXF4_SSISJ_SJ_fSK_Li128ELi64ELi32ELNS4_4UMMA5MajorE0ELS18_0ELNS17_7ScaleInE0ELS19_0EEEEEENSN_INS5_IJSD_SD_SD_EEENS5_IJSW_SW_SW_EEEEENS5_IJNS4_10UnderscoreES1F_S1F_EEEEENS5_IJNS4_23SM90_TMA_LOAD_MULTICASTES1I_EEENS5_IJNS4_14ComposedLayoutINS4_7SwizzleILi2ELi4ELi3EEENS4_18smem_ptr_flag_bitsILi4EEENSN_INS5_IJNSA_ILi8EEESG_EEENS5_IJSG_SD_EEEEEEENSN_INS5_IJNS5_IJNS5_IJSP_SD_EEENS5_IJSO_SC_EEEEEESD_NS5_IJSC_SD_EEEEEENS5_IJNS5_IJNS5_IJSU_SY_EEESX_EEESW_NS5_IJSC_SY_EEEEEEEEEEEvNS4_8identityES1J_S24_vS25_EENS_8epilogue10collective18CollectiveEpilogueINS27_23Sm100TmaWarpSpecializedILi3ELi2ELi16ELb1ELb0EEEJNS5_IJSH_SH_SG_EEENS5_IJNSN_ISH_SD_EENSN_INS5_IJST_SC_EEENS5_IJSD_SO_EEEEEEEENS_10bfloat16_tESM_S2I_SM_NS27_6fusion15FusionCallbacksIS2B_NS2J_17LinearCombinationIS2I_fS2I_fLNS_15FloatRoundStyleE2EEES2C_S2H_JEEENS4_5SM1004TMEM4LOAD26SM100_TMEM_LOAD_32dp32b16xENS4_13SM90_TMA_LOADENS1K_INS1L_ILi1ELi4ELi3EEENS1N_ILi16EEENSN_INS5_IJS1P_ST_EEENS5_IJST_SD_EEEEEEENS4_39AutoVectorizingCopyWithAssumedAlignmentILi128EEENS4_14SM90_TMA_STOREES2Z_S31_S31_EEEvvEEEEvNT_6ParamsE) ;  /* 0xffffff3402887950 */ /* 0x000fea0003c3ffff */
        .weak           $__internal_1_$__cuda_sm10x_tcgen05_guardrail_trap_phase_invalid_during_alloc
        .type           $__internal_1_$__cuda_sm10x_tcgen05_guardrail_trap_phase_invalid_during_alloc,@function
        .size           $__internal_1_$__cuda_sm10x_tcgen05_guardrail_trap_phase_invalid_during_alloc,($__internal_2_$__cuda_sm10x_tcgen05_guardrail_trap_unallocated_columns_being_dealloced - $__internal_1_$__cuda_sm10x_tcgen05_guardrail_trap_phase_invalid_during_alloc)
$__internal_1_$__cuda_sm10x_tcgen05_guardrail_trap_phase_invalid_during_alloc:
[----:B------:R-:W-:Y:S05]  /*c9e0*/  BPT.TRAP 0x1 ;  /* 0x000000040000795c */ /* 0x000fea0000300000 */
[----:B------:R-:W-:-:S04]  /*c9f0*/  MOV R5, 0x0 ;  /* 0x0000000000057802 */ /* 0x000fc80000000f00 */
[----:B------:R-:W-:Y:S05]  /*ca00*/  RET.REL.NODEC R4 `(_ZN7cutlass13device_kernelINS_4gemm6kernel13GemmUniversalIN4cute5tupleIJiiiiEEENS1_10collective13CollectiveMmaINS1_46MainloopSm100TmaUmmaWarpSpecializedBlockScaledILi16ELi2ELi2ENS5_IJNS4_1CILi4EEENSA_ILi2EEENSA_ILi1EEEEEEEENS5_IJNSA_ILi128EEENSA_ILi64EEESG_EEENS5_IJNS_12float_e2m1_tENS_13float_ue8m0_tEEEENS5_IJNS5_IJlSD_lEEENS4_6LayoutINS5_IJNS5_IJNS5_IJNSA_ILi32EEESB_EEEiEEESQ_NS5_IJSD_iEEEEEENS5_IJNS5_IJNS5_IJNSA_ILi16EEESB_EEEiEEENS5_IJNS5_IJNSA_ILi0EEESD_EEENSA_ILi512EEEEEENS5_IJSW_iEEEEEEEEEEESL_S13_NS4_8TiledMMAINS4_8MMA_AtomIJNS4_17SM100_MMA_MXF4_SSISJ_SJ_fSK_Li128ELi64ELi32ELNS4_4UMMA5MajorE0ELS18_0ELNS17_7ScaleInE0ELS19_0EEEEEENSN_INS5_IJSD_SD_SD_EEENS5_IJSW_SW_SW_EEEEENS5_IJNS4_10UnderscoreES1F_S1F_EEEEENS5_IJNS4_23SM90_TMA_LOAD_MULTICASTES1I_EEENS5_IJNS4_14ComposedLayoutINS4_7SwizzleILi2ELi4ELi3EEENS4_18smem_ptr_flag_bitsILi4EEENSN_INS5_IJNSA_ILi8EEESG_EEENS5_IJSG_SD_EEEEEEENSN_INS5_IJNS5_IJNS5_IJSP_SD_EEENS5_IJSO_SC_EEEEEESD_NS5_IJSC_SD_EEEEEENS5_IJNS5_IJNS5_IJSU_SY_EEESX_EEESW_NS5_IJSC_SY_EEEEEEEEEEEvNS4_8identityES1J_S24_vS25_EENS_8epilogue10collective18CollectiveEpilogueINS27_23Sm100TmaWarpSpecializedILi3ELi2ELi16ELb1ELb0EEEJNS5_IJSH_SH_SG_EEENS5_IJNSN_ISH_SD_EENSN_INS5_IJST_SC_EEENS5_IJSD_SO_EEEEEEEENS_10bfloat16_tESM_S2I_SM_NS27_6fusion15FusionCallbacksIS2B_NS2J_17LinearCombinationIS2I_fS2I_fLNS_15FloatRoundStyleE2EEES2C_S2H_JEEENS4_5SM1004TMEM4LOAD26SM100_TMEM_LOAD_32dp32b16xENS4_13SM90_TMA_LOADENS1K_INS1L_ILi1ELi4ELi3EEENS1N_ILi16EEENSN_INS5_IJS1P_ST_EEENS5_IJST_SD_EEEEEEENS4_39AutoVectorizingCopyWithAssumedAlignmentILi128EEENS4_14SM90_TMA_STOREES2Z_S31_S31_EEEvvEEEEvNT_6ParamsE) ;  /* 0xffffff34047c7950 */ /* 0x000fea0003c3ffff */
        .weak           $__internal_2_$__cuda_sm10x_tcgen05_guardrail_trap_unallocated_columns_being_dealloced
        .type           $__internal_2_$__cuda_sm10x_tcgen05_guardrail_trap_unallocated_columns_being_dealloced,@function
        .size           $__internal_2_$__cuda_sm10x_tcgen05_guardrail_trap_unallocated_columns_being_dealloced,(.L_x_232 - $__internal_2_$__cuda_sm10x_tcgen05_guardrail_trap_unallocated_columns_being_dealloced)
$__internal_2_$__cuda_sm10x_tcgen05_guardrail_trap_unallocated_columns_being_dealloced:
[----:B------:R-:W-:Y:S05]  /*ca10*/  BPT.TRAP 0x1 ;  /* 0x000000040000795c */ /* 0x000fea0000300000 */
[----:B------:R-:W-:-:S04]  /*ca20*/  HFMA2 R3, -RZ, RZ, 0, 0 ;  /* 0x00000000ff037431 */ /* 0x000fc800000001ff */
[----:B------:R-:W-:Y:S05]  /*ca30*/  RET.REL.NODEC R2 `(_ZN7cutlass13device_kernelINS_4gemm6kernel13GemmUniversalIN4cute5tupleIJiiiiEEENS1_10collective13CollectiveMmaINS1_46MainloopSm100TmaUmmaWarpSpecializedBlockScaledILi16ELi2ELi2ENS5_IJNS4_1CILi4EEENSA_ILi2EEENSA_ILi1EEEEEEEENS5_IJNSA_ILi128EEENSA_ILi64EEESG_EEENS5_IJNS_12float_e2m1_tENS_13float_ue8m0_tEEEENS5_IJNS5_IJlSD_lEEENS4_6LayoutINS5_IJNS5_IJNS5_IJNSA_ILi32EEESB_EEEiEEESQ_NS5_IJSD_iEEEEEENS5_IJNS5_IJNS5_IJNSA_ILi16EEESB_EEEiEEENS5_IJNS5_IJNSA_ILi0EEESD_EEENSA_ILi512EEEEEENS5_IJSW_iEEEEEEEEEEESL_S13_NS4_8TiledMMAINS4_8MMA_AtomIJNS4_17SM100_MMA_MXF4_SSISJ_SJ_fSK_Li128ELi64ELi32ELNS4_4UMMA5MajorE0ELS18_0ELNS17_7ScaleInE0ELS19_0EEEEEENSN_INS5_IJSD_SD_SD_EEENS5_IJSW_SW_SW_EEEEENS5_IJNS4_10UnderscoreES1F_S1F_EEEEENS5_IJNS4_23SM90_TMA_LOAD_MULTICASTES1I_EEENS5_IJNS4_14ComposedLayoutINS4_7SwizzleILi2ELi4ELi3EEENS4_18smem_ptr_flag_bitsILi4EEENSN_INS5_IJNSA_ILi8EEESG_EEENS5_IJSG_SD_EEEEEEENSN_INS5_IJNS5_IJNS5_IJSP_SD_EEENS5_IJSO_SC_EEEEEESD_NS5_IJSC_SD_EEEEEENS5_IJNS5_IJNS5_IJSU_SY_EEESX_EEESW_NS5_IJSC_SY_EEEEEEEEEEEvNS4_8identityES1J_S24_vS25_EENS_8epilogue10collective18CollectiveEpilogueINS27_23Sm100TmaWarpSpecializedILi3ELi2ELi16ELb1ELb0EEEJNS5_IJSH_SH_SG_EEENS5_IJNSN_ISH_SD_EENSN_INS5_IJST_SC_EEENS5_IJSD_SO_EEEEEEEENS_10bfloat16_tESM_S2I_SM_NS27_6fusion15FusionCallbacksIS2B_NS2J_17LinearCombinationIS2I_fS2I_fLNS_15FloatRoundStyleE2EEES2C_S2H_JEEENS4_5SM1004TMEM4LOAD26SM100_TMEM_LOAD_32dp32b16xENS4_13SM90_TMA_LOADENS1K_INS1L_ILi1ELi4ELi3EEENS1N_ILi16EEENSN_INS5_IJS1P_ST_EEENS5_IJST_SD_EEEEEEENS4_39AutoVectorizingCopyWithAssumedAlignmentILi128EEENS4_14SM90_TMA_STOREES2Z_S31_S31_EEEvvEEEEvNT_6ParamsE) ;  /* 0xffffff3402707950 */ /* 0x000fea0003c3ffff */
.L_x_231:
[----:B------:R-:W-:-:S00]  /*ca40*/  BRA `(.L_x_231) ;  /* 0xfffffffc00fc7947 */ /* 0x000fc0000383ffff */
[----:B------:R-:W-:-:S00]  /*ca50*/  NOP ;  /* 0x0000000000007918 */ /* 0x000fc00000000000 */
        /* <DEDUP_REMOVED lines=10> */
.L_x_232:


//--------------------- .nv.global.init           --------------------------
	.section	.nv.global.init,"aw",@progbits
.nv.global.init:
	.type		$str$29,@object
	.size		$str$29,($str$30 - $str$29)
$str$29:
        /*0000*/ 	.byte	0x28, 0x61, 0x64, 0x64, 0x72, 0x65, 0x73, 0x73, 0x20, 0x26, 0x20, 0x6d, 0x61, 0x73, 0x6b, 0x29
        /*0010*/ 	.byte	0x20, 0x3d, 0x3d, 0x20, 0x30, 0x00
	.type		$str$30,@object
	.size		$str$30,($str$26 - $str$30)
$str$30:
        /*0016*/ 	.byte	0x2f, 0x74, 0x6d, 0x70, 0x2f, 0x63, 0x75, 0x74, 0x6c, 0x61, 0x73, 0x73, 0x5f, 0x73, 0x77, 0x65
        /*0026*/ 	.byte	0x65, 0x70, 0x5f, 0x73, 0x72, 0x63, 0x2f, 0x69, 0x6e, 0x63, 0x6c, 0x75, 0x64, 0x65, 0x2f, 0x63
        /*0036*/ 	.byte	0x75, 0x74, 0x65, 0x2f, 0x70, 0x6f, 0x69, 0x6e, 0x74, 0x65, 0x72, 0x5f, 0x66, 0x6c, 0x61, 0x67
        /*0046*/ 	.byte	0x67, 0x65, 0x64, 0x2e, 0x68, 0x70, 0x70, 0x00
	.type		$str$26,@object
	.size		$str$26,($str$25 - $str$26)
$str$26:
        /*004e*/ 	.byte	0x2f, 0x74, 0x6d, 0x70, 0x2f, 0x63, 0x75, 0x74, 0x6c, 0x61, 0x73, 0x73, 0x5f, 0x73, 0x77, 0x65
        /*005e*/ 	.byte	0x65, 0x70, 0x5f, 0x73, 0x72, 0x63, 0x2f, 0x69, 0x6e, 0x63, 0x6c, 0x75, 0x64, 0x65, 0x2f, 0x63
        /*006e*/ 	.byte	0x75, 0x74, 0x65, 0x2f, 0x61, 0x74, 0x6f, 0x6d, 0x2f, 0x63, 0x6f, 0x70, 0x79, 0x5f, 0x74, 0x72
        /*007e*/ 	.byte	0x61, 0x69, 0x74, 0x73, 0x5f, 0x73, 0x6d, 0x31, 0x30, 0x30, 0x2e, 0x68, 0x70, 0x70, 0x00
	.type		$str$25,@object
	.size		$str$25,(__unnamed_1 - $str$25)
$str$25:
        /*008d*/ 	.byte	0x28, 0x28, 0x75, 0x69, 0x6e, 0x74, 0x33, 0x32, 0x5f, 0x74, 0x28, 0x74, 0x68, 0x72, 0x65, 0x61
        /*009d*/ 	.byte	0x64, 0x49, 0x64, 0x78, 0x2e, 0x78, 0x29, 0x20, 0x2f, 0x20, 0x33, 0x32, 0x29, 0x20, 0x25, 0x20
        /*00ad*/ 	.byte	0x34, 0x29, 0x20, 0x3d, 0x3d, 0x20, 0x28, 0x28, 0x28, 0x74, 0x6d, 0x65, 0x6d, 0x5f, 0x61, 0x64
        /*00bd*/ 	.byte	0x64, 0x72, 0x20, 0x3e, 0x3e, 0x20, 0x31, 0x36, 0x29, 0x20, 0x2f, 0x20, 0x33, 0x32, 0x29, 0x20
        /*00cd*/ 	.byte	0x25, 0x20, 0x34, 0x29, 0x00
	.type		__unnamed_1,@object
	.size		__unnamed_1,(__unnamed_2 - __unnamed_1)
__unnamed_1:
        /*00d2*/ 	.byte	0x61, 0x75, 0x74, 0x6f, 0x20, 0x63, 0x75, 0x74, 0x65, 0x3a, 0x3a, 0x61, 0x73, 0x5f, 0x70, 0x6f
        /* <DEDUP_REMOVED lines=24> */
        /*0262*/ 	.byte	0x43, 0x3c, 0x32, 0x30, 0x34, 0x38, 0x3e, 0x3e, 0x3e, 0x3e, 0x5d, 0x00
	.type		__unnamed_2,@object
	.size		__unnamed_2,(.L_2 - __unnamed_2)
__unnamed_2:
        /* <DEDUP_REMOVED lines=40> */
        /*04ee*/ 	.byte	0x3a, 0x3a, 0x43, 0x3c, 0x30, 0x3e, 0x3e, 0x3e, 0x3e, 0x5d, 0x00
.L_2:


//--------------------- .nv.shared._ZN7cutlass13device_kernelINS_4gemm6kernel13GemmUniversalIN4cute5tupleIJiiiiEEENS1_10collective13CollectiveMmaINS1_46MainloopSm100TmaUmmaWarpSpecializedBlockScaledILi16ELi2ELi2ENS5_IJNS4_1CILi4EEENSA_ILi2EEENSA_ILi1EEEEEEEENS5_IJNSA_ILi128EEENSA_ILi64EEESG_EEENS5_IJNS_12float_e2m1_tENS_13float_ue8m0_tEEEENS5_IJNS5_IJlSD_lEEENS4_6LayoutINS5_IJNS5_IJNS5_IJNSA_ILi32EEESB_EEEiEEESQ_NS5_IJSD_iEEEEEENS5_IJNS5_IJNS5_IJNSA_ILi16EEESB_EEEiEEENS5_IJNS5_IJNSA_ILi0EEESD_EEENSA_ILi512EEEEEENS5_IJSW_iEEEEEEEEEEESL_S13_NS4_8TiledMMAINS4_8MMA_AtomIJNS4_17SM100_MMA_MXF4_SSISJ_SJ_fSK_Li128ELi64ELi32ELNS4_4UMMA5MajorE0ELS18_0ELNS17_7ScaleInE0ELS19_0EEEEEENSN_INS5_IJSD_SD_SD_EEENS5_IJSW_SW_SW_EEEEENS5_IJNS4_10UnderscoreES1F_S1F_EEEEENS5_IJNS4_23SM90_TMA_LOAD_MULTICASTES1I_EEENS5_IJNS4_14ComposedLayoutINS4_7SwizzleILi2ELi4ELi3EEENS4_18smem_ptr_flag_bitsILi4EEENSN_INS5_IJNSA_ILi8EEESG_EEENS5_IJSG_SD_EEEEEEENSN_INS5_IJNS5_IJNS5_IJSP_SD_EEENS5_IJSO_SC_EEEEEESD_NS5_IJSC_SD_EEEEEENS5_IJNS5_IJNS5_IJSU_SY_EEESX_EEESW_NS5_IJSC_SY_EEEEEEEEEEEvNS4_8identityES1J_S24_vS25_EENS_8epilogue10collective18CollectiveEpilogueINS27_23Sm100TmaWarpSpecializedILi3ELi2ELi16ELb1ELb0EEEJNS5_IJSH_SH_SG_EEENS5_IJNSN_ISH_SD_EENSN_INS5_IJST_SC_EEENS5_IJSD_SO_EEEEEEEENS_10bfloat16_tESM_S2I_SM_NS27_6fusion15FusionCallbacksIS2B_NS2J_17LinearCombinationIS2I_fS2I_fLNS_15FloatRoundStyleE2EEES2C_S2H_JEEENS4_5SM1004TMEM4LOAD26SM100_TMEM_LOAD_32dp32b16xENS4_13SM90_TMA_LOADENS1K_INS1L_ILi1ELi4ELi3EEENS1N_ILi16EEENSN_INS5_IJS1P_ST_EEENS5_IJST_SD_EEEEEEENS4_39AutoVectorizingCopyWithAssumedAlignmentILi128EEENS4_14SM90_TMA_STOREES2Z_S31_S31_EEEvvEEEEvNT_6ParamsE --------------------------
	.section	.nv.shared._ZN7cutlass13device_kernelINS_4gemm6kernel13GemmUniversalIN4cute5tupleIJiiiiEEENS1_10collective13CollectiveMmaINS1_46MainloopSm100TmaUmmaWarpSpecializedBlockScaledILi16ELi2ELi2ENS5_IJNS4_1CILi4EEENSA_ILi2EEENSA_ILi1EEEEEEEENS5_IJNSA_ILi128EEENSA_ILi64EEESG_EEENS5_IJNS_12float_e2m1_tENS_13float_ue8m0_tEEEENS5_IJNS5_IJlSD_lEEENS4_6LayoutINS5_IJNS5_IJNS5_IJNSA_ILi32EEESB_EEEiEEESQ_NS5_IJSD_iEEEEEENS5_IJNS5_IJNS5_IJNSA_ILi16EEESB_EEEiEEENS5_IJNS5_IJNSA_ILi0EEESD_EEENSA_ILi512EEEEEENS5_IJSW_iEEEEEEEEEEESL_S13_NS4_8TiledMMAINS4_8MMA_AtomIJNS4_17SM100_MMA_MXF4_SSISJ_SJ_fSK_Li128ELi64ELi32ELNS4_4UMMA5MajorE0ELS18_0ELNS17_7ScaleInE0ELS19_0EEEEEENSN_INS5_IJSD_SD_SD_EEENS5_IJSW_SW_SW_EEEEENS5_IJNS4_10UnderscoreES1F_S1F_EEEEENS5_IJNS4_23SM90_TMA_LOAD_MULTICASTES1I_EEENS5_IJNS4_14ComposedLayoutINS4_7SwizzleILi2ELi4ELi3EEENS4_18smem_ptr_flag_bitsILi4EEENSN_INS5_IJNSA_ILi8EEESG_EEENS5_IJSG_SD_EEEEEEENSN_INS5_IJNS5_IJNS5_IJSP_SD_EEENS5_IJSO_SC_EEEEEESD_NS5_IJSC_SD_EEEEEENS5_IJNS5_IJNS5_IJSU_SY_EEESX_EEESW_NS5_IJSC_SY_EEEEEEEEEEEvNS4_8identityES1J_S24_vS25_EENS_8epilogue10collective18CollectiveEpilogueINS27_23Sm100TmaWarpSpecializedILi3ELi2ELi16ELb1ELb0EEEJNS5_IJSH_SH_SG_EEENS5_IJNSN_ISH_SD_EENSN_INS5_IJST_SC_EEENS5_IJSD_SO_EEEEEEEENS_10bfloat16_tESM_S2I_SM_NS27_6fusion15FusionCallbacksIS2B_NS2J_17LinearCombinationIS2I_fS2I_fLNS_15FloatRoundStyleE2EEES2C_S2H_JEEENS4_5SM1004TMEM4LOAD26SM100_TMEM_LOAD_32dp32b16xENS4_13SM90_TMA_LOADENS1K_INS1L_ILi1ELi4ELi3EEENS1N_ILi16EEENSN_INS5_IJS1P_ST_EEENS5_IJST_SD_EEEEEEENS4_39AutoVectorizingCopyWithAssumedAlignmentILi128EEENS4_14SM90_TMA_STOREES2Z_S31_S31_EEEvvEEEEvNT_6ParamsE,"aw",@nobits
	.sectionflags	@""
	.align	16
	.zero		1024


//--------------------- .nv.shared.reserved.0     --------------------------
	.section	.nv.shared.reserved.0,"aw",@nobits
	.weak		__nv_reservedSMEM_offset_0_alias
	.size		__nv_reservedSMEM_offset_0_alias, 0, 64
	.other		__nv_reservedSMEM_offset_0_alias,@"STO_CUDA_RESERVED_SHARED STV_DEFAULT"
__nv_reservedSMEM_offset_0_alias:
	.zero		0
.nv.shared.reserved.0:
	.zero		64
	.weak		__nv_reservedSMEM_tcgen05_partition
	.type		__nv_reservedSMEM_tcgen05_partition,@object
	.size		__nv_reservedSMEM_tcgen05_partition,(.L_0 - __nv_reservedSMEM_tcgen05_partition)
__nv_reservedSMEM_tcgen05_partition:
	.zero		32
.L_0:


//--------------------- .nv.global                --------------------------
	.section	.nv.global,"aw",@nobits
.nv.global:
	.type		_ZN40_INTERNAL_e078028a_4_k_cu_de5b96cb_173224cute1_E,@object
	.size		_ZN40_INTERNAL_e078028a_4_k_cu_de5b96cb_173224cute1_E,(_ZN40_INTERNAL_e078028a_4_k_cu_de5b96cb_173224cuda3std3__45__cpo6cbeginE - _ZN40_INTERNAL_e078028a_4_k_cu_de5b96cb_173224cute1_E)
_ZN40_INTERNAL_e078028a_4_k_cu_de5b96cb_173224cute1_E:
	.zero		1
	.type		_ZN40_INTERNAL_e078028a_4_k_cu_de5b96cb_173224cuda3std3__45__cpo6cbeginE,@object
	.size		_ZN40_INTERNAL_e078028a_4_k_cu_de5b96cb_173224cuda3std3__45__cpo6cbeginE,(_ZN40_INTERNAL_e078028a_4_k_cu_de5b96cb_173224cuda3std3__48in_placeE - _ZN40_INTERNAL_e078028a_4_k_cu_de5b96cb_173224cuda3std3__45__cpo6cbeginE)
_ZN40_INTERNAL_e078028a_4_k_cu_de5b96cb_173224cuda3std3__45__cpo6cbeginE:
	.zero		1
	.type		_ZN40_INTERNAL_e078028a_4_k_cu_de5b96cb_173224cuda3std3__48in_placeE,@object
	.size		_ZN40_INTERNAL_e078028a_4_k_cu_de5b96cb_173224cuda3std3__48in_placeE,(_ZN40_INTERNAL_e078028a_4_k_cu_de5b96cb_173224cuda3std6ranges3__45__cpo9iter_moveE - _ZN40_INTERNAL_e078028a_4_k_cu_de5b96cb_173224cuda3std3__48in_placeE)
_ZN40_INTERNAL_e078028a_4_k_cu_de5b96cb_173224cuda3std3__48in_placeE:
	.zero		1
	.type		_ZN40_INTERNAL_e078028a_4_k_cu_de5b96cb_173224cuda3std6ranges3__45__cpo9iter_moveE,@object
	.size		_ZN40_INTERNAL_e078028a_4_k_cu_de5b96cb_173224cuda3std6ranges3__45__cpo9iter_moveE,(_ZN40_INTERNAL_e078028a_4_k_cu_de5b96cb_173224cuda3std3__45__cpo5beginE - _ZN40_INTERNAL_e078028a_4_k_cu_de5b96cb_173224cuda3std6ranges3__45__cpo9iter_moveE)
_ZN40_INTERNAL_e078028a_4_k_cu_de5b96cb_173224cuda3std6ranges3__45__cpo9iter_moveE:
	.zero		1
	.type		_ZN40_INTERNAL_e078028a_4_k_cu_de5b96cb_173224cuda3std3__45__cpo5beginE,@object
	.size		_ZN40_INTERNAL_e078028a_4_k_cu_de5b96cb_173224cuda3std3__45__cpo5beginE,(_ZN40_INTERNAL_e078028a_4_k_cu_de5b96cb_173224cuda3std3__442_GLOBAL__N__e078028a_4_k_cu_de5b96cb_173226ignoreE - _ZN40_INTERNAL_e078028a_4_k_cu_de5b96cb_173224cuda3std3__45__cpo5beginE)
_ZN40_INTERNAL_e078028a_4_k_cu_de5b96cb_173224cuda3std3__45__cpo5beginE:
	.zero		1
	.type		_ZN40_INTERNAL_e078028a_4_k_cu_de5b96cb_173224cuda3std3__442_GLOBAL__N__e078028a_4_k_cu_de5b96cb_173226ignoreE,@object
	.size		_ZN40_INTERNAL_e078028a_4_k_cu_de5b96cb_173224cuda3std3__442_GLOBAL__N__e078028a_4_k_cu_de5b96cb_173226ignoreE,(_ZN40_INTERNAL_e078028a_4_k_cu_de5b96cb_173224cute7productE - _ZN40_INTERNAL_e078028a_4_k_cu_de5b96cb_173224cuda3std3__442_GLOBAL__N__e078028a_4_k_cu_de5b96cb_173226ignoreE)
_ZN40_INTERNAL_e078028a_4_k_cu_de5b96cb_173224cuda3std3__442_GLOBAL__N__e078028a_4_k_cu_de5b96cb_173226ignoreE:
	.zero		1
	.type		_ZN40_INTERNAL_e078028a_4_k_cu_de5b96cb_173224cute7productE,@object
	.size		_ZN40_INTERNAL_e078028a_4_k_cu_de5b96cb_173224cute7productE,(_ZN40_INTERNAL_e078028a_4_k_cu_de5b96cb_173224cuda3std3__45__cpo3endE - _ZN40_INTERNAL_e078028a_4_k_cu_de5b96cb_173224cute7productE)
_ZN40_INTERNAL_e078028a_4_k_cu_de5b96cb_173224cute7productE:
	.zero		1
	.type		_ZN40_INTERNAL_e078028a_4_k_cu_de5b96cb_173224cuda3std3__45__cpo3endE,@object
	.size		_ZN40_INTERNAL_e078028a_4_k_cu_de5b96cb_173224cuda3std3__45__cpo3endE,(_ZN40_INTERNAL_e078028a_4_k_cu_de5b96cb_173224cuda3std3__419piecewise_constructE - _ZN40_INTERNAL_e078028a_4_k_cu_de5b96cb_173224cuda3std3__45__cpo3endE)
_ZN40_INTERNAL_e078028a_4_k_cu_de5b96cb_173224cuda3std3__45__cpo3endE:
	.zero		1
	.type		_ZN40_INTERNAL_e078028a_4_k_cu_de5b96cb_173224cuda3std3__419piecewise_constructE,@object
	.size		_ZN40_INTERNAL_e078028a_4_k_cu_de5b96cb_173224cuda3std3__419piecewise_constructE,(_ZN40_INTERNAL_e078028a_4_k_cu_de5b96cb_173224cuda3std3__45__cpo4cendE - _ZN40_INTERNAL_e078028a_4_k_cu_de5b96cb_173224cuda3std3__419piecewise_constructE)
_ZN40_INTERNAL_e078028a_4_k_cu_de5b96cb_173224cuda3std3__419piecewise_constructE:
	.zero		1
	.type		_ZN40_INTERNAL_e078028a_4_k_cu_de5b96cb_173224cuda3std3__45__cpo4cendE,@object
	.size		_ZN40_INTERNAL_e078028a_4_k_cu_de5b96cb_173224cuda3std3__45__cpo4cendE,(_ZN40_INTERNAL_e078028a_4_k_cu_de5b96cb_173224cuda3std6ranges3__45__cpo4swapE - _ZN40_INTERNAL_e078028a_4_k_cu_de5b96cb_173224cuda3std3__45__cpo4cendE)
_ZN40_INTERNAL_e078028a_4_k_cu_de5b96cb_173224cuda3std3__45__cpo4cendE:
	.zero		1
	.type		_ZN40_INTERNAL_e078028a_4_k_cu_de5b96cb_173224cuda3std6ranges3__45__cpo4swapE,@object
	.size		_ZN40_INTERNAL_e078028a_4_k_cu_de5b96cb_173224cuda3std6ranges3__45__cpo4swapE,(.L_10 - _ZN40_INTERNAL_e078028a_4_k_cu_de5b96cb_173224cuda3std6ranges3__45__cpo4swapE)
_ZN40_INTERNAL_e078028a_4_k_cu_de5b96cb_173224cuda3std6ranges3__45__cpo4swapE:
	.zero		1
.L_10:


//--------------------- .nv.constant0._ZN7cutlass13device_kernelINS_4gemm6kernel13GemmUniversalIN4cute5tupleIJiiiiEEENS1_10collective13CollectiveMmaINS1_46MainloopSm100TmaUmmaWarpSpecializedBlockScaledILi16ELi2ELi2ENS5_IJNS4_1CILi4EEENSA_ILi2EEENSA_ILi1EEEEEEEENS5_IJNSA_ILi128EEENSA_ILi64EEESG_EEENS5_IJNS_12float_e2m1_tENS_13float_ue8m0_tEEEENS5_IJNS5_IJlSD_lEEENS4_6LayoutINS5_IJNS5_IJNS5_IJNSA_ILi32EEESB_EEEiEEESQ_NS5_IJSD_iEEEEEENS5_IJNS5_IJNS5_IJNSA_ILi16EEESB_EEEiEEENS5_IJNS5_IJNSA_ILi0EEESD_EEENSA_ILi512EEEEEENS5_IJSW_iEEEEEEEEEEESL_S13_NS4_8TiledMMAINS4_8MMA_AtomIJNS4_17SM100_MMA_MXF4_SSISJ_SJ_fSK_Li128ELi64ELi32ELNS4_4UMMA5MajorE0ELS18_0ELNS17_7ScaleInE0ELS19_0EEEEEENSN_INS5_IJSD_SD_SD_EEENS5_IJSW_SW_SW_EEEEENS5_IJNS4_10UnderscoreES1F_S1F_EEEEENS5_IJNS4_23SM90_TMA_LOAD_MULTICASTES1I_EEENS5_IJNS4_14ComposedLayoutINS4_7SwizzleILi2ELi4ELi3EEENS4_18smem_ptr_flag_bitsILi4EEENSN_INS5_IJNSA_ILi8EEESG_EEENS5_IJSG_SD_EEEEEEENSN_INS5_IJNS5_IJNS5_IJSP_SD_EEENS5_IJSO_SC_EEEEEESD_NS5_IJSC_SD_EEEEEENS5_IJNS5_IJNS5_IJSU_SY_EEESX_EEESW_NS5_IJSC_SY_EEEEEEEEEEEvNS4_8identityES1J_S24_vS25_EENS_8epilogue10collective18CollectiveEpilogueINS27_23Sm100TmaWarpSpecializedILi3ELi2ELi16ELb1ELb0EEEJNS5_IJSH_SH_SG_EEENS5_IJNSN_ISH_SD_EENSN_INS5_IJST_SC_EEENS5_IJSD_SO_EEEEEEEENS_10bfloat16_tESM_S2I_SM_NS27_6fusion15FusionCallbacksIS2B_NS2J_17LinearCombinationIS2I_fS2I_fLNS_15FloatRoundStyleE2EEES2C_S2H_JEEENS4_5SM1004TMEM4LOAD26SM100_TMEM_LOAD_32dp32b16xENS4_13SM90_TMA_LOADENS1K_INS1L_ILi1ELi4ELi3EEENS1N_ILi16EEENSN_INS5_IJS1P_ST_EEENS5_IJST_SD_EEEEEEENS4_39AutoVectorizingCopyWithAssumedAlignmentILi128EEENS4_14SM90_TMA_STOREES2Z_S31_S31_EEEvvEEEEvNT_6ParamsE --------------------------
	.section	.nv.constant0._ZN7cutlass13device_kernelINS_4gemm6kernel13GemmUniversalIN4cute5tupleIJiiiiEEENS1_10collective13CollectiveMmaINS1_46MainloopSm100TmaUmmaWarpSpecializedBlockScaledILi16ELi2ELi2ENS5_IJNS4_1CILi4EEENSA_ILi2EEENSA_ILi1EEEEEEEENS5_IJNSA_ILi128EEENSA_ILi64EEESG_EEENS5_IJNS_12float_e2m1_tENS_13float_ue8m0_tEEEENS5_IJNS5_IJlSD_lEEENS4_6LayoutINS5_IJNS5_IJNS5_IJNSA_ILi32EEESB_EEEiEEESQ_NS5_IJSD_iEEEEEENS5_IJNS5_IJNS5_IJNSA_ILi16EEESB_EEEiEEENS5_IJNS5_IJNSA_ILi0EEESD_EEENSA_ILi512EEEEEENS5_IJSW_iEEEEEEEEEEESL_S13_NS4_8TiledMMAINS4_8MMA_AtomIJNS4_17SM100_MMA_MXF4_SSISJ_SJ_fSK_Li128ELi64ELi32ELNS4_4UMMA5MajorE0ELS18_0ELNS17_7ScaleInE0ELS19_0EEEEEENSN_INS5_IJSD_SD_SD_EEENS5_IJSW_SW_SW_EEEEENS5_IJNS4_10UnderscoreES1F_S1F_EEEEENS5_IJNS4_23SM90_TMA_LOAD_MULTICASTES1I_EEENS5_IJNS4_14ComposedLayoutINS4_7SwizzleILi2ELi4ELi3EEENS4_18smem_ptr_flag_bitsILi4EEENSN_INS5_IJNSA_ILi8EEESG_EEENS5_IJSG_SD_EEEEEEENSN_INS5_IJNS5_IJNS5_IJSP_SD_EEENS5_IJSO_SC_EEEEEESD_NS5_IJSC_SD_EEEEEENS5_IJNS5_IJNS5_IJSU_SY_EEESX_EEESW_NS5_IJSC_SY_EEEEEEEEEEEvNS4_8identityES1J_S24_vS25_EENS_8epilogue10collective18CollectiveEpilogueINS27_23Sm100TmaWarpSpecializedILi3ELi2ELi16ELb1ELb0EEEJNS5_IJSH_SH_SG_EEENS5_IJNSN_ISH_SD_EENSN_INS5_IJST_SC_EEENS5_IJSD_SO_EEEEEEEENS_10bfloat16_tESM_S2I_SM_NS27_6fusion15FusionCallbacksIS2B_NS2J_17LinearCombinationIS2I_fS2I_fLNS_15FloatRoundStyleE2EEES2C_S2H_JEEENS4_5SM1004TMEM4LOAD26SM100_TMEM_LOAD_32dp32b16xENS4_13SM90_TMA_LOADENS1K_INS1L_ILi1ELi4ELi3EEENS1N_ILi16EEENSN_INS5_IJS1P_ST_EEENS5_IJST_SD_EEEEEEENS4_39AutoVectorizingCopyWithAssumedAlignmentILi128EEENS4_14SM90_TMA_STOREES2Z_S31_S31_EEEvvEEEEvNT_6ParamsE,"a",@progbits
	.sectionflags	@""
	.align	4
.nv.constant0._ZN7cutlass13device_kernelINS_4gemm6kernel13GemmUniversalIN4cute5tupleIJiiiiEEENS1_10collective13CollectiveMmaINS1_46MainloopSm100TmaUmmaWarpSpecializedBlockScaledILi16ELi2ELi2ENS5_IJNS4_1CILi4EEENSA_ILi2EEENSA_ILi1EEEEEEEENS5_IJNSA_ILi128EEENSA_ILi64EEESG_EEENS5_IJNS_12float_e2m1_tENS_13float_ue8m0_tEEEENS5_IJNS5_IJlSD_lEEENS4_6LayoutINS5_IJNS5_IJNS5_IJNSA_ILi32EEESB_EEEiEEESQ_NS5_IJSD_iEEEEEENS5_IJNS5_IJNS5_IJNSA_ILi16EEESB_EEEiEEENS5_IJNS5_IJNSA_ILi0EEESD_EEENSA_ILi512EEEEEENS5_IJSW_iEEEEEEEEEEESL_S13_NS4_8TiledMMAINS4_8MMA_AtomIJNS4_17SM100_MMA_MXF4_SSISJ_SJ_fSK_Li128ELi64ELi32ELNS4_4UMMA5MajorE0ELS18_0ELNS17_7ScaleInE0ELS19_0EEEEEENSN_INS5_IJSD_SD_SD_EEENS5_IJSW_SW_SW_EEEEENS5_IJNS4_10UnderscoreES1F_S1F_EEEEENS5_IJNS4_23SM90_TMA_LOAD_MULTICASTES1I_EEENS5_IJNS4_14ComposedLayoutINS4_7SwizzleILi2ELi4ELi3EEENS4_18smem_ptr_flag_bitsILi4EEENSN_INS5_IJNSA_ILi8EEESG_EEENS5_IJSG_SD_EEEEEEENSN_INS5_IJNS5_IJNS5_IJSP_SD_EEENS5_IJSO_SC_EEEEEESD_NS5_IJSC_SD_EEEEEENS5_IJNS5_IJNS5_IJSU_SY_EEESX_EEESW_NS5_IJSC_SY_EEEEEEEEEEEvNS4_8identityES1J_S24_vS25_EENS_8epilogue10collective18CollectiveEpilogueINS27_23Sm100TmaWarpSpecializedILi3ELi2ELi16ELb1ELb0EEEJNS5_IJSH_SH_SG_EEENS5_IJNSN_ISH_SD_EENSN_INS5_IJST_SC_EEENS5_IJSD_SO_EEEEEEEENS_10bfloat16_tESM_S2I_SM_NS27_6fusion15FusionCallbacksIS2B_NS2J_17LinearCombinationIS2I_fS2I_fLNS_15FloatRoundStyleE2EEES2C_S2H_JEEENS4_5SM1004TMEM4LOAD26SM100_TMEM_LOAD_32dp32b16xENS4_13SM90_TMA_LOADENS1K_INS1L_ILi1ELi4ELi3EEENS1N_ILi16EEENSN_INS5_IJS1P_ST_EEENS5_IJST_SD_EEEEEEENS4_39AutoVectorizingCopyWithAssumedAlignmentILi128EEENS4_14SM90_TMA_STOREES2Z_S31_S31_EEEvvEEEEvNT_6ParamsE:
	.zero		3968


//--------------------- SYMBOLS --------------------------

	.type		.nv.reservedSmem.offset0,@object
	.size		.nv.reservedSmem.offset0,0x4
	.type		.nv.reservedSmem.cap,@object
	.size		.nv.reservedSmem.cap,0x4
	.type		__assertfail,@function
